def matmul_kernel(
    a_ptr,
    b_ptr,
    c_ptr,
    M,
    N,
    K,
    stride_am,
    stride_ak,
    stride_bk,
    stride_bn,
    stride_cm,
    stride_cn,
    BLOCK_M: tl.constexpr,
    BLOCK_N: tl.constexpr,
    BLOCK_K: tl.constexpr,
    GROUP_M: tl.constexpr,
):
    pid = tl.program_id(axis=0)
    num_pid_m = tl.cdiv(M, BLOCK_M)
    num_pid_n = tl.cdiv(N, BLOCK_N)
    num_pid_in_group = GROUP_M * num_pid_n
    group_id = pid // num_pid_in_group
    first_pid_m = group_id * GROUP_M
    group_size_m = min(num_pid_m - first_pid_m, GROUP_M)
    pid_m = first_pid_m + ((pid % num_pid_in_group) % group_size_m)
    pid_n = (pid % num_pid_in_group) // group_size_m

    offs_am = (pid_m * BLOCK_M + tl.arange(0, BLOCK_M)) % M
    offs_bn = (pid_n * BLOCK_N + tl.arange(0, BLOCK_N)) % N
    offs_k = tl.arange(0, BLOCK_K)
    a_ptrs = a_ptr + offs_am[:, None] * stride_am + offs_k[None, :] * stride_ak
    b_ptrs = b_ptr + offs_k[:, None] * stride_bk + offs_bn[None, :] * stride_bn

    acc = tl.zeros((BLOCK_M, BLOCK_N), dtype=tl.float32)
    for kk in range(0, tl.cdiv(K, BLOCK_K)):
        a = tl.load(a_ptrs, mask=offs_k[None, :] < K - kk * BLOCK_K, other=0.0)
        b = tl.load(b_ptrs, mask=offs_k[:, None] < K - kk * BLOCK_K, other=0.0)
        acc = tl.dot(a, b, acc)
        a_ptrs += BLOCK_K * stride_ak
        b_ptrs += BLOCK_K * stride_bk

    c = acc.to(c_ptr.dtype.element_ty)
    offs_cm = pid_m * BLOCK_M + tl.arange(0, BLOCK_M)
    offs_cn = pid_n * BLOCK_N + tl.arange(0, BLOCK_N)
    c_ptrs = c_ptr + offs_cm[:, None] * stride_cm + offs_cn[None, :] * stride_cn
    mask = (offs_cm[:, None] < M) & (offs_cn[None, :] < N)
    tl.store(c_ptrs, c, mask=mask)

# config = {"BLOCK_K": 64, "BLOCK_M": 256, "BLOCK_N": 128, "GROUP_M": 8, "arch": "sm_100", "dtype": "fp32", "num_ctas": 1, "num_stages": 3, "num_warps": 1}
# arch = sm_100


// ===== COMPILED SASS (sm_100a) =====

	.target	sm_100a

	.elftype	@"ET_EXEC"


//--------------------- .note.nv.tkinfo           --------------------------
	.section	.note.nv.tkinfo,"",@"SHT_NOTE"
	.sectionflags	@"SHF_NOTE_NV_TKINFO"
	.tkinfo
        /*0018*/ 	.word	0x00000081
        /*0030*/ 	.string	""
        /*0030*/ 	.string	"ptxas-blackwell"
        /*0030*/ 	.string	"Cuda compilation tools, release 12.9, V12.9.86"
        /*0030*/ 	.string	"Build cuda_12.9.r12.9/compiler.36037853_0"
        /*0030*/ 	.string	"-v  -suppress-debug-info  -lineinfo  -arch sm_100a "



//--------------------- .note.nv.cuver            --------------------------
	.section	.note.nv.cuver,"",@"SHT_NOTE"
	.sectionflags	@"SHF_NOTE_NV_CUVER"
        /*0018*/ 	.short	0x0001
        /*001a*/ 	.short	0x0064
        /*001c*/ 	.short	0x0001
        /*001e*/ 	.short	0x0000
        /*0020*/ 	.short	0x0001
        /*0022*/ 	.short	0x0000


//--------------------- .nv.info                  --------------------------
	.section	.nv.info,"",@"SHT_CUDA_INFO"
	.align	4


	//----- nvinfo : EIATTR_REGCOUNT
	.align		4
        /*0000*/ 	.byte	0x04, 0x2f
        /*0002*/ 	.short	(.L_1 - .L_0)
	.align		4
.L_0:
        /*0004*/ 	.word	index@(matmul_kernel)
        /*0008*/ 	.word	0x000000ff


	//----- nvinfo : EIATTR_FRAME_SIZE
	.align		4
.L_1:
        /*000c*/ 	.byte	0x04, 0x11
        /*000e*/ 	.short	(.L_3 - .L_2)
	.align		4
.L_2:
        /*0010*/ 	.word	index@(matmul_kernel)
        /*0014*/ 	.word	0x00004750


	//----- nvinfo : EIATTR_MIN_STACK_SIZE
	.align		4
.L_3:
        /*0018*/ 	.byte	0x04, 0x12
        /*001a*/ 	.short	(.L_5 - .L_4)
	.align		4
.L_4:
        /*001c*/ 	.word	index@(matmul_kernel)
        /*0020*/ 	.word	0x00004750
.L_5:


//--------------------- .nv.info.matmul_kernel    --------------------------
	.section	.nv.info.matmul_kernel,"",@"SHT_CUDA_INFO"
	.sectionflags	@""
	.align	4


	//----- nvinfo : EIATTR_CUDA_API_VERSION
	.align		4
        /*0000*/ 	.byte	0x04, 0x37
        /*0002*/ 	.short	(.L_7 - .L_6)
.L_6:
        /*0004*/ 	.word	0x00000081


	//----- nvinfo : EIATTR_KPARAM_INFO
	.align		4
.L_7:
        /*0008*/ 	.byte	0x04, 0x17
        /*000a*/ 	.short	(.L_9 - .L_8)
.L_8:
        /*000c*/ 	.word	0x00000000
        /*0010*/ 	.short	0x000d
        /*0012*/ 	.short	0x0048
        /*0014*/ 	.byte	0x00, 0xf4, 0x21, 0x00


	//----- nvinfo : EIATTR_KPARAM_INFO
	.align		4
.L_9:
        /*0018*/ 	.byte	0x04, 0x17
        /*001a*/ 	.short	(.L_11 - .L_10)
.L_10:
        /*001c*/ 	.word	0x00000000
        /*0020*/ 	.short	0x000c
        /*0022*/ 	.short	0x0040
        /*0024*/ 	.byte	0x00, 0xf4, 0x21, 0x00


	//----- nvinfo : EIATTR_KPARAM_INFO
	.align		4
.L_11:
        /*0028*/ 	.byte	0x04, 0x17
        /*002a*/ 	.short	(.L_13 - .L_12)
.L_12:
        /*002c*/ 	.word	0x00000000
        /*0030*/ 	.short	0x000b
        /*0032*/ 	.short	0x0038
        /*0034*/ 	.byte	0x00, 0xf0, 0x11, 0x00


	//----- nvinfo : EIATTR_KPARAM_INFO
	.align		4
.L_13:
        /*0038*/ 	.byte	0x04, 0x17
        /*003a*/ 	.short	(.L_15 - .L_14)
.L_14:
        /*003c*/ 	.word	0x00000000
        /*0040*/ 	.short	0x000a
        /*0042*/ 	.short	0x0034
        /*0044*/ 	.byte	0x00, 0xf0, 0x11, 0x00


	//----- nvinfo : EIATTR_KPARAM_INFO
	.align		4
.L_15:
        /*0048*/ 	.byte	0x04, 0x17
        /*004a*/ 	.short	(.L_17 - .L_16)
.L_16:
        /*004c*/ 	.word	0x00000000
        /*0050*/ 	.short	0x0009
        /*0052*/ 	.short	0x0030
        /*0054*/ 	.byte	0x00, 0xf0, 0x11, 0x00


	//----- nvinfo : EIATTR_KPARAM_INFO
	.align		4
.L_17:
        /*0058*/ 	.byte	0x04, 0x17
        /*005a*/ 	.short	(.L_19 - .L_18)
.L_18:
        /*005c*/ 	.word	0x00000000
        /*0060*/ 	.short	0x0008
        /*0062*/ 	.short	0x002c
        /*0064*/ 	.byte	0x00, 0xf0, 0x11, 0x00


	//----- nvinfo : EIATTR_KPARAM_INFO
	.align		4
.L_19:
        /*0068*/ 	.byte	0x04, 0x17
        /*006a*/ 	.short	(.L_21 - .L_20)
.L_20:
        /*006c*/ 	.word	0x00000000
        /*0070*/ 	.short	0x0007
        /*0072*/ 	.short	0x0028
        /*0074*/ 	.byte	0x00, 0xf0, 0x11, 0x00


	//----- nvinfo : EIATTR_KPARAM_INFO
	.align		4
.L_21:
        /*0078*/ 	.byte	0x04, 0x17
        /*007a*/ 	.short	(.L_23 - .L_22)
.L_22:
        /*007c*/ 	.word	0x00000000
        /*0080*/ 	.short	0x0006
        /*0082*/ 	.short	0x0024
        /*0084*/ 	.byte	0x00, 0xf0, 0x11, 0x00


	//----- nvinfo : EIATTR_KPARAM_INFO
	.align		4
.L_23:
        /*0088*/ 	.byte	0x04, 0x17
        /*008a*/ 	.short	(.L_25 - .L_24)
.L_24:
        /*008c*/ 	.word	0x00000000
        /*0090*/ 	.short	0x0005
        /*0092*/ 	.short	0x0020
        /*0094*/ 	.byte	0x00, 0xf0, 0x11, 0x00


	//----- nvinfo : EIATTR_KPARAM_INFO
	.align		4
.L_25:
        /*0098*/ 	.byte	0x04, 0x17
        /*009a*/ 	.short	(.L_27 - .L_26)
.L_26:
        /*009c*/ 	.word	0x00000000
        /*00a0*/ 	.short	0x0004
        /*00a2*/ 	.short	0x001c
        /*00a4*/ 	.byte	0x00, 0xf0, 0x11, 0x00


	//----- nvinfo : EIATTR_KPARAM_INFO
	.align		4
.L_27:
        /*00a8*/ 	.byte	0x04, 0x17
        /*00aa*/ 	.short	(.L_29 - .L_28)
.L_28:
        /*00ac*/ 	.word	0x00000000
        /*00b0*/ 	.short	0x0003
        /*00b2*/ 	.short	0x0018
        /*00b4*/ 	.byte	0x00, 0xf0, 0x11, 0x00


	//----- nvinfo : EIATTR_KPARAM_INFO
	.align		4
.L_29:
        /*00b8*/ 	.byte	0x04, 0x17
        /*00ba*/ 	.short	(.L_31 - .L_30)
.L_30:
        /*00bc*/ 	.word	0x00000000
        /*00c0*/ 	.short	0x0002
        /*00c2*/ 	.short	0x0010
        /*00c4*/ 	.byte	0x00, 0xf4, 0x21, 0x00


	//----- nvinfo : EIATTR_KPARAM_INFO
	.align		4
.L_31:
        /*00c8*/ 	.byte	0x04, 0x17
        /*00ca*/ 	.short	(.L_33 - .L_32)
.L_32:
        /*00cc*/ 	.word	0x00000000
        /*00d0*/ 	.short	0x0001
        /*00d2*/ 	.short	0x0008
        /*00d4*/ 	.byte	0x00, 0xf4, 0x21, 0x00


	//----- nvinfo : EIATTR_KPARAM_INFO
	.align		4
.L_33:
        /*00d8*/ 	.byte	0x04, 0x17
        /*00da*/ 	.short	(.L_35 - .L_34)
.L_34:
        /*00dc*/ 	.word	0x00000000
        /*00e0*/ 	.short	0x0000
        /*00e2*/ 	.short	0x0000
        /*00e4*/ 	.byte	0x00, 0xf4, 0x21, 0x00


	//----- nvinfo : EIATTR_SPARSE_MMA_MASK
	.align		4
.L_35:
        /*00e8*/ 	.byte	0x03, 0x50
        /*00ea*/ 	.short	0x0000


	//----- nvinfo : EIATTR_MAXREG_COUNT
	.align		4
        /*00ec*/ 	.byte	0x03, 0x1b
        /*00ee*/ 	.short	0x00ff


	//----- nvinfo : EIATTR_NUM_BARRIERS
	.align		4
        /*00f0*/ 	.byte	0x02, 0x4c
        /*00f2*/ 	.byte	0x01
	.zero		1


	//----- nvinfo : EIATTR_ANNOTATIONS
	.align		4
        /*00f4*/ 	.byte	0x04, 0x55
        /*00f6*/ 	.short	(.L_37 - .L_36)


	//   ....[0]....
.L_36:
        /*00f8*/ 	.word	0x00000001
        /*00fc*/ 	.byte	0x40, 0x0b, 0x00, 0x00, 0x01, 0x00, 0x00, 0x00, 0xa0, 0x0b, 0x00, 0x00, 0x01, 0x00, 0x00, 0x00
        /* <DEDUP_REMOVED lines=2743> */
        /*ac7c*/ 	.byte	0x20, 0xd9, 0x02, 0x00


	//----- nvinfo : EIATTR_COOP_GROUP_MASK_REGIDS
	.align		4
.L_37:
        /*ac80*/ 	.byte	0x04, 0x29
        /*ac82*/ 	.short	(.L_39 - .L_38)


	//   ....[0]....
.L_38:
        /*ac84*/ 	.word	0xffffffff


	//   ....[1]....
        /*ac88*/ 	.word	0xffffffff


	//   ....[2]....
        /*ac8c*/ 	.word	0xffffffff


	//   ....[3]....
        /*ac90*/ 	.word	0xffffffff


	//   ....[4]....
        /*ac94*/ 	.word	0xffffffff


	//   ....[5]....
        /*ac98*/ 	.word	0xffffffff


	//   ....[6]....
        /*ac9c*/ 	.word	0xffffffff


	//   ....[7]....
        /*aca0*/ 	.word	0xffffffff


	//   ....[8]....
        /*aca4*/ 	.word	0xffffffff


	//   ....[9]....
        /*aca8*/ 	.word	0xffffffff


	//   ....[10]....
        /*acac*/ 	.word	0xffffffff


	//   ....[11]....
        /*acb0*/ 	.word	0xffffffff


	//   ....[12]....
        /*acb4*/ 	.word	0xffffffff


	//   ....[13]....
        /*acb8*/ 	.word	0xffffffff


	//   ....[14]....
        /*acbc*/ 	.word	0xffffffff


	//   ....[15]....
        /*acc0*/ 	.word	0xffffffff


	//   ....[16]....
        /*acc4*/ 	.word	0xffffffff


	//   ....[17]....
        /*acc8*/ 	.word	0xffffffff


	//   ....[18]....
        /*accc*/ 	.word	0xffffffff


	//   ....[19]....
        /*acd0*/ 	.word	0xffffffff


	//   ....[20]....
        /*acd4*/ 	.word	0xffffffff


	//   ....[21]....
        /*acd8*/ 	.word	0xffffffff


	//   ....[22]....
        /*acdc*/ 	.word	0xffffffff


	//   ....[23]....
        /*ace0*/ 	.word	0xffffffff


	//   ....[24]....
        /*ace4*/ 	.word	0xffffffff


	//   ....[25]....
        /*ace8*/ 	.word	0xffffffff


	//   ....[26]....
        /*acec*/ 	.word	0xffffffff


	//   ....[27]....
        /*acf0*/ 	.word	0xffffffff


	//   ....[28]....
        /*acf4*/ 	.word	0xffffffff


	//   ....[29]....
        /*acf8*/ 	.word	0xffffffff


	//   ....[30]....
        /*acfc*/ 	.word	0xffffffff


	//   ....[31]....
        /*ad00*/ 	.word	0xffffffff


	//   ....[32]....
        /*ad04*/ 	.word	0xffffffff


	//   ....[33]....
        /*ad08*/ 	.word	0xffffffff


	//   ....[34]....
        /*ad0c*/ 	.word	0xffffffff


	//   ....[35]....
        /*ad10*/ 	.word	0xffffffff


	//   ....[36]....
        /*ad14*/ 	.word	0xffffffff


	//   ....[37]....
        /*ad18*/ 	.word	0xffffffff


	//   ....[38]....
        /*ad1c*/ 	.word	0xffffffff


	//   ....[39]....
        /*ad20*/ 	.word	0xffffffff


	//   ....[40]....
        /*ad24*/ 	.word	0xffffffff


	//   ....[41]....
        /*ad28*/ 	.word	0xffffffff


	//   ....[42]....
        /*ad2c*/ 	.word	0xffffffff


	//   ....[43]....
        /*ad30*/ 	.word	0xffffffff


	//   ....[44]....
        /*ad34*/ 	.word	0xffffffff


	//   ....[45]....
        /*ad38*/ 	.word	0xffffffff


	//   ....[46]....
        /*ad3c*/ 	.word	0xffffffff


	//   ....[47]....
        /*ad40*/ 	.word	0xffffffff


	//   ....[48]....
        /*ad44*/ 	.word	0xffffffff


	//   ....[49]....
        /*ad48*/ 	.word	0xffffffff


	//   ....[50]....
        /*ad4c*/ 	.word	0xffffffff


	//   ....[51]....
        /*ad50*/ 	.word	0xffffffff


	//   ....[52]....
        /*ad54*/ 	.word	0xffffffff


	//   ....[53]....
        /*ad58*/ 	.word	0xffffffff


	//   ....[54]....
        /*ad5c*/ 	.word	0xffffffff


	//   ....[55]....
        /*ad60*/ 	.word	0xffffffff


	//   ....[56]....
        /*ad64*/ 	.word	0xffffffff


	//   ....[57]....
        /*ad68*/ 	.word	0xffffffff


	//   ....[58]....
        /*ad6c*/ 	.word	0xffffffff


	//   ....[59]....
        /*ad70*/ 	.word	0xffffffff


	//   ....[60]....
        /*ad74*/ 	.word	0xffffffff


	//   ....[61]....
        /*ad78*/ 	.word	0xffffffff


	//   ....[62]....
        /*ad7c*/ 	.word	0xffffffff


	//   ....[63]....
        /*ad80*/ 	.word	0xffffffff


	//   ....[64]....
        /*ad84*/ 	.word	0xffffffff


	//   ....[65]....
        /*ad88*/ 	.word	0xffffffff


	//   ....[66]....
        /*ad8c*/ 	.word	0xffffffff


	//   ....[67]....
        /*ad90*/ 	.word	0xffffffff


	//   ....[68]....
        /*ad94*/ 	.word	0xffffffff


	//   ....[69]....
        /*ad98*/ 	.word	0xffffffff


	//   ....[70]....
        /*ad9c*/ 	.word	0xffffffff


	//   ....[71]....
        /*ada0*/ 	.word	0xffffffff


	//   ....[72]....
        /*ada4*/ 	.word	0xffffffff


	//   ....[73]....
        /*ada8*/ 	.word	0xffffffff


	//   ....[74]....
        /*adac*/ 	.word	0xffffffff


	//   ....[75]....
        /*adb0*/ 	.word	0xffffffff


	//   ....[76]....
        /*adb4*/ 	.word	0xffffffff


	//   ....[77]....
        /*adb8*/ 	.word	0xffffffff


	//   ....[78]....
        /*adbc*/ 	.word	0xffffffff


	//   ....[79]....
        /*adc0*/ 	.word	0xffffffff


	//   ....[80]....
        /*adc4*/ 	.word	0xffffffff


	//   ....[81]....
        /*adc8*/ 	.word	0xffffffff


	//   ....[82]....
        /*adcc*/ 	.word	0xffffffff


	//   ....[83]....
        /*add0*/ 	.word	0xffffffff


	//   ....[84]....
        /*add4*/ 	.word	0xffffffff


	//   ....[85]....
        /*add8*/ 	.word	0xffffffff


	//   ....[86]....
        /*addc*/ 	.word	0xffffffff


	//   ....[87]....
        /*ade0*/ 	.word	0xffffffff


	//   ....[88]....
        /*ade4*/ 	.word	0xffffffff


	//   ....[89]....
        /*ade8*/ 	.word	0xffffffff


	//   ....[90]....
        /*adec*/ 	.word	0xffffffff


	//   ....[91]....
        /*adf0*/ 	.word	0xffffffff


	//   ....[92]....
        /*adf4*/ 	.word	0xffffffff


	//   ....[93]....
        /*adf8*/ 	.word	0xffffffff


	//   ....[94]....
        /*adfc*/ 	.word	0xffffffff


	//   ....[95]....
        /*ae00*/ 	.word	0xffffffff


	//   ....[96]....
        /*ae04*/ 	.word	0xffffffff


	//   ....[97]....
        /*ae08*/ 	.word	0xffffffff


	//   ....[98]....
        /*ae0c*/ 	.word	0xffffffff


	//   ....[99]....
        /*ae10*/ 	.word	0xffffffff


	//   ....[100]....
        /*ae14*/ 	.word	0xffffffff


	//   ....[101]....
        /*ae18*/ 	.word	0xffffffff


	//   ....[102]....
        /*ae1c*/ 	.word	0xffffffff


	//   ....[103]....
        /*ae20*/ 	.word	0xffffffff


	//   ....[104]....
        /*ae24*/ 	.word	0xffffffff


	//   ....[105]....
        /*ae28*/ 	.word	0xffffffff


	//   ....[106]....
        /*ae2c*/ 	.word	0xffffffff


	//   ....[107]....
        /*ae30*/ 	.word	0xffffffff


	//   ....[108]....
        /*ae34*/ 	.word	0xffffffff


	//   ....[109]....
        /*ae38*/ 	.word	0xffffffff


	//   ....[110]....
        /*ae3c*/ 	.word	0xffffffff


	//   ....[111]....
        /*ae40*/ 	.word	0xffffffff


	//   ....[112]....
        /*ae44*/ 	.word	0xffffffff


	//   ....[113]....
        /*ae48*/ 	.word	0xffffffff


	//   ....[114]....
        /*ae4c*/ 	.word	0xffffffff


	//   ....[115]....
        /*ae50*/ 	.word	0xffffffff


	//   ....[116]....
        /*ae54*/ 	.word	0xffffffff


	//   ....[117]....
        /*ae58*/ 	.word	0xffffffff


	//   ....[118]....
        /*ae5c*/ 	.word	0xffffffff


	//   ....[119]....
        /*ae60*/ 	.word	0xffffffff


	//   ....[120]....
        /*ae64*/ 	.word	0xffffffff


	//   ....[121]....
        /*ae68*/ 	.word	0xffffffff


	//   ....[122]....
        /*ae6c*/ 	.word	0xffffffff


	//   ....[123]....
        /*ae70*/ 	.word	0xffffffff


	//   ....[124]....
        /*ae74*/ 	.word	0xffffffff


	//   ....[125]....
        /*ae78*/ 	.word	0xffffffff


	//   ....[126]....
        /*ae7c*/ 	.word	0xffffffff


	//   ....[127]....
        /*ae80*/ 	.word	0xffffffff


	//   ....[128]....
        /*ae84*/ 	.word	0xffffffff


	//   ....[129]....
        /*ae88*/ 	.word	0xffffffff


	//   ....[130]....
        /*ae8c*/ 	.word	0xffffffff


	//   ....[131]....
        /*ae90*/ 	.word	0xffffffff


	//   ....[132]....
        /*ae94*/ 	.word	0xffffffff


	//   ....[133]....
        /*ae98*/ 	.word	0xffffffff


	//   ....[134]....
        /*ae9c*/ 	.word	0xffffffff


	//   ....[135]....
        /*aea0*/ 	.word	0xffffffff


	//   ....[136]....
        /*aea4*/ 	.word	0xffffffff


	//   ....[137]....
        /*aea8*/ 	.word	0xffffffff


	//   ....[138]....
        /*aeac*/ 	.word	0xffffffff


	//   ....[139]....
        /*aeb0*/ 	.word	0xffffffff


	//   ....[140]....
        /*aeb4*/ 	.word	0xffffffff


	//   ....[141]....
        /*aeb8*/ 	.word	0xffffffff


	//   ....[142]....
        /*aebc*/ 	.word	0xffffffff


	//   ....[143]....
        /*aec0*/ 	.word	0xffffffff


	//   ....[144]....
        /*aec4*/ 	.word	0xffffffff


	//   ....[145]....
        /*aec8*/ 	.word	0xffffffff


	//   ....[146]....
        /*aecc*/ 	.word	0xffffffff


	//   ....[147]....
        /*aed0*/ 	.word	0xffffffff


	//   ....[148]....
        /*aed4*/ 	.word	0xffffffff


	//   ....[149]....
        /*aed8*/ 	.word	0xffffffff


	//   ....[150]....
        /*aedc*/ 	.word	0xffffffff


	//   ....[151]....
        /*aee0*/ 	.word	0xffffffff


	//   ....[152]....
        /*aee4*/ 	.word	0xffffffff


	//   ....[153]....
        /*aee8*/ 	.word	0xffffffff


	//   ....[154]....
        /*aeec*/ 	.word	0xffffffff


	//   ....[155]....
        /*aef0*/ 	.word	0xffffffff


	//   ....[156]....
        /*aef4*/ 	.word	0xffffffff


	//   ....[157]....
        /*aef8*/ 	.word	0xffffffff


	//   ....[158]....
        /*aefc*/ 	.word	0xffffffff


	//   ....[159]....
        /*af00*/ 	.word	0xffffffff


	//   ....[160]....
        /*af04*/ 	.word	0xffffffff


	//   ....[161]....
        /*af08*/ 	.word	0xffffffff


	//   ....[162]....
        /*af0c*/ 	.word	0xffffffff


	//   ....[163]....
        /*af10*/ 	.word	0xffffffff


	//   ....[164]....
        /*af14*/ 	.word	0xffffffff


	//   ....[165]....
        /*af18*/ 	.word	0xffffffff


	//   ....[166]....
        /*af1c*/ 	.word	0xffffffff


	//   ....[167]....
        /*af20*/ 	.word	0xffffffff


	//   ....[168]....
        /*af24*/ 	.word	0xffffffff


	//   ....[169]....
        /*af28*/ 	.word	0xffffffff


	//   ....[170]....
        /*af2c*/ 	.word	0xffffffff


	//   ....[171]....
        /*af30*/ 	.word	0xffffffff


	//   ....[172]....
        /*af34*/ 	.word	0xffffffff


	//   ....[173]....
        /*af38*/ 	.word	0xffffffff


	//   ....[174]....
        /*af3c*/ 	.word	0xffffffff


	//   ....[175]....
        /*af40*/ 	.word	0xffffffff


	//   ....[176]....
        /*af44*/ 	.word	0xffffffff


	//   ....[177]....
        /*af48*/ 	.word	0xffffffff


	//   ....[178]....
        /*af4c*/ 	.word	0xffffffff


	//   ....[179]....
        /*af50*/ 	.word	0xffffffff


	//   ....[180]....
        /*af54*/ 	.word	0xffffffff


	//   ....[181]....
        /*af58*/ 	.word	0xffffffff


	//   ....[182]....
        /*af5c*/ 	.word	0xffffffff


	//   ....[183]....
        /*af60*/ 	.word	0xffffffff


	//   ....[184]....
        /*af64*/ 	.word	0xffffffff


	//   ....[185]....
        /*af68*/ 	.word	0xffffffff


	//   ....[186]....
        /*af6c*/ 	.word	0xffffffff


	//   ....[187]....
        /*af70*/ 	.word	0xffffffff


	//   ....[188]....
        /*af74*/ 	.word	0xffffffff


	//   ....[189]....
        /*af78*/ 	.word	0xffffffff


	//   ....[190]....
        /*af7c*/ 	.word	0xffffffff


	//   ....[191]....
        /*af80*/ 	.word	0xffffffff


	//   ....[192]....
        /*af84*/ 	.word	0xffffffff


	//   ....[193]....
        /*af88*/ 	.word	0xffffffff


	//   ....[194]....
        /*af8c*/ 	.word	0xffffffff


	//   ....[195]....
        /*af90*/ 	.word	0xffffffff


	//   ....[196]....
        /*af94*/ 	.word	0xffffffff


	//   ....[197]....
        /*af98*/ 	.word	0xffffffff


	//   ....[198]....
        /*af9c*/ 	.word	0xffffffff


	//   ....[199]....
        /*afa0*/ 	.word	0xffffffff


	//   ....[200]....
        /*afa4*/ 	.word	0xffffffff


	//   ....[201]....
        /*afa8*/ 	.word	0xffffffff


	//   ....[202]....
        /*afac*/ 	.word	0xffffffff


	//   ....[203]....
        /*afb0*/ 	.word	0xffffffff


	//   ....[204]....
        /*afb4*/ 	.word	0xffffffff


	//   ....[205]....
        /*afb8*/ 	.word	0xffffffff


	//   ....[206]....
        /*afbc*/ 	.word	0xffffffff


	//   ....[207]....
        /*afc0*/ 	.word	0xffffffff


	//   ....[208]....
        /*afc4*/ 	.word	0xffffffff


	//   ....[209]....
        /*afc8*/ 	.word	0xffffffff


	//   ....[210]....
        /*afcc*/ 	.word	0xffffffff


	//   ....[211]....
        /*afd0*/ 	.word	0xffffffff


	//   ....[212]....
        /*afd4*/ 	.word	0xffffffff


	//   ....[213]....
        /*afd8*/ 	.word	0xffffffff


	//   ....[214]....
        /*afdc*/ 	.word	0xffffffff


	//   ....[215]....
        /*afe0*/ 	.word	0xffffffff


	//   ....[216]....
        /*afe4*/ 	.word	0xffffffff


	//   ....[217]....
        /*afe8*/ 	.word	0xffffffff


	//   ....[218]....
        /*afec*/ 	.word	0xffffffff


	//   ....[219]....
        /*aff0*/ 	.word	0xffffffff


	//   ....[220]....
        /*aff4*/ 	.word	0xffffffff


	//   ....[221]....
        /*aff8*/ 	.word	0xffffffff


	//   ....[222]....
        /*affc*/ 	.word	0xffffffff


	//   ....[223]....
        /*b000*/ 	.word	0xffffffff


	//   ....[224]....
        /*b004*/ 	.word	0xffffffff


	//   ....[225]....
        /*b008*/ 	.word	0xffffffff


	//   ....[226]....
        /*b00c*/ 	.word	0xffffffff


	//   ....[227]....
        /*b010*/ 	.word	0xffffffff


	//   ....[228]....
        /*b014*/ 	.word	0xffffffff


	//   ....[229]....
        /*b018*/ 	.word	0xffffffff


	//   ....[230]....
        /*b01c*/ 	.word	0xffffffff


	//   ....[231]....
        /*b020*/ 	.word	0xffffffff


	//   ....[232]....
        /*b024*/ 	.word	0xffffffff


	//   ....[233]....
        /*b028*/ 	.word	0xffffffff


	//   ....[234]....
        /*b02c*/ 	.word	0xffffffff


	//   ....[235]....
        /*b030*/ 	.word	0xffffffff


	//   ....[236]....
        /*b034*/ 	.word	0xffffffff


	//   ....[237]....
        /*b038*/ 	.word	0xffffffff


	//   ....[238]....
        /*b03c*/ 	.word	0xffffffff


	//   ....[239]....
        /*b040*/ 	.word	0xffffffff


	//   ....[240]....
        /*b044*/ 	.word	0xffffffff


	//   ....[241]....
        /*b048*/ 	.word	0xffffffff


	//   ....[242]....
        /*b04c*/ 	.word	0xffffffff


	//   ....[243]....
        /*b050*/ 	.word	0xffffffff


	//   ....[244]....
        /*b054*/ 	.word	0xffffffff


	//   ....[245]....
        /*b058*/ 	.word	0xffffffff


	//   ....[246]....
        /*b05c*/ 	.word	0xffffffff


	//   ....[247]....
        /*b060*/ 	.word	0xffffffff


	//   ....[248]....
        /*b064*/ 	.word	0xffffffff


	//   ....[249]....
        /*b068*/ 	.word	0xffffffff


	//   ....[250]....
        /*b06c*/ 	.word	0xffffffff


	//   ....[251]....
        /*b070*/ 	.word	0xffffffff


	//   ....[252]....
        /*b074*/ 	.word	0xffffffff


	//   ....[253]....
        /*b078*/ 	.word	0xffffffff


	//   ....[254]....
        /*b07c*/ 	.word	0xffffffff


	//   ....[255]....
        /*b080*/ 	.word	0xffffffff


	//   ....[0]....
        /*b084*/ 	.word	0xffffffff


	//   ....[1]....
        /*b088*/ 	.word	0xffffffff


	//   ....[2]....
        /*b08c*/ 	.word	0xffffffff


	//   ....[3]....
        /*b090*/ 	.word	0xffffffff


	//   ....[4]....
        /*b094*/ 	.word	0xffffffff


	//   ....[5]....
        /*b098*/ 	.word	0xffffffff


	//   ....[6]....
        /*b09c*/ 	.word	0xffffffff


	//   ....[7]....
        /*b0a0*/ 	.word	0xffffffff


	//   ....[8]....
        /*b0a4*/ 	.word	0xffffffff


	//   ....[9]....
        /*b0a8*/ 	.word	0xffffffff


	//   ....[10]....
        /*b0ac*/ 	.word	0xffffffff


	//   ....[11]....
        /*b0b0*/ 	.word	0xffffffff


	//   ....[12]....
        /*b0b4*/ 	.word	0xffffffff


	//   ....[13]....
        /*b0b8*/ 	.word	0xffffffff


	//   ....[14]....
        /*b0bc*/ 	.word	0xffffffff


	//   ....[15]....
        /*b0c0*/ 	.word	0xffffffff


	//   ....[16]....
        /*b0c4*/ 	.word	0xffffffff


	//   ....[17]....
        /*b0c8*/ 	.word	0xffffffff


	//   ....[18]....
        /*b0cc*/ 	.word	0xffffffff


	//   ....[19]....
        /*b0d0*/ 	.word	0xffffffff


	//   ....[20]....
        /*b0d4*/ 	.word	0xffffffff


	//   ....[21]....
        /*b0d8*/ 	.word	0xffffffff


	//   ....[22]....
        /*b0dc*/ 	.word	0xffffffff


	//   ....[23]....
        /*b0e0*/ 	.word	0xffffffff


	//   ....[24]....
        /*b0e4*/ 	.word	0xffffffff


	//   ....[25]....
        /*b0e8*/ 	.word	0xffffffff


	//   ....[26]....
        /*b0ec*/ 	.word	0xffffffff


	//   ....[27]....
        /*b0f0*/ 	.word	0xffffffff


	//   ....[28]....
        /*b0f4*/ 	.word	0xffffffff


	//   ....[29]....
        /*b0f8*/ 	.word	0xffffffff


	//   ....[30]....
        /*b0fc*/ 	.word	0xffffffff


	//   ....[31]....
        /*b100*/ 	.word	0xffffffff


	//   ....[32]....
        /*b104*/ 	.word	0xffffffff


	//   ....[33]....
        /*b108*/ 	.word	0xffffffff


	//   ....[34]....
        /*b10c*/ 	.word	0xffffffff


	//   ....[35]....
        /*b110*/ 	.word	0xffffffff


	//   ....[36]....
        /*b114*/ 	.word	0xffffffff


	//   ....[37]....
        /*b118*/ 	.word	0xffffffff


	//   ....[38]....
        /*b11c*/ 	.word	0xffffffff


	//   ....[39]....
        /*b120*/ 	.word	0xffffffff


	//   ....[40]....
        /*b124*/ 	.word	0xffffffff


	//   ....[41]....
        /*b128*/ 	.word	0xffffffff


	//   ....[42]....
        /*b12c*/ 	.word	0xffffffff


	//   ....[43]....
        /*b130*/ 	.word	0xffffffff


	//   ....[44]....
        /*b134*/ 	.word	0xffffffff


	//   ....[45]....
        /*b138*/ 	.word	0xffffffff


	//   ....[46]....
        /*b13c*/ 	.word	0xffffffff


	//   ....[47]....
        /*b140*/ 	.word	0xffffffff


	//   ....[48]....
        /*b144*/ 	.word	0xffffffff


	//   ....[49]....
        /*b148*/ 	.word	0xffffffff


	//   ....[50]....
        /*b14c*/ 	.word	0xffffffff


	//   ....[51]....
        /*b150*/ 	.word	0xffffffff


	//   ....[52]....
        /*b154*/ 	.word	0xffffffff


	//   ....[53]....
        /*b158*/ 	.word	0xffffffff


	//   ....[54]....
        /*b15c*/ 	.word	0xffffffff


	//   ....[55]....
        /*b160*/ 	.word	0xffffffff


	//   ....[56]....
        /*b164*/ 	.word	0xffffffff


	//   ....[57]....
        /*b168*/ 	.word	0xffffffff


	//   ....[58]....
        /*b16c*/ 	.word	0xffffffff


	//   ....[59]....
        /*b170*/ 	.word	0xffffffff


	//   ....[60]....
        /*b174*/ 	.word	0xffffffff


	//   ....[61]....
        /*b178*/ 	.word	0xffffffff


	//   ....[62]....
        /*b17c*/ 	.word	0xffffffff


	//   ....[63]....
        /*b180*/ 	.word	0xffffffff


	//   ....[64]....
        /*b184*/ 	.word	0xffffffff


	//   ....[65]....
        /*b188*/ 	.word	0xffffffff


	//   ....[66]....
        /*b18c*/ 	.word	0xffffffff


	//   ....[67]....
        /*b190*/ 	.word	0xffffffff


	//   ....[68]....
        /*b194*/ 	.word	0xffffffff


	//   ....[69]....
        /*b198*/ 	.word	0xffffffff


	//   ....[70]....
        /*b19c*/ 	.word	0xffffffff


	//   ....[71]....
        /*b1a0*/ 	.word	0xffffffff


	//   ....[72]....
        /*b1a4*/ 	.word	0xffffffff


	//   ....[73]....
        /*b1a8*/ 	.word	0xffffffff


	//   ....[74]....
        /*b1ac*/ 	.word	0xffffffff


	//   ....[75]....
        /*b1b0*/ 	.word	0xffffffff


	//   ....[76]....
        /*b1b4*/ 	.word	0xffffffff


	//   ....[77]....
        /*b1b8*/ 	.word	0xffffffff


	//   ....[78]....
        /*b1bc*/ 	.word	0xffffffff


	//   ....[79]....
        /*b1c0*/ 	.word	0xffffffff


	//   ....[80]....
        /*b1c4*/ 	.word	0xffffffff


	//   ....[81]....
        /*b1c8*/ 	.word	0xffffffff


	//   ....[82]....
        /*b1cc*/ 	.word	0xffffffff


	//   ....[83]....
        /*b1d0*/ 	.word	0xffffffff


	//   ....[84]....
        /*b1d4*/ 	.word	0xffffffff


	//   ....[85]....
        /*b1d8*/ 	.word	0xffffffff


	//   ....[86]....
        /*b1dc*/ 	.word	0xffffffff


	//   ....[87]....
        /*b1e0*/ 	.word	0xffffffff


	//   ....[88]....
        /*b1e4*/ 	.word	0xffffffff


	//   ....[89]....
        /*b1e8*/ 	.word	0xffffffff


	//   ....[90]....
        /*b1ec*/ 	.word	0xffffffff


	//   ....[91]....
        /*b1f0*/ 	.word	0xffffffff


	//   ....[92]....
        /*b1f4*/ 	.word	0xffffffff


	//   ....[93]....
        /*b1f8*/ 	.word	0xffffffff


	//   ....[94]....
        /*b1fc*/ 	.word	0xffffffff


	//   ....[95]....
        /*b200*/ 	.word	0xffffffff


	//   ....[96]....
        /*b204*/ 	.word	0xffffffff


	//   ....[97]....
        /*b208*/ 	.word	0xffffffff


	//   ....[98]....
        /*b20c*/ 	.word	0xffffffff


	//   ....[99]....
        /*b210*/ 	.word	0xffffffff


	//   ....[100]....
        /*b214*/ 	.word	0xffffffff


	//   ....[101]....
        /*b218*/ 	.word	0xffffffff


	//   ....[102]....
        /*b21c*/ 	.word	0xffffffff


	//   ....[103]....
        /*b220*/ 	.word	0xffffffff


	//   ....[104]....
        /*b224*/ 	.word	0xffffffff


	//   ....[105]....
        /*b228*/ 	.word	0xffffffff


	//   ....[106]....
        /*b22c*/ 	.word	0xffffffff


	//   ....[107]....
        /*b230*/ 	.word	0xffffffff


	//   ....[108]....
        /*b234*/ 	.word	0xffffffff


	//   ....[109]....
        /*b238*/ 	.word	0xffffffff


	//   ....[110]....
        /*b23c*/ 	.word	0xffffffff


	//   ....[111]....
        /*b240*/ 	.word	0xffffffff


	//   ....[112]....
        /*b244*/ 	.word	0xffffffff


	//   ....[113]....
        /*b248*/ 	.word	0xffffffff


	//   ....[114]....
        /*b24c*/ 	.word	0xffffffff


	//   ....[115]....
        /*b250*/ 	.word	0xffffffff


	//   ....[116]....
        /*b254*/ 	.word	0xffffffff


	//   ....[117]....
        /*b258*/ 	.word	0xffffffff


	//   ....[118]....
        /*b25c*/ 	.word	0xffffffff


	//   ....[119]....
        /*b260*/ 	.word	0xffffffff


	//   ....[120]....
        /*b264*/ 	.word	0xffffffff


	//   ....[121]....
        /*b268*/ 	.word	0xffffffff


	//   ....[122]....
        /*b26c*/ 	.word	0xffffffff


	//   ....[123]....
        /*b270*/ 	.word	0xffffffff


	//   ....[124]....
        /*b274*/ 	.word	0xffffffff


	//   ....[125]....
        /*b278*/ 	.word	0xffffffff


	//   ....[126]....
        /*b27c*/ 	.word	0xffffffff


	//   ....[127]....
        /*b280*/ 	.word	0xffffffff


	//   ....[128]....
        /*b284*/ 	.word	0xffffffff


	//   ....[129]....
        /*b288*/ 	.word	0xffffffff


	//   ....[130]....
        /*b28c*/ 	.word	0xffffffff


	//   ....[131]....
        /*b290*/ 	.word	0xffffffff


	//   ....[132]....
        /*b294*/ 	.word	0xffffffff


	//   ....[133]....
        /*b298*/ 	.word	0xffffffff


	//   ....[134]....
        /*b29c*/ 	.word	0xffffffff


	//   ....[135]....
        /*b2a0*/ 	.word	0xffffffff


	//   ....[136]....
        /*b2a4*/ 	.word	0xffffffff


	//   ....[137]....
        /*b2a8*/ 	.word	0xffffffff


	//   ....[138]....
        /*b2ac*/ 	.word	0xffffffff


	//   ....[139]....
        /*b2b0*/ 	.word	0xffffffff


	//   ....[140]....
        /*b2b4*/ 	.word	0xffffffff


	//   ....[141]....
        /*b2b8*/ 	.word	0xffffffff


	//   ....[142]....
        /*b2bc*/ 	.word	0xffffffff


	//   ....[143]....
        /*b2c0*/ 	.word	0xffffffff


	//   ....[144]....
        /*b2c4*/ 	.word	0xffffffff


	//   ....[145]....
        /*b2c8*/ 	.word	0xffffffff


	//   ....[146]....
        /*b2cc*/ 	.word	0xffffffff


	//   ....[147]....
        /*b2d0*/ 	.word	0xffffffff


	//   ....[148]....
        /*b2d4*/ 	.word	0xffffffff


	//   ....[149]....
        /*b2d8*/ 	.word	0xffffffff


	//   ....[150]....
        /*b2dc*/ 	.word	0xffffffff


	//   ....[151]....
        /*b2e0*/ 	.word	0xffffffff


	//   ....[152]....
        /*b2e4*/ 	.word	0xffffffff


	//   ....[153]....
        /*b2e8*/ 	.word	0xffffffff


	//   ....[154]....
        /*b2ec*/ 	.word	0xffffffff


	//   ....[155]....
        /*b2f0*/ 	.word	0xffffffff


	//   ....[156]....
        /*b2f4*/ 	.word	0xffffffff


	//   ....[157]....
        /*b2f8*/ 	.word	0xffffffff


	//   ....[158]....
        /*b2fc*/ 	.word	0xffffffff


	//   ....[159]....
        /*b300*/ 	.word	0xffffffff


	//   ....[160]....
        /*b304*/ 	.word	0xffffffff


	//   ....[161]....
        /*b308*/ 	.word	0xffffffff


	//   ....[162]....
        /*b30c*/ 	.word	0xffffffff


	//   ....[163]....
        /*b310*/ 	.word	0xffffffff


	//   ....[164]....
        /*b314*/ 	.word	0xffffffff


	//   ....[165]....
        /*b318*/ 	.word	0xffffffff


	//   ....[166]....
        /*b31c*/ 	.word	0xffffffff


	//   ....[167]....
        /*b320*/ 	.word	0xffffffff


	//   ....[168]....
        /*b324*/ 	.word	0xffffffff


	//   ....[169]....
        /*b328*/ 	.word	0xffffffff


	//   ....[170]....
        /*b32c*/ 	.word	0xffffffff


	//   ....[171]....
        /*b330*/ 	.word	0xffffffff


	//   ....[172]....
        /*b334*/ 	.word	0xffffffff


	//   ....[173]....
        /*b338*/ 	.word	0xffffffff


	//   ....[174]....
        /*b33c*/ 	.word	0xffffffff


	//   ....[175]....
        /*b340*/ 	.word	0xffffffff


	//   ....[176]....
        /*b344*/ 	.word	0xffffffff


	//   ....[177]....
        /*b348*/ 	.word	0xffffffff


	//   ....[178]....
        /*b34c*/ 	.word	0xffffffff


	//   ....[179]....
        /*b350*/ 	.word	0xffffffff


	//   ....[180]....
        /*b354*/ 	.word	0xffffffff


	//   ....[181]....
        /*b358*/ 	.word	0xffffffff


	//   ....[182]....
        /*b35c*/ 	.word	0xffffffff


	//   ....[183]....
        /*b360*/ 	.word	0xffffffff


	//   ....[184]....
        /*b364*/ 	.word	0xffffffff


	//   ....[185]....
        /*b368*/ 	.word	0xffffffff


	//   ....[186]....
        /*b36c*/ 	.word	0xffffffff


	//   ....[187]....
        /*b370*/ 	.word	0xffffffff


	//   ....[188]....
        /*b374*/ 	.word	0xffffffff


	//   ....[189]....
        /*b378*/ 	.word	0xffffffff


	//   ....[190]....
        /*b37c*/ 	.word	0xffffffff


	//   ....[191]....
        /*b380*/ 	.word	0xffffffff


	//   ....[192]....
        /*b384*/ 	.word	0xffffffff


	//   ....[193]....
        /*b388*/ 	.word	0xffffffff


	//   ....[194]....
        /*b38c*/ 	.word	0xffffffff


	//   ....[195]....
        /*b390*/ 	.word	0xffffffff


	//   ....[196]....
        /*b394*/ 	.word	0xffffffff


	//   ....[197]....
        /*b398*/ 	.word	0xffffffff


	//   ....[198]....
        /*b39c*/ 	.word	0xffffffff


	//   ....[199]....
        /*b3a0*/ 	.word	0xffffffff


	//   ....[200]....
        /*b3a4*/ 	.word	0xffffffff


	//   ....[201]....
        /*b3a8*/ 	.word	0xffffffff


	//   ....[202]....
        /*b3ac*/ 	.word	0xffffffff


	//   ....[203]....
        /*b3b0*/ 	.word	0xffffffff


	//   ....[204]....
        /*b3b4*/ 	.word	0xffffffff


	//   ....[205]....
        /*b3b8*/ 	.word	0xffffffff


	//   ....[206]....
        /*b3bc*/ 	.word	0xffffffff


	//   ....[207]....
        /*b3c0*/ 	.word	0xffffffff


	//   ....[208]....
        /*b3c4*/ 	.word	0xffffffff


	//   ....[209]....
        /*b3c8*/ 	.word	0xffffffff


	//   ....[210]....
        /*b3cc*/ 	.word	0xffffffff


	//   ....[211]....
        /*b3d0*/ 	.word	0xffffffff


	//   ....[212]....
        /*b3d4*/ 	.word	0xffffffff


	//   ....[213]....
        /*b3d8*/ 	.word	0xffffffff


	//   ....[214]....
        /*b3dc*/ 	.word	0xffffffff


	//   ....[215]....
        /*b3e0*/ 	.word	0xffffffff


	//   ....[216]....
        /*b3e4*/ 	.word	0xffffffff


	//   ....[217]....
        /*b3e8*/ 	.word	0xffffffff


	//   ....[218]....
        /*b3ec*/ 	.word	0xffffffff


	//   ....[219]....
        /*b3f0*/ 	.word	0xffffffff


	//   ....[220]....
        /*b3f4*/ 	.word	0xffffffff


	//   ....[221]....
        /*b3f8*/ 	.word	0xffffffff


	//   ....[222]....
        /*b3fc*/ 	.word	0xffffffff


	//   ....[223]....
        /*b400*/ 	.word	0xffffffff


	//   ....[224]....
        /*b404*/ 	.word	0xffffffff


	//   ....[225]....
        /*b408*/ 	.word	0xffffffff


	//   ....[226]....
        /*b40c*/ 	.word	0xffffffff


	//   ....[227]....
        /*b410*/ 	.word	0xffffffff


	//   ....[228]....
        /*b414*/ 	.word	0xffffffff


	//   ....[229]....
        /*b418*/ 	.word	0xffffffff


	//   ....[230]....
        /*b41c*/ 	.word	0xffffffff


	//   ....[231]....
        /*b420*/ 	.word	0xffffffff


	//   ....[232]....
        /*b424*/ 	.word	0xffffffff


	//   ....[233]....
        /*b428*/ 	.word	0xffffffff


	//   ....[234]....
        /*b42c*/ 	.word	0xffffffff


	//   ....[235]....
        /*b430*/ 	.word	0xffffffff


	//   ....[236]....
        /*b434*/ 	.word	0xffffffff


	//   ....[237]....
        /*b438*/ 	.word	0xffffffff


	//   ....[238]....
        /*b43c*/ 	.word	0xffffffff


	//   ....[239]....
        /*b440*/ 	.word	0xffffffff


	//   ....[240]....
        /*b444*/ 	.word	0xffffffff


	//   ....[241]....
        /*b448*/ 	.word	0xffffffff


	//   ....[242]....
        /*b44c*/ 	.word	0xffffffff


	//   ....[243]....
        /*b450*/ 	.word	0xffffffff


	//   ....[244]....
        /*b454*/ 	.word	0xffffffff


	//   ....[245]....
        /*b458*/ 	.word	0xffffffff


	//   ....[246]....
        /*b45c*/ 	.word	0xffffffff


	//   ....[247]....
        /*b460*/ 	.word	0xffffffff


	//   ....[248]....
        /*b464*/ 	.word	0xffffffff


	//   ....[249]....
        /*b468*/ 	.word	0xffffffff


	//   ....[250]....
        /*b46c*/ 	.word	0xffffffff


	//   ....[251]....
        /*b470*/ 	.word	0xffffffff


	//   ....[252]....
        /*b474*/ 	.word	0xffffffff


	//   ....[253]....
        /*b478*/ 	.word	0xffffffff


	//   ....[254]....
        /*b47c*/ 	.word	0xffffffff


	//----- nvinfo : EIATTR_COOP_GROUP_INSTR_OFFSETS
	.align		4
.L_39:
        /*b480*/ 	.byte	0x04, 0x28
        /*b482*/ 	.short	(.L_41 - .L_40)


	//   ....[0]....
.L_40:
        /*b484*/ 	.word	0x00084aa0


	//   ....[1]....
        /*b488*/ 	.word	0x00084ac0


	//   ....[2]....
        /*b48c*/ 	.word	0x00084b00


	//   ....[3]....
        /*b490*/ 	.word	0x00084b90


	//   ....[4]....
        /*b494*/ 	.word	0x00084bc0


	//   ....[5]....
        /*b498*/ 	.word	0x00084c00


	//   ....[6]....
        /*b49c*/ 	.word	0x00084c80


	//   ....[7]....
        /*b4a0*/ 	.word	0x00084ca0


	//   ....[8]....
        /*b4a4*/ 	.word	0x00084d20


	//   ....[9]....
        /*b4a8*/ 	.word	0x00084d40


	//   ....[10]....
        /*b4ac*/ 	.word	0x00084dc0


	//   ....[11]....
        /*b4b0*/ 	.word	0x00084de0


	//   ....[12]....
        /*b4b4*/ 	.word	0x00084e40


	//   ....[13]....
        /*b4b8*/ 	.word	0x00084e80


	//   ....[14]....
        /*b4bc*/ 	.word	0x00084f00


	//   ....[15]....
        /*b4c0*/ 	.word	0x00084f20


	//   ....[16]....
        /*b4c4*/ 	.word	0x00084fa0


	//   ....[17]....
        /*b4c8*/ 	.word	0x00084fc0


	//   ....[18]....
        /*b4cc*/ 	.word	0x00085000


	//   ....[19]....
        /*b4d0*/ 	.word	0x00085060


	//   ....[20]....
        /*b4d4*/ 	.word	0x000850c0


	//   ....[21]....
        /*b4d8*/ 	.word	0x00085100


	//   ....[22]....
        /*b4dc*/ 	.word	0x00085180


	//   ....[23]....
        /*b4e0*/ 	.word	0x000851a0


	//   ....[24]....
        /*b4e4*/ 	.word	0x00085220


	//   ....[25]....
        /*b4e8*/ 	.word	0x00085240


	//   ....[26]....
        /*b4ec*/ 	.word	0x000852c0


	//   ....[27]....
        /*b4f0*/ 	.word	0x000852e0


	//   ....[28]....
        /*b4f4*/ 	.word	0x00085340


	//   ....[29]....
        /*b4f8*/ 	.word	0x00085380


	//   ....[30]....
        /*b4fc*/ 	.word	0x00085400


	//   ....[31]....
        /*b500*/ 	.word	0x00085420


	//   ....[32]....
        /*b504*/ 	.word	0x000854a0


	//   ....[33]....
        /*b508*/ 	.word	0x000854c0


	//   ....[34]....
        /*b50c*/ 	.word	0x00085500


	//   ....[35]....
        /*b510*/ 	.word	0x00085550


	//   ....[36]....
        /*b514*/ 	.word	0x000855c0


	//   ....[37]....
        /*b518*/ 	.word	0x00085600


	//   ....[38]....
        /*b51c*/ 	.word	0x00085680


	//   ....[39]....
        /*b520*/ 	.word	0x000856a0


	//   ....[40]....
        /*b524*/ 	.word	0x00085720


	//   ....[41]....
        /*b528*/ 	.word	0x00085740


	//   ....[42]....
        /*b52c*/ 	.word	0x000857c0


	//   ....[43]....
        /*b530*/ 	.word	0x000857e0


	//   ....[44]....
        /*b534*/ 	.word	0x00085860


	//   ....[45]....
        /*b538*/ 	.word	0x00085880


	//   ....[46]....
        /*b53c*/ 	.word	0x00085900


	//   ....[47]....
        /*b540*/ 	.word	0x00085920


	//   ....[48]....
        /*b544*/ 	.word	0x000859a0


	//   ....[49]....
        /*b548*/ 	.word	0x000859c0


	//   ....[50]....
        /*b54c*/ 	.word	0x00085a00


	//   ....[51]....
        /*b550*/ 	.word	0x00085a50


	//   ....[52]....
        /*b554*/ 	.word	0x00085ac0


	//   ....[53]....
        /*b558*/ 	.word	0x00085b00


	//   ....[54]....
        /*b55c*/ 	.word	0x00085b80


	//   ....[55]....
        /*b560*/ 	.word	0x00085ba0


	//   ....[56]....
        /*b564*/ 	.word	0x00085c20


	//   ....[57]....
        /*b568*/ 	.word	0x00085c40


	//   ....[58]....
        /*b56c*/ 	.word	0x00085cc0


	//   ....[59]....
        /*b570*/ 	.word	0x00085ce0


	//   ....[60]....
        /*b574*/ 	.word	0x00085d60


	//   ....[61]....
        /*b578*/ 	.word	0x00085d80


	//   ....[62]....
        /*b57c*/ 	.word	0x00085e00


	//   ....[63]....
        /*b580*/ 	.word	0x00085e20


	//   ....[64]....
        /*b584*/ 	.word	0x00085ea0


	//   ....[65]....
        /*b588*/ 	.word	0x00085ec0


	//   ....[66]....
        /*b58c*/ 	.word	0x00085f00


	//   ....[67]....
        /*b590*/ 	.word	0x00085f50


	//   ....[68]....
        /*b594*/ 	.word	0x00085fc0


	//   ....[69]....
        /*b598*/ 	.word	0x00086000


	//   ....[70]....
        /*b59c*/ 	.word	0x00086080


	//   ....[71]....
        /*b5a0*/ 	.word	0x000860a0


	//   ....[72]....
        /*b5a4*/ 	.word	0x00086120


	//   ....[73]....
        /*b5a8*/ 	.word	0x00086140


	//   ....[74]....
        /*b5ac*/ 	.word	0x000861d0


	//   ....[75]....
        /*b5b0*/ 	.word	0x000861f0


	//   ....[76]....
        /*b5b4*/ 	.word	0x00086270


	//   ....[77]....
        /*b5b8*/ 	.word	0x00086290


	//   ....[78]....
        /*b5bc*/ 	.word	0x00086310


	//   ....[79]....
        /*b5c0*/ 	.word	0x00086330


	//   ....[80]....
        /*b5c4*/ 	.word	0x000863a0


	//   ....[81]....
        /*b5c8*/ 	.word	0x000863c0


	//   ....[82]....
        /*b5cc*/ 	.word	0x00086400


	//   ....[83]....
        /*b5d0*/ 	.word	0x000864a0


	//   ....[84]....
        /*b5d4*/ 	.word	0x000864c0


	//   ....[85]....
        /*b5d8*/ 	.word	0x00086500


	//   ....[86]....
        /*b5dc*/ 	.word	0x00086590


	//   ....[87]....
        /*b5e0*/ 	.word	0x000865f0


	//   ....[88]....
        /*b5e4*/ 	.word	0x00086630


	//   ....[89]....
        /*b5e8*/ 	.word	0x00086690


	//   ....[90]....
        /*b5ec*/ 	.word	0x000866d0


	//   ....[91]....
        /*b5f0*/ 	.word	0x00086730


	//   ....[92]....
        /*b5f4*/ 	.word	0x00086770


	//   ....[93]....
        /*b5f8*/ 	.word	0x000867d0


	//   ....[94]....
        /*b5fc*/ 	.word	0x00086810


	//   ....[95]....
        /*b600*/ 	.word	0x00086870


	//   ....[96]....
        /*b604*/ 	.word	0x000868b0


	//   ....[97]....
        /*b608*/ 	.word	0x00086910


	//   ....[98]....
        /*b60c*/ 	.word	0x00086950


	//   ....[99]....
        /*b610*/ 	.word	0x000869f0


	//   ....[100]....
        /*b614*/ 	.word	0x00086a10


	//   ....[101]....
        /*b618*/ 	.word	0x00086a50


	//   ....[102]....
        /*b61c*/ 	.word	0x00086a90


	//   ....[103]....
        /*b620*/ 	.word	0x00086af0


	//   ....[104]....
        /*b624*/ 	.word	0x00086b30


	//   ....[105]....
        /*b628*/ 	.word	0x00086b90


	//   ....[106]....
        /*b62c*/ 	.word	0x00086bd0


	//   ....[107]....
        /*b630*/ 	.word	0x00086c30


	//   ....[108]....
        /*b634*/ 	.word	0x00086c70


	//   ....[109]....
        /*b638*/ 	.word	0x00086cd0


	//   ....[110]....
        /*b63c*/ 	.word	0x00086d10


	//   ....[111]....
        /*b640*/ 	.word	0x00086d70


	//   ....[112]....
        /*b644*/ 	.word	0x00086db0


	//   ....[113]....
        /*b648*/ 	.word	0x00086e10


	//   ....[114]....
        /*b64c*/ 	.word	0x00086e50


	//   ....[115]....
        /*b650*/ 	.word	0x00086ef0


	//   ....[116]....
        /*b654*/ 	.word	0x00086f10


	//   ....[117]....
        /*b658*/ 	.word	0x00086f50


	//   ....[118]....
        /*b65c*/ 	.word	0x00086f90


	//   ....[119]....
        /*b660*/ 	.word	0x00086ff0


	//   ....[120]....
        /*b664*/ 	.word	0x00087030


	//   ....[121]....
        /*b668*/ 	.word	0x00087090


	//   ....[122]....
        /*b66c*/ 	.word	0x000870d0


	//   ....[123]....
        /*b670*/ 	.word	0x00087130


	//   ....[124]....
        /*b674*/ 	.word	0x00087170


	//   ....[125]....
        /*b678*/ 	.word	0x000871d0


	//   ....[126]....
        /*b67c*/ 	.word	0x00087210


	//   ....[127]....
        /*b680*/ 	.word	0x00087270


	//   ....[128]....
        /*b684*/ 	.word	0x000872b0


	//   ....[129]....
        /*b688*/ 	.word	0x00087310


	//   ....[130]....
        /*b68c*/ 	.word	0x00087350


	//   ....[131]....
        /*b690*/ 	.word	0x000873f0


	//   ....[132]....
        /*b694*/ 	.word	0x00087410


	//   ....[133]....
        /*b698*/ 	.word	0x00087450


	//   ....[134]....
        /*b69c*/ 	.word	0x00087490


	//   ....[135]....
        /*b6a0*/ 	.word	0x000874f0


	//   ....[136]....
        /*b6a4*/ 	.word	0x00087530


	//   ....[137]....
        /*b6a8*/ 	.word	0x00087590


	//   ....[138]....
        /*b6ac*/ 	.word	0x000875d0


	//   ....[139]....
        /*b6b0*/ 	.word	0x00087630


	//   ....[140]....
        /*b6b4*/ 	.word	0x00087670


	//   ....[141]....
        /*b6b8*/ 	.word	0x000876d0


	//   ....[142]....
        /*b6bc*/ 	.word	0x00087710


	//   ....[143]....
        /*b6c0*/ 	.word	0x00087770


	//   ....[144]....
        /*b6c4*/ 	.word	0x000877b0


	//   ....[145]....
        /*b6c8*/ 	.word	0x00087810


	//   ....[146]....
        /*b6cc*/ 	.word	0x00087850


	//   ....[147]....
        /*b6d0*/ 	.word	0x000878f0


	//   ....[148]....
        /*b6d4*/ 	.word	0x00087910


	//   ....[149]....
        /*b6d8*/ 	.word	0x00087950


	//   ....[150]....
        /*b6dc*/ 	.word	0x00087990


	//   ....[151]....
        /*b6e0*/ 	.word	0x000879f0


	//   ....[152]....
        /*b6e4*/ 	.word	0x00087a30


	//   ....[153]....
        /*b6e8*/ 	.word	0x00087a90


	//   ....[154]....
        /*b6ec*/ 	.word	0x00087ad0


	//   ....[155]....
        /*b6f0*/ 	.word	0x00087b30


	//   ....[156]....
        /*b6f4*/ 	.word	0x00087b70


	//   ....[157]....
        /*b6f8*/ 	.word	0x00087bd0


	//   ....[158]....
        /*b6fc*/ 	.word	0x00087c10


	//   ....[159]....
        /*b700*/ 	.word	0x00087c70


	//   ....[160]....
        /*b704*/ 	.word	0x00087cb0


	//   ....[161]....
        /*b708*/ 	.word	0x00087d10


	//   ....[162]....
        /*b70c*/ 	.word	0x00087d50


	//   ....[163]....
        /*b710*/ 	.word	0x00087df0


	//   ....[164]....
        /*b714*/ 	.word	0x00087e10


	//   ....[165]....
        /*b718*/ 	.word	0x00087e50


	//   ....[166]....
        /*b71c*/ 	.word	0x00087e90


	//   ....[167]....
        /*b720*/ 	.word	0x00087ef0


	//   ....[168]....
        /*b724*/ 	.word	0x00087f30


	//   ....[169]....
        /*b728*/ 	.word	0x00087f90


	//   ....[170]....
        /*b72c*/ 	.word	0x00087fd0


	//   ....[171]....
        /*b730*/ 	.word	0x00088030


	//   ....[172]....
        /*b734*/ 	.word	0x00088090


	//   ....[173]....
        /*b738*/ 	.word	0x000880f0


	//   ....[174]....
        /*b73c*/ 	.word	0x00088160


	//   ....[175]....
        /*b740*/ 	.word	0x000881c0


	//   ....[176]....
        /*b744*/ 	.word	0x00088250


	//   ....[177]....
        /*b748*/ 	.word	0x00088270


	//   ....[178]....
        /*b74c*/ 	.word	0x00088290


	//   ....[179]....
        /*b750*/ 	.word	0x00088360


	//   ....[180]....
        /*b754*/ 	.word	0x00088380


	//   ....[181]....
        /*b758*/ 	.word	0x000883c0


	//   ....[182]....
        /*b75c*/ 	.word	0x00088420


	//   ....[183]....
        /*b760*/ 	.word	0x00088480


	//   ....[184]....
        /*b764*/ 	.word	0x000884e0


	//   ....[185]....
        /*b768*/ 	.word	0x00088540


	//   ....[186]....
        /*b76c*/ 	.word	0x00088580


	//   ....[187]....
        /*b770*/ 	.word	0x000885e0


	//   ....[188]....
        /*b774*/ 	.word	0x00088620


	//   ....[189]....
        /*b778*/ 	.word	0x00088680


	//   ....[190]....
        /*b77c*/ 	.word	0x000886c0


	//   ....[191]....
        /*b780*/ 	.word	0x00088720


	//   ....[192]....
        /*b784*/ 	.word	0x00088760


	//   ....[193]....
        /*b788*/ 	.word	0x000887c0


	//   ....[194]....
        /*b78c*/ 	.word	0x00088800


	//   ....[195]....
        /*b790*/ 	.word	0x00088860


	//   ....[196]....
        /*b794*/ 	.word	0x000888a0


	//   ....[197]....
        /*b798*/ 	.word	0x00088900


	//   ....[198]....
        /*b79c*/ 	.word	0x00088940


	//   ....[199]....
        /*b7a0*/ 	.word	0x000889a0


	//   ....[200]....
        /*b7a4*/ 	.word	0x000889e0


	//   ....[201]....
        /*b7a8*/ 	.word	0x00088a40


	//   ....[202]....
        /*b7ac*/ 	.word	0x00088a80


	//   ....[203]....
        /*b7b0*/ 	.word	0x00088ae0


	//   ....[204]....
        /*b7b4*/ 	.word	0x00088b20


	//   ....[205]....
        /*b7b8*/ 	.word	0x00088b80


	//   ....[206]....
        /*b7bc*/ 	.word	0x00088bc0


	//   ....[207]....
        /*b7c0*/ 	.word	0x00088c20


	//   ....[208]....
        /*b7c4*/ 	.word	0x00088c60


	//   ....[209]....
        /*b7c8*/ 	.word	0x00088cc0


	//   ....[210]....
        /*b7cc*/ 	.word	0x00088d00


	//   ....[211]....
        /*b7d0*/ 	.word	0x00088d60


	//   ....[212]....
        /*b7d4*/ 	.word	0x00088da0


	//   ....[213]....
        /*b7d8*/ 	.word	0x00088e00


	//   ....[214]....
        /*b7dc*/ 	.word	0x00088e40


	//   ....[215]....
        /*b7e0*/ 	.word	0x00088ea0


	//   ....[216]....
        /*b7e4*/ 	.word	0x000891a0


	//   ....[217]....
        /*b7e8*/ 	.word	0x00089220


	//   ....[218]....
        /*b7ec*/ 	.word	0x000897b0


	//   ....[219]....
        /*b7f0*/ 	.word	0x00089850


	//   ....[220]....
        /*b7f4*/ 	.word	0x00089f80


	//   ....[221]....
        /*b7f8*/ 	.word	0x0008a030


	//   ....[222]....
        /*b7fc*/ 	.word	0x0008a8e0


	//   ....[223]....
        /*b800*/ 	.word	0x0008a990


	//   ....[224]....
        /*b804*/ 	.word	0x0008b1f0


	//   ....[225]....
        /*b808*/ 	.word	0x0008b2e0


	//   ....[226]....
        /*b80c*/ 	.word	0x0008bb70


	//   ....[227]....
        /*b810*/ 	.word	0x0008bc50


	//   ....[228]....
        /*b814*/ 	.word	0x0008bd70


	//   ....[229]....
        /*b818*/ 	.word	0x0008be60


	//   ....[230]....
        /*b81c*/ 	.word	0x0008c360


	//   ....[231]....
        /*b820*/ 	.word	0x0008c490


	//   ....[232]....
        /*b824*/ 	.word	0x0008cb90


	//   ....[233]....
        /*b828*/ 	.word	0x0008ccc0


	//   ....[234]....
        /*b82c*/ 	.word	0x0008d570


	//   ....[235]....
        /*b830*/ 	.word	0x0008d690


	//   ....[236]....
        /*b834*/ 	.word	0x0008dfd0


	//   ....[237]....
        /*b838*/ 	.word	0x0008e0c0


	//   ....[238]....
        /*b83c*/ 	.word	0x0008e900


	//   ....[239]....
        /*b840*/ 	.word	0x0008ea90


	//   ....[240]....
        /*b844*/ 	.word	0x0008f500


	//   ....[241]....
        /*b848*/ 	.word	0x0008f640


	//   ....[242]....
        /*b84c*/ 	.word	0x00090000


	//   ....[243]....
        /*b850*/ 	.word	0x000900f0


	//   ....[244]....
        /*b854*/ 	.word	0x00090240


	//   ....[245]....
        /*b858*/ 	.word	0x00090370


	//   ....[246]....
        /*b85c*/ 	.word	0x00090c50


	//   ....[247]....
        /*b860*/ 	.word	0x00090d70


	//   ....[248]....
        /*b864*/ 	.word	0x00091600


	//   ....[249]....
        /*b868*/ 	.word	0x000916a0


	//   ....[250]....
        /*b86c*/ 	.word	0x00091f20


	//   ....[251]....
        /*b870*/ 	.word	0x00091fd0


	//   ....[252]....
        /*b874*/ 	.word	0x00092070


	//   ....[253]....
        /*b878*/ 	.word	0x000920e0


	//   ....[254]....
        /*b87c*/ 	.word	0x00092120


	//   ....[255]....
        /*b880*/ 	.word	0x00092180


	//   ....[0]....
        /*b884*/ 	.word	0x000921c0


	//   ....[1]....
        /*b888*/ 	.word	0x00092220


	//   ....[2]....
        /*b88c*/ 	.word	0x00092260


	//   ....[3]....
        /*b890*/ 	.word	0x00092300


	//   ....[4]....
        /*b894*/ 	.word	0x00092340


	//   ....[5]....
        /*b898*/ 	.word	0x00092370


	//   ....[6]....
        /*b89c*/ 	.word	0x000924e0


	//   ....[7]....
        /*b8a0*/ 	.word	0x00092550


	//   ....[8]....
        /*b8a4*/ 	.word	0x000925b0


	//   ....[9]....
        /*b8a8*/ 	.word	0x00092620


	//   ....[10]....
        /*b8ac*/ 	.word	0x00092690


	//   ....[11]....
        /*b8b0*/ 	.word	0x00092700


	//   ....[12]....
        /*b8b4*/ 	.word	0x00092770


	//   ....[13]....
        /*b8b8*/ 	.word	0x000927e0


	//   ....[14]....
        /*b8bc*/ 	.word	0x00092860


	//   ....[15]....
        /*b8c0*/ 	.word	0x000928e0


	//   ....[16]....
        /*b8c4*/ 	.word	0x000929b0


	//   ....[17]....
        /*b8c8*/ 	.word	0x00092a20


	//   ....[18]....
        /*b8cc*/ 	.word	0x00092af0


	//   ....[19]....
        /*b8d0*/ 	.word	0x00092c10


	//   ....[20]....
        /*b8d4*/ 	.word	0x00092c50


	//   ....[21]....
        /*b8d8*/ 	.word	0x00092c80


	//   ....[22]....
        /*b8dc*/ 	.word	0x00092d30


	//   ....[23]....
        /*b8e0*/ 	.word	0x00092da0


	//   ....[24]....
        /*b8e4*/ 	.word	0x00092e60


	//   ....[25]....
        /*b8e8*/ 	.word	0x00092ed0


	//   ....[26]....
        /*b8ec*/ 	.word	0x00092f80


	//   ....[27]....
        /*b8f0*/ 	.word	0x00092ff0


	//   ....[28]....
        /*b8f4*/ 	.word	0x000930a0


	//   ....[29]....
        /*b8f8*/ 	.word	0x00093110


	//   ....[30]....
        /*b8fc*/ 	.word	0x000931d0


	//   ....[31]....
        /*b900*/ 	.word	0x00093240


	//   ....[32]....
        /*b904*/ 	.word	0x000932a0


	//   ....[33]....
        /*b908*/ 	.word	0x00093310


	//   ....[34]....
        /*b90c*/ 	.word	0x00093390


	//   ....[35]....
        /*b910*/ 	.word	0x00093470


	//   ....[36]....
        /*b914*/ 	.word	0x00093490


	//   ....[37]....
        /*b918*/ 	.word	0x000934c0


	//   ....[38]....
        /*b91c*/ 	.word	0x00093510


	//   ....[39]....
        /*b920*/ 	.word	0x00093580


	//   ....[40]....
        /*b924*/ 	.word	0x000935e0


	//   ....[41]....
        /*b928*/ 	.word	0x00093650


	//   ....[42]....
        /*b92c*/ 	.word	0x000936b0


	//   ....[43]....
        /*b930*/ 	.word	0x00093720


	//   ....[44]....
        /*b934*/ 	.word	0x00093780


	//   ....[45]....
        /*b938*/ 	.word	0x000937f0


	//   ....[46]....
        /*b93c*/ 	.word	0x00093850


	//   ....[47]....
        /*b940*/ 	.word	0x000938c0


	//   ....[48]....
        /*b944*/ 	.word	0x00093980


	//   ....[49]....
        /*b948*/ 	.word	0x000939f0


	//   ....[50]....
        /*b94c*/ 	.word	0x00093ad0


	//   ....[51]....
        /*b950*/ 	.word	0x00093b40


	//   ....[52]....
        /*b954*/ 	.word	0x00093b80


	//   ....[53]....
        /*b958*/ 	.word	0x00093c50


	//   ....[54]....
        /*b95c*/ 	.word	0x00093d10


	//   ....[55]....
        /*b960*/ 	.word	0x00093d80


	//   ....[56]....
        /*b964*/ 	.word	0x00093e40


	//   ....[57]....
        /*b968*/ 	.word	0x00093eb0


	//   ....[58]....
        /*b96c*/ 	.word	0x00093f70


	//   ....[59]....
        /*b970*/ 	.word	0x00093fe0


	//   ....[60]....
        /*b974*/ 	.word	0x000940a0


	//   ....[61]....
        /*b978*/ 	.word	0x00094110


	//   ....[62]....
        /*b97c*/ 	.word	0x000941d0


	//   ....[63]....
        /*b980*/ 	.word	0x00094240


	//   ....[64]....
        /*b984*/ 	.word	0x000942a0


	//   ....[65]....
        /*b988*/ 	.word	0x00094310


	//   ....[66]....
        /*b98c*/ 	.word	0x00094390


	//   ....[67]....
        /*b990*/ 	.word	0x00094450


	//   ....[68]....
        /*b994*/ 	.word	0x00094490


	//   ....[69]....
        /*b998*/ 	.word	0x000944c0


	//   ....[70]....
        /*b99c*/ 	.word	0x00094510


	//   ....[71]....
        /*b9a0*/ 	.word	0x00094580


	//   ....[72]....
        /*b9a4*/ 	.word	0x000945e0


	//   ....[73]....
        /*b9a8*/ 	.word	0x00094650


	//   ....[74]....
        /*b9ac*/ 	.word	0x000946b0


	//   ....[75]....
        /*b9b0*/ 	.word	0x00094720


	//   ....[76]....
        /*b9b4*/ 	.word	0x00094780


	//   ....[77]....
        /*b9b8*/ 	.word	0x000947f0


	//   ....[78]....
        /*b9bc*/ 	.word	0x00094850


	//   ....[79]....
        /*b9c0*/ 	.word	0x000948c0


	//   ....[80]....
        /*b9c4*/ 	.word	0x00094980


	//   ....[81]....
        /*b9c8*/ 	.word	0x000949f0


	//   ....[82]....
        /*b9cc*/ 	.word	0x00094ad0


	//   ....[83]....
        /*b9d0*/ 	.word	0x00094c10


	//   ....[84]....
        /*b9d4*/ 	.word	0x00094c30


	//   ....[85]....
        /*b9d8*/ 	.word	0x00094c60


	//   ....[86]....
        /*b9dc*/ 	.word	0x00094d10


	//   ....[87]....
        /*b9e0*/ 	.word	0x00094d80


	//   ....[88]....
        /*b9e4*/ 	.word	0x00094e40


	//   ....[89]....
        /*b9e8*/ 	.word	0x00094eb0


	//   ....[90]....
        /*b9ec*/ 	.word	0x00094f90


	//   ....[91]....
        /*b9f0*/ 	.word	0x00095000


	//   ....[92]....
        /*b9f4*/ 	.word	0x000950c0


	//   ....[93]....
        /*b9f8*/ 	.word	0x00095170


	//   ....[94]....
        /*b9fc*/ 	.word	0x00095250


	//   ....[95]....
        /*ba00*/ 	.word	0x000952c0


	//   ....[96]....
        /*ba04*/ 	.word	0x00095360


	//   ....[97]....
        /*ba08*/ 	.word	0x000954e0


	//   ....[98]....
        /*ba0c*/ 	.word	0x00095740


	//   ....[99]....
        /*ba10*/ 	.word	0x000957b0


	//   ....[100]....
        /*ba14*/ 	.word	0x000958b0


	//   ....[101]....
        /*ba18*/ 	.word	0x000958e0


	//   ....[102]....
        /*ba1c*/ 	.word	0x00095950


	//   ....[103]....
        /*ba20*/ 	.word	0x000959c0


	//   ....[104]....
        /*ba24*/ 	.word	0x00095a40


	//   ....[105]....
        /*ba28*/ 	.word	0x00095ab0


	//   ....[106]....
        /*ba2c*/ 	.word	0x00095b20


	//   ....[107]....
        /*ba30*/ 	.word	0x00095b90


	//   ....[108]....
        /*ba34*/ 	.word	0x00095c20


	//   ....[109]....
        /*ba38*/ 	.word	0x00095c90


	//   ....[110]....
        /*ba3c*/ 	.word	0x00095d10


	//   ....[111]....
        /*ba40*/ 	.word	0x00095d80


	//   ....[112]....
        /*ba44*/ 	.word	0x00095e60


	//   ....[113]....
        /*ba48*/ 	.word	0x00095ed0


	//   ....[114]....
        /*ba4c*/ 	.word	0x00096af0


	//   ....[115]....
        /*ba50*/ 	.word	0x00096e80


	//   ....[116]....
        /*ba54*/ 	.word	0x00096f80


	//   ....[117]....
        /*ba58*/ 	.word	0x00096fa0


	//   ....[118]....
        /*ba5c*/ 	.word	0x00097140


	//   ....[119]....
        /*ba60*/ 	.word	0x00097160


	//   ....[120]....
        /*ba64*/ 	.word	0x000971e0


	//   ....[121]....
        /*ba68*/ 	.word	0x00097200


	//   ....[122]....
        /*ba6c*/ 	.word	0x00097280


	//   ....[123]....
        /*ba70*/ 	.word	0x000972a0


	//   ....[124]....
        /*ba74*/ 	.word	0x00097320


	//   ....[125]....
        /*ba78*/ 	.word	0x00097340


	//   ....[126]....
        /*ba7c*/ 	.word	0x000973c0


	//   ....[127]....
        /*ba80*/ 	.word	0x000973e0


	//   ....[128]....
        /*ba84*/ 	.word	0x00097460


	//   ....[129]....
        /*ba88*/ 	.word	0x00097480


	//   ....[130]....
        /*ba8c*/ 	.word	0x000974c0


	//   ....[131]....
        /*ba90*/ 	.word	0x00097560


	//   ....[132]....
        /*ba94*/ 	.word	0x000975a0


	//   ....[133]....
        /*ba98*/ 	.word	0x000975c0


	//   ....[134]....
        /*ba9c*/ 	.word	0x00097640


	//   ....[135]....
        /*baa0*/ 	.word	0x00097660


	//   ....[136]....
        /*baa4*/ 	.word	0x000976e0


	//   ....[137]....
        /*baa8*/ 	.word	0x00097700


	//   ....[138]....
        /*baac*/ 	.word	0x00097780


	//   ....[139]....
        /*bab0*/ 	.word	0x000977a0


	//   ....[140]....
        /*bab4*/ 	.word	0x00097820


	//   ....[141]....
        /*bab8*/ 	.word	0x00097840


	//   ....[142]....
        /*babc*/ 	.word	0x000978c0


	//   ....[143]....
        /*bac0*/ 	.word	0x000978e0


	//   ....[144]....
        /*bac4*/ 	.word	0x00097960


	//   ....[145]....
        /*bac8*/ 	.word	0x00097980


	//   ....[146]....
        /*bacc*/ 	.word	0x000979c0


	//   ....[147]....
        /*bad0*/ 	.word	0x00097a20


	//   ....[148]....
        /*bad4*/ 	.word	0x00097aa0


	//   ....[149]....
        /*bad8*/ 	.word	0x00097ac0


	//   ....[150]....
        /*badc*/ 	.word	0x00097b40


	//   ....[151]....
        /*bae0*/ 	.word	0x00097b60


	//   ....[152]....
        /*bae4*/ 	.word	0x00097be0


	//   ....[153]....
        /*bae8*/ 	.word	0x00097c00


	//   ....[154]....
        /*baec*/ 	.word	0x00097c80


	//   ....[155]....
        /*baf0*/ 	.word	0x00097ca0


	//   ....[156]....
        /*baf4*/ 	.word	0x00097d20


	//   ....[157]....
        /*baf8*/ 	.word	0x00097d40


	//   ....[158]....
        /*bafc*/ 	.word	0x00097dc0


	//   ....[159]....
        /*bb00*/ 	.word	0x00097de0


	//   ....[160]....
        /*bb04*/ 	.word	0x00097e40


	//   ....[161]....
        /*bb08*/ 	.word	0x00097e60


	//   ....[162]....
        /*bb0c*/ 	.word	0x00097ec0


	//   ....[163]....
        /*bb10*/ 	.word	0x00097ee0


	//   ....[164]....
        /*bb14*/ 	.word	0x00097f40


	//   ....[165]....
        /*bb18*/ 	.word	0x00097f60


	//   ....[166]....
        /*bb1c*/ 	.word	0x00097fc0


	//   ....[167]....
        /*bb20*/ 	.word	0x00097fe0


	//   ....[168]....
        /*bb24*/ 	.word	0x00098040


	//   ....[169]....
        /*bb28*/ 	.word	0x00098060


	//   ....[170]....
        /*bb2c*/ 	.word	0x00098100


	//   ....[171]....
        /*bb30*/ 	.word	0x00098120


	//   ....[172]....
        /*bb34*/ 	.word	0x00098180


	//   ....[173]....
        /*bb38*/ 	.word	0x000981a0


	//   ....[174]....
        /*bb3c*/ 	.word	0x000981f0


	//   ....[175]....
        /*bb40*/ 	.word	0x00098210


	//   ....[176]....
        /*bb44*/ 	.word	0x00098240


	//   ....[177]....
        /*bb48*/ 	.word	0x00098260


	//   ....[178]....
        /*bb4c*/ 	.word	0x00098290


	//   ....[179]....
        /*bb50*/ 	.word	0x00098310


	//   ....[180]....
        /*bb54*/ 	.word	0x00098340


	//   ....[181]....
        /*bb58*/ 	.word	0x00098360


	//   ....[182]....
        /*bb5c*/ 	.word	0x000983c0


	//   ....[183]....
        /*bb60*/ 	.word	0x000983e0


	//   ....[184]....
        /*bb64*/ 	.word	0x00098440


	//   ....[185]....
        /*bb68*/ 	.word	0x00098460


	//   ....[186]....
        /*bb6c*/ 	.word	0x000984c0


	//   ....[187]....
        /*bb70*/ 	.word	0x000984e0


	//   ....[188]....
        /*bb74*/ 	.word	0x00098540


	//   ....[189]....
        /*bb78*/ 	.word	0x00098560


	//   ....[190]....
        /*bb7c*/ 	.word	0x000985c0


	//   ....[191]....
        /*bb80*/ 	.word	0x000985e0


	//   ....[192]....
        /*bb84*/ 	.word	0x00098640


	//   ....[193]....
        /*bb88*/ 	.word	0x00098660


	//   ....[194]....
        /*bb8c*/ 	.word	0x000986c0


	//   ....[195]....
        /*bb90*/ 	.word	0x000986e0


	//   ....[196]....
        /*bb94*/ 	.word	0x00098730


	//   ....[197]....
        /*bb98*/ 	.word	0x00098760


	//   ....[198]....
        /*bb9c*/ 	.word	0x000987c0


	//   ....[199]....
        /*bba0*/ 	.word	0x000987e0


	//   ....[200]....
        /*bba4*/ 	.word	0x00098830


	//   ....[201]....
        /*bba8*/ 	.word	0x00098860


	//   ....[202]....
        /*bbac*/ 	.word	0x000988c0


	//   ....[203]....
        /*bbb0*/ 	.word	0x000988e0


	//   ....[204]....
        /*bbb4*/ 	.word	0x00098930


	//   ....[205]....
        /*bbb8*/ 	.word	0x00098960


	//   ....[206]....
        /*bbbc*/ 	.word	0x00098ac0


	//   ....[207]....
        /*bbc0*/ 	.word	0x00098ae0


	//   ....[208]....
        /*bbc4*/ 	.word	0x00098b00


	//   ....[209]....
        /*bbc8*/ 	.word	0x00098b20


	//   ....[210]....
        /*bbcc*/ 	.word	0x00098b40


	//   ....[211]....
        /*bbd0*/ 	.word	0x00098b60


	//   ....[212]....
        /*bbd4*/ 	.word	0x00098b80


	//   ....[213]....
        /*bbd8*/ 	.word	0x00098ba0


	//   ....[214]....
        /*bbdc*/ 	.word	0x00098bc0


	//   ....[215]....
        /*bbe0*/ 	.word	0x00098be0


	//   ....[216]....
        /*bbe4*/ 	.word	0x00098c00


	//   ....[217]....
        /*bbe8*/ 	.word	0x00098c20


	//   ....[218]....
        /*bbec*/ 	.word	0x00098c80


	//   ....[219]....
        /*bbf0*/ 	.word	0x00098ca0


	//   ....[220]....
        /*bbf4*/ 	.word	0x00098d40


	//   ....[221]....
        /*bbf8*/ 	.word	0x00098d60


	//   ....[222]....
        /*bbfc*/ 	.word	0x00098dc0


	//   ....[223]....
        /*bc00*/ 	.word	0x00098de0


	//   ....[224]....
        /*bc04*/ 	.word	0x00098e00


	//   ....[225]....
        /*bc08*/ 	.word	0x00098e20


	//   ....[226]....
        /*bc0c*/ 	.word	0x00098e80


	//   ....[227]....
        /*bc10*/ 	.word	0x00098ea0


	//   ....[228]....
        /*bc14*/ 	.word	0x00098f30


	//   ....[229]....
        /*bc18*/ 	.word	0x00098f60


	//   ....[230]....
        /*bc1c*/ 	.word	0x00099040


	//   ....[231]....
        /*bc20*/ 	.word	0x00099060


	//   ....[232]....
        /*bc24*/ 	.word	0x00099080


	//   ....[233]....
        /*bc28*/ 	.word	0x000990a0


	//   ....[234]....
        /*bc2c*/ 	.word	0x000990c0


	//   ....[235]....
        /*bc30*/ 	.word	0x000990e0


	//   ....[236]....
        /*bc34*/ 	.word	0x00099350


	//   ....[237]....
        /*bc38*/ 	.word	0x00099370


	//   ....[238]....
        /*bc3c*/ 	.word	0x000993e0


	//   ....[239]....
        /*bc40*/ 	.word	0x00099400


	//   ....[240]....
        /*bc44*/ 	.word	0x00099420


	//   ....[241]....
        /*bc48*/ 	.word	0x00099440


	//   ....[242]....
        /*bc4c*/ 	.word	0x00099460


	//   ....[243]....
        /*bc50*/ 	.word	0x00099480


	//   ....[244]....
        /*bc54*/ 	.word	0x000994a0


	//   ....[245]....
        /*bc58*/ 	.word	0x000994c0


	//   ....[246]....
        /*bc5c*/ 	.word	0x000994e0


	//   ....[247]....
        /*bc60*/ 	.word	0x00099500


	//   ....[248]....
        /*bc64*/ 	.word	0x00099520


	//   ....[249]....
        /*bc68*/ 	.word	0x00099540


	//   ....[250]....
        /*bc6c*/ 	.word	0x00099560


	//   ....[251]....
        /*bc70*/ 	.word	0x00099580


	//   ....[252]....
        /*bc74*/ 	.word	0x000995a0


	//   ....[253]....
        /*bc78*/ 	.word	0x000995c0


	//   ....[254]....
        /*bc7c*/ 	.word	0x00099730


	//----- nvinfo : EIATTR_VRC_CTA_INIT_COUNT
	.align		4
.L_41:
        /*bc80*/ 	.byte	0x02, 0x4a
	.zero		1
	.zero		1


	//----- nvinfo : EIATTR_EXIT_INSTR_OFFSETS
	.align		4
        /*bc84*/ 	.byte	0x04, 0x1c
        /*bc86*/ 	.short	(.L_43 - .L_42)


	//   ....[0]....
.L_42:
        /*bc88*/ 	.word	0x000abf60


	//   ....[1]....
        /*bc8c*/ 	.word	0x000abf80


	//----- nvinfo : EIATTR_REQNTID
	.align		4
.L_43:
        /*bc90*/ 	.byte	0x04, 0x10
        /*bc92*/ 	.short	(.L_45 - .L_44)
.L_44:
        /*bc94*/ 	.word	0x00000020
        /*bc98*/ 	.word	0x00000001
        /*bc9c*/ 	.word	0x00000001


	//----- nvinfo : EIATTR_CBANK_PARAM_SIZE
	.align		4
.L_45:
        /*bca0*/ 	.byte	0x03, 0x19
        /*bca2*/ 	.short	0x0050


	//----- nvinfo : EIATTR_PARAM_CBANK
	.align		4
        /*bca4*/ 	.byte	0x04, 0x0a
        /*bca6*/ 	.short	(.L_47 - .L_46)
	.align		4
.L_46:
        /*bca8*/ 	.word	index@(.nv.constant0.matmul_kernel)
        /*bcac*/ 	.short	0x0380
        /*bcae*/ 	.short	0x0050


	//----- nvinfo : EIATTR_SW_WAR
	.align		4
.L_47:
        /*bcb0*/ 	.byte	0x04, 0x36
        /*bcb2*/ 	.short	(.L_49 - .L_48)
.L_48:
        /*bcb4*/ 	.word	0x00000008
.L_49:


//--------------------- .nv.compat                --------------------------
	.section	.nv.compat,"",@"SHT_CUDA_COMPAT_INFO"
	.align	4
        /*0000*/ 	.byte	0x02, 0x02, 0x01, 0x00, 0x02, 0x05, 0x05, 0x00, 0x02, 0x03, 0x00, 0x00, 0x02, 0x06, 0x01, 0x00


//--------------------- .nv.callgraph             --------------------------
	.section	.nv.callgraph,"",@"SHT_CUDA_CALLGRAPH"
	.align	4
	.sectionentsize	8
	.align		4
        /*0000*/ 	.word	0x00000000
	.align		4
        /*0004*/ 	.word	0xffffffff
	.align		4
        /*0008*/ 	.word	0x00000000
	.align		4
        /*000c*/ 	.word	0xfffffffe
	.align		4
        /*0010*/ 	.word	0x00000000
	.align		4
        /*0014*/ 	.word	0xfffffffd
	.align		4
        /*0018*/ 	.word	0x00000000
	.align		4
        /*001c*/ 	.word	0xfffffffc


//--------------------- .text.matmul_kernel       --------------------------
	.section	.text.matmul_kernel,"ax",@progbits
	.align	128
        .global         matmul_kernel
        .type           matmul_kernel,@function
        .size           matmul_kernel,(.L_x_3 - matmul_kernel)
        .other          matmul_kernel,@"STO_CUDA_ENTRY STV_DEFAULT"
matmul_kernel:
.text.matmul_kernel:
[----:B------:R-:W1:Y:S08]  /*0000*/  LDC R1, c[0x0][0x37c] ;  /* 0x0000df00ff017b82 */ /* 0x000e700000000800 */
[----:B------:R-:W2:Y:S01]  /*0010*/  LDC.64 R4, c[0x0][0x398] ;  /* 0x0000e600ff047b82 */ /* 0x000ea20000000a00 */
[----:B------:R-:W3:Y:S01]  /*0020*/  S2R R7, SR_CTAID.X ;  /* 0x0000000000077919 */ /* 0x000ee20000002500 */
[----:B-1----:R-:W-:Y:S01]  /*0030*/  VIADD R1, R1, 0xffffb8b0 ;  /* 0xffffb8b001017836 */ /* 0x002fe20000000000 */
[----:B------:R-:W1:Y:S01]  /*0040*/  LDCU UR42, c[0x0][0x3a4] ;  /* 0x00007480ff2a77ac */ /* 0x000e620008000800 */
[----:B------:R-:W4:Y:S01]  /*0050*/  S2R R14, SR_TID.X ;  /* 0x00000000000e7919 */ /* 0x000f220000002100 */
[----:B------:R-:W5:Y:S03]  /*0060*/  LDCU.128 UR24, c[0x0][0x380] ;  /* 0x00007000ff1877ac */ /* 0x000f660008000c00 */
[----:B------:R-:W1:Y:S01]  /*0070*/  LDC R112, c[0x0][0x3ac] ;  /* 0x0000eb00ff707b82 */ /* 0x000e620000000800 */
[----:B------:R-:W1:Y:S01]  /*0080*/  LDCU UR12, c[0x0][0x3b0] ;  /* 0x00007600ff0c77ac */ /* 0x000e620008000800 */
[----:B------:R-:W1:Y:S06]  /*0090*/  LDCU UR11, c[0x0][0x3b0] ;  /* 0x00007600ff0b77ac */ /* 0x000e6c0008000800 */
[----:B------:R-:W1:Y:S01]  /*00a0*/  LDC R249, c[0x0][0x3a0] ;  /* 0x0000e800fff97b82 */ /* 0x000e620000000800 */
[----:B------:R-:W1:Y:S01]  /*00b0*/  LDCU UR9, c[0x0][0x3b0] ;  /* 0x00007600ff0977ac */ /* 0x000e620008000800 */
[----:B------:R-:W1:Y:S01]  /*00c0*/  LDCU UR10, c[0x0][0x3b0] ;  /* 0x00007600ff0a77ac */ /* 0x000e620008000800 */
[----:B--2---:R-:W-:Y:S01]  /*00d0*/  VIADD R0, R5, 0x7f ;  /* 0x0000007f05007836 */ /* 0x004fe20000000000 */
[----:B------:R-:W-:-:S04]  /*00e0*/  IABS R47, R5 ;  /* 0x00000005002f7213 */ /* 0x000fc80000000000 */
[----:B------:R-:W2:Y:S01]  /*00f0*/  LDC R248, c[0x0][0x3a0] ;  /* 0x0000e800fff87b82 */ /* 0x000ea20000000800 */
[-C--:B------:R-:W-:Y:S01]  /*0100*/  IABS R13, R4.reuse ;  /* 0x00000004000d7213 */ /* 0x080fe20000000000 */
[----:B------:R-:W1:Y:S01]  /*0110*/  LDCU UR59, c[0x0][0x3b0] ;  /* 0x00007600ff3b77ac */ /* 0x000e620008000800 */
[----:B------:R-:W-:Y:S02]  /*0120*/  SHF.R.S32.HI R3, RZ, 0x1f, R0 ;  /* 0x0000001fff037819 */ /* 0x000fe40000011400 */
[----:B------:R-:W-:Y:S01]  /*0130*/  LOP3.LUT R57, RZ, R4, RZ, 0x33, !PT ;  /* 0x00000004ff397212 */ /* 0x000fe200078e33ff */
[----:B------:R-:W1:Y:S01]  /*0140*/  LDCU UR51, c[0x0][0x3b0] ;  /* 0x00007600ff3377ac */ /* 0x000e620008000800 */
[----:B------:R-:W-:Y:S01]  /*0150*/  LEA.HI R3, R3, R0, RZ, 0x7 ;  /* 0x0000000003037211 */ /* 0x000fe200078f38ff */
[----:B------:R-:W1:Y:S01]  /*0160*/  LDC R252, c[0x0][0x3a0] ;  /* 0x0000e800fffc7b82 */ /* 0x000e620000000800 */
[----:B---3--:R-:W-:Y:S01]  /*0170*/  IABS R10, R7 ;  /* 0x00000007000a7213 */ /* 0x008fe20000000000 */
[----:B------:R-:W3:Y:S01]  /*0180*/  LDCU UR58, c[0x0][0x3b0] ;  /* 0x00007600ff3a77ac */ /* 0x000ee20008000800 */
[----:B------:R-:W-:-:S02]  /*0190*/  SHF.R.S32.HI R3, RZ, 0x7, R3 ;  /* 0x00000007ff037819 */ /* 0x000fc40000011403 */
[----:B----4-:R-:W-:Y:S01]  /*01a0*/  LOP3.LUT R153, R14, 0x1f, RZ, 0xc0, !PT ;  /* 0x0000001f0e997812 */ /* 0x010fe200078ec0ff */
[----:B------:R-:W4:Y:S02]  /*01b0*/  LDCU UR56, c[0x0][0x3b0] ;  /* 0x00007600ff3877ac */ /* 0x000f240008000800 */
[----:B------:R-:W-:Y:S01]  /*01c0*/  IMAD.SHL.U32 R6, R3, 0x8, RZ ;  /* 0x0000000803067824 */ /* 0x000fe200078e00ff */
[C---:B------:R-:W-:Y:S01]  /*01d0*/  LOP3.LUT R247, R153.reuse, 0x20, RZ, 0xfc, !PT ;  /* 0x0000002099f77812 */ /* 0x040fe200078efcff */
[----:B------:R-:W1:Y:S01]  /*01e0*/  LDCU UR23, c[0x0][0x3b0] ;  /* 0x00007600ff1777ac */ /* 0x000e620008000800 */
[----:B------:R-:W-:Y:S02]  /*01f0*/  IMAD.SHL.U32 R246, R153, 0x4, RZ ;  /* 0x0000000499f67824 */ /* 0x000fe400078e00ff */
[-C--:B------:R-:W-:Y:S01]  /*0200*/  IABS R9, R6.reuse ;  /* 0x0000000600097213 */ /* 0x080fe20000000000 */
[----:B------:R-:W1:Y:S01]  /*0210*/  LDCU UR22, c[0x0][0x3b0] ;  /* 0x00007600ff1677ac */ /* 0x000e620008000800 */
[----:B------:R-:W-:Y:S01]  /*0220*/  IABS R12, R6 ;  /* 0x00000006000c7213 */ /* 0x000fe20000000000 */
[----:B--2---:R-:W-:Y:S01]  /*0230*/  VIADD R248, R248, 0xffffffe8 ;  /* 0xffffffe8f8f87836 */ /* 0x004fe20000000000 */
[----:B------:R-:W2:Y:S01]  /*0240*/  I2F.RP R0, R9 ;  /* 0x0000000900007306 */ /* 0x000ea20000209400 */
[----:B------:R-:W1:Y:S01]  /*0250*/  LDCU UR18, c[0x0][0x3b0] ;  /* 0x00007600ff1277ac */ /* 0x000e620008000800 */
[----:B------:R-:W1:Y:S01]  /*0260*/  LDCU UR17, c[0x0][0x3b0] ;  /* 0x00007600ff1177ac */ /* 0x000e620008000800 */
[----:B------:R-:W1:Y:S01]  /*0270*/  LDCU UR41, c[0x0][0x3b0] ;  /* 0x00007600ff2977ac */ /* 0x000e620008000800 */
[----:B------:R-:W1:Y:S04]  /*0280*/  LDCU UR65, c[0x0][0x3b0] ;  /* 0x00007600ff4177ac */ /* 0x000e680008000800 */
[----:B--2---:R-:W2:Y:S01]  /*0290*/  MUFU.RCP R0, R0 ;  /* 0x0000000000007308 */ /* 0x004ea20000001000 */
[----:B------:R-:W1:Y:S01]  /*02a0*/  LDCU UR57, c[0x0][0x3b0] ;  /* 0x00007600ff3977ac */ /* 0x000e620008000800 */
[----:B------:R-:W1:Y:S01]  /*02b0*/  LDCU UR60, c[0x0][0x3b0] ;  /* 0x00007600ff3c77ac */ /* 0x000e620008000800 */
[----:B------:R-:W1:Y:S01]  /*02c0*/  LDCU UR49, c[0x0][0x3b0] ;  /* 0x00007600ff3177ac */ /* 0x000e620008000800 */
[----:B------:R-:W1:Y:S01]  /*02d0*/  LDCU UR33, c[0x0][0x3b0] ;  /* 0x00007600ff2177ac */ /* 0x000e620008000800 */
[----:B--2---:R-:W-:Y:S01]  /*02e0*/  VIADD R2, R0, 0xffffffe ;  /* 0x0ffffffe00027836 */ /* 0x004fe20000000000 */
[----:B------:R-:W2:Y:S01]  /*02f0*/  LDCU UR48, c[0x0][0x3b0] ;  /* 0x00007600ff3077ac */ /* 0x000ea20008000800 */
[----:B------:R-:W-:-:S02]  /*0300*/  IMAD.MOV R0, RZ, RZ, -R12 ;  /* 0x000000ffff007224 */ /* 0x000fc400078e0a0c */
[----:B------:R1:W2:Y:S01]  /*0310*/  F2I.FTZ.U32.TRUNC.NTZ R3, R2 ;  /* 0x0000000200037305 */ /* 0x0002a2000021f000 */
[----:B------:R-:W3:Y:S01]  /*0320*/  LDCU UR39, c[0x0][0x3b0] ;  /* 0x00007600ff2777ac */ /* 0x000ee20008000800 */
[----:B------:R-:W3:Y:S01]  /*0330*/  LDCU UR21, c[0x0][0x3b0] ;  /* 0x00007600ff1577ac */ /* 0x000ee20008000800 */
[----:B-1----:R-:W-:Y:S01]  /*0340*/  MOV R2, RZ ;  /* 0x000000ff00027202 */ /* 0x002fe20000000f00 */
[----:B------:R-:W1:Y:S01]  /*0350*/  LDCU UR19, c[0x0][0x3b0] ;  /* 0x00007600ff1377ac */ /* 0x000e620008000800 */
[----:B------:R-:W1:Y:S01]  /*0360*/  LDCU UR53, c[0x0][0x3b0] ;  /* 0x00007600ff3577ac */ /* 0x000e620008000800 */
[----:B--2---:R-:W-:Y:S01]  /*0370*/  IMAD.MOV R8, RZ, RZ, -R3 ;  /* 0x000000ffff087224 */ /* 0x004fe200078e0a03 */
[----:B------:R-:W2:Y:S03]  /*0380*/  LDCU UR52, c[0x0][0x3b0] ;  /* 0x00007600ff3477ac */ /* 0x000ea60008000800 */
[----:B------:R-:W-:-:S02]  /*0390*/  IMAD R11, R8, R9, RZ ;  /* 0x00000009080b7224 */ /* 0x000fc400078e02ff */
[----:B------:R-:W-:Y:S01]  /*03a0*/  IMAD.MOV.U32 R8, RZ, RZ, R10 ;  /* 0x000000ffff087224 */ /* 0x000fe200078e000a */
[----:B------:R-:W1:Y:S01]  /*03b0*/  LDCU UR35, c[0x0][0x3b0] ;  /* 0x00007600ff2377ac */ /* 0x000e620008000800 */
[----:B------:R-:W-:Y:S01]  /*03c0*/  IMAD.HI.U32 R3, R3, R11, R2 ;  /* 0x0000000b03037227 */ /* 0x000fe200078e0002 */
[----:B------:R-:W1:Y:S05]  /*03d0*/  LDCU UR31, c[0x0][0x3b0] ;  /* 0x00007600ff1f77ac */ /* 0x000e6a0008000800 */
[----:B------:R-:W-:Y:S01]  /*03e0*/  IMAD.HI.U32 R3, R3, R8, RZ ;  /* 0x0000000803037227 */ /* 0x000fe200078e00ff */
[----:B------:R-:W1:Y:S03]  /*03f0*/  LDCU UR13, c[0x0][0x3b0] ;  /* 0x00007600ff0d77ac */ /* 0x000e660008000800 */
[----:B------:R-:W-:Y:S01]  /*0400*/  IMAD R0, R3, R0, R8 ;  /* 0x0000000003007224 */ /* 0x000fe200078e0208 */
[----:B------:R-:W1:Y:S04]  /*0410*/  LDCU UR30, c[0x0][0x3b0] ;  /* 0x00007600ff1e77ac */ /* 0x000e680008000800 */
[----:B------:R-:W-:Y:S01]  /*0420*/  ISETP.GT.U32.AND P1, PT, R9, R0, PT ;  /* 0x000000000900720c */ /* 0x000fe20003f24070 */
[----:B------:R-:W1:Y:S01]  /*0430*/  LDCU UR14, c[0x0][0x3b0] ;  /* 0x00007600ff0e77ac */ /* 0x000e620008000800 */
[----:B------:R-:W1:Y:S01]  /*0440*/  LDCU UR16, c[0x0][0x3b0] ;  /* 0x00007600ff1077ac */ /* 0x000e620008000800 */
[----:B------:R-:W1:Y:S10]  /*0450*/  LDCU UR15, c[0x0][0x3b0] ;  /* 0x00007600ff0f77ac */ /* 0x000e740008000800 */
[----:B------:R-:W-:Y:S01]  /*0460*/  @!P1 IMAD.IADD R0, R0, 0x1, -R9 ;  /* 0x0000000100009824 */ /* 0x000fe200078e0a09 */
[----:B------:R-:W1:Y:S01]  /*0470*/  LDCU UR8, c[0x0][0x3b0] ;  /* 0x00007600ff0877ac */ /* 0x000e620008000800 */
[----:B------:R-:W-:Y:S01]  /*0480*/  @!P1 VIADD R3, R3, 0x1 ;  /* 0x0000000103039836 */ /* 0x000fe20000000000 */
[----:B------:R-:W-:-:S02]  /*0490*/  ISETP.NE.AND P1, PT, R6, RZ, PT ;  /* 0x000000ff0600720c */ /* 0x000fc40003f25270 */
[----:B------:R-:W-:Y:S01]  /*04a0*/  ISETP.GE.U32.AND P0, PT, R0, R9, PT ;  /* 0x000000090000720c */ /* 0x000fe20003f06070 */
[----:B------:R-:W1:Y:S01]  /*04b0*/  LDCU UR77, c[0x0][0x3b0] ;  /* 0x00007600ff4d77ac */ /* 0x000e620008000800 */
[-C--:B------:R-:W-:Y:S01]  /*04c0*/  LOP3.LUT R0, R7, R6.reuse, RZ, 0x3c, !PT ;  /* 0x0000000607007212 */ /* 0x080fe200078e3cff */
[----:B------:R-:W1:Y:S03]  /*04d0*/  LDCU UR69, c[0x0][0x3b0] ;  /* 0x00007600ff4577ac */ /* 0x000e660008000800 */
[----:B------:R-:W-:Y:S01]  /*04e0*/  ISETP.GE.AND P2, PT, R0, RZ, PT ;  /* 0x000000ff0000720c */ /* 0x000fe20003f46270 */
[----:B------:R-:W-:Y:S01]  /*04f0*/  VIADD R0, R4, 0xff ;  /* 0x000000ff04007836 */ /* 0x000fe20000000000 */
[----:B------:R-:W1:Y:S05]  /*0500*/  LDCU UR64, c[0x0][0x3b0] ;  /* 0x00007600ff4077ac */ /* 0x000e6a0008000800 */
[----:B------:R-:W-:Y:S01]  /*0510*/  @P0 VIADD R3, R3, 0x1 ;  /* 0x0000000103030836 */ /* 0x000fe20000000000 */
[----:B------:R-:W1:Y:S03]  /*0520*/  LDCU UR63, c[0x0][0x3b0] ;  /* 0x00007600ff3f77ac */ /* 0x000e660008000800 */
[----:B------:R-:W-:Y:S01]  /*0530*/  IMAD.MOV.U32 R2, RZ, RZ, R3 ;  /* 0x000000ffff027224 */ /* 0x000fe200078e0003 */
[----:B------:R-:W-:Y:S01]  /*0540*/  SHF.R.S32.HI R3, RZ, 0x1f, R0 ;  /* 0x0000001fff037819 */ /* 0x000fe20000011400 */
[----:B------:R-:W1:Y:S03]  /*0550*/  LDCU UR62, c[0x0][0x3b0] ;  /* 0x00007600ff3e77ac */ /* 0x000e660008000800 */
[----:B------:R-:W-:Y:S01]  /*0560*/  @!P2 IADD3 R2, PT, PT, -R2, RZ, RZ ;  /* 0x000000ff0202a210 */ /* 0x000fe20007ffe1ff */
[----:B------:R-:W1:Y:S01]  /*0570*/  LDCU UR61, c[0x0][0x3b0] ;  /* 0x00007600ff3d77ac */ /* 0x000e620008000800 */
[----:B------:R-:W-:-:S02]  /*0580*/  @!P1 LOP3.LUT R2, RZ, R6, RZ, 0x33, !PT ;  /* 0x00000006ff029212 */ /* 0x000fc400078e33ff */
[----:B------:R-:W-:Y:S01]  /*0590*/  LEA.HI R3, R3, R0, RZ, 0x8 ;  /* 0x0000000003037211 */ /* 0x000fe200078f40ff */
[----:B------:R-:W1:Y:S02]  /*05a0*/  LDCU UR55, c[0x0][0x3b0] ;  /* 0x00007600ff3777ac */ /* 0x000e640008000800 */
[----:B------:R-:W-:Y:S02]  /*05b0*/  IMAD.SHL.U32 R10, R2, 0x8, RZ ;  /* 0x00000008020a7824 */ /* 0x000fe400078e00ff */
[----:B------:R-:W-:Y:S01]  /*05c0*/  IMAD.MOV R2, RZ, RZ, -R2 ;  /* 0x000000ffff027224 */ /* 0x000fe200078e0a02 */
[----:B------:R-:W1:Y:S02]  /*05d0*/  LDCU UR54, c[0x0][0x3b0] ;  /* 0x00007600ff3677ac */ /* 0x000e640008000800 */
[----:B------:R-:W-:Y:S01]  /*05e0*/  LEA.HI.SX32 R3, R3, -R10, 0x18 ;  /* 0x8000000a03037211 */ /* 0x000fe200078fc2ff */
[----:B------:R-:W-:Y:S01]  /*05f0*/  IMAD R12, R6, R2, R7 ;  /* 0x00000002060c7224 */ /* 0x000fe200078e0207 */
[----:B------:R-:W1:Y:S01]  /*0600*/  LDCU UR50, c[0x0][0x3b0] ;  /* 0x00007600ff3277ac */ /* 0x000e620008000800 */
[----:B------:R-:W-:Y:S01]  /*0610*/  IMAD.MOV.U32 R2, RZ, RZ, RZ ;  /* 0x000000ffff027224 */ /* 0x000fe200078e00ff */
[----:B------:R-:W-:-:S02]  /*0620*/  VIMNMX R11, PT, PT, R3, 0x8, PT ;  /* 0x00000008030b7848 */ /* 0x000fc40003fe0100 */
[----:B------:R-:W-:Y:S01]  /*0630*/  IABS R6, R12 ;  /* 0x0000000c00067213 */ /* 0x000fe20000000000 */
[----:B------:R-:W1:Y:S01]  /*0640*/  LDCU UR47, c[0x0][0x3b0] ;  /* 0x00007600ff2f77ac */ /* 0x000e620008000800 */
[----:B------:R-:W-:Y:S01]  /*0650*/  IABS R9, R11 ;  /* 0x0000000b00097213 */ /* 0x000fe20000000000 */
[----:B------:R-:W1:Y:S03]  /*0660*/  LDCU UR46, c[0x0][0x3b0] ;  /* 0x00007600ff2e77ac */ /* 0x000e660008000800 */
[----:B------:R-:W1:Y:S01]  /*0670*/  I2F.RP R0, R9 ;  /* 0x0000000900007306 */ /* 0x000e620000209400 */
[----:B------:R-:W2:Y:S01]  /*0680*/  LDCU UR45, c[0x0][0x3b0] ;  /* 0x00007600ff2d77ac */ /* 0x000ea20008000800 */
[----:B------:R-:W2:Y:S01]  /*0690*/  LDCU UR44, c[0x0][0x3b0] ;  /* 0x00007600ff2c77ac */ /* 0x000ea20008000800 */
[----:B------:R-:W2:Y:S05]  /*06a0*/  LDCU UR40, c[0x0][0x3b0] ;  /* 0x00007600ff2877ac */ /* 0x000eaa0008000800 */
[----:B-1----:R-:W1:Y:S01]  /*06b0*/  MUFU.RCP R0, R0 ;  /* 0x0000000000007308 */ /* 0x002e620000001000 */
[----:B------:R-:W2:Y:S01]  /*06c0*/  LDCU UR38, c[0x0][0x3b0] ;  /* 0x00007600ff2677ac */ /* 0x000ea20008000800 */
[----:B------:R-:W2:Y:S01]  /*06d0*/  LDCU UR37, c[0x0][0x3b0] ;  /* 0x00007600ff2577ac */ /* 0x000ea20008000800 */
[----:B------:R-:W2:Y:S01]  /*06e0*/  LDCU UR36, c[0x0][0x3b0] ;  /* 0x00007600ff2477ac */ /* 0x000ea20008000800 */
[----:B------:R-:W2:Y:S01]  /*06f0*/  LDCU UR34, c[0x0][0x3b0] ;  /* 0x00007600ff2277ac */ /* 0x000ea20008000800 */
[----:B-1----:R-:W-:Y:S01]  /*0700*/  VIADD R3, R0, 0xffffffe ;  /* 0x0ffffffe00037836 */ /* 0x002fe20000000000 */
[----:B------:R-:W1:Y:S01]  /*0710*/  LDCU UR32, c[0x0][0x3b0] ;  /* 0x00007600ff2077ac */ /* 0x000e620008000800 */
[----:B------:R-:W1:Y:S04]  /*0720*/  LDCU UR29, c[0x0][0x3b0] ;  /* 0x00007600ff1d77ac */ /* 0x000e680008000800 */
[----:B------:R-:W1:Y:S01]  /*0730*/  F2I.FTZ.U32.TRUNC.NTZ R3, R3 ;  /* 0x0000000300037305 */ /* 0x000e62000021f000 */
[----:B------:R-:W2:Y:S01]  /*0740*/  LDCU UR28, c[0x0][0x3b0] ;  /* 0x00007600ff1c77ac */ /* 0x000ea20008000800 */
[----:B------:R-:W2:Y:S01]  /*0750*/  LDCU UR20, c[0x0][0x3b0] ;  /* 0x00007600ff1477ac */ /* 0x000ea20008000800 */
[----:B------:R-:W2:Y:S01]  /*0760*/  LDCU UR4, c[0x0][0x3b0] ;  /* 0x00007600ff0477ac */ /* 0x000ea20008000800 */
[--C-:B-1----:R-:W-:Y:S01]  /*0770*/  IMAD.MOV R8, RZ, RZ, -R3.reuse ;  /* 0x000000ffff087224 */ /* 0x102fe200078e0a03 */
[----:B------:R-:W1:Y:S03]  /*0780*/  LDCU UR7, c[0x0][0x3b0] ;  /* 0x00007600ff0777ac */ /* 0x000e660008000800 */
[----:B------:R-:W-:Y:S01]  /*0790*/  IMAD R7, R8, R9, RZ ;  /* 0x0000000908077224 */ /* 0x000fe200078e02ff */
[----:B------:R-:W-:Y:S01]  /*07a0*/  IABS R8, R11 ;  /* 0x0000000b00087213 */ /* 0x000fe20000000000 */
[----:B------:R-:W1:Y:S02]  /*07b0*/  LDCU UR6, c[0x0][0x3b0] ;  /* 0x00007600ff0677ac */ /* 0x000e640008000800 */
[----:B------:R-:W-:Y:S01]  /*07c0*/  IMAD.HI.U32 R2, R3, R7, R2 ;  /* 0x0000000703027227 */ /* 0x000fe200078e0002 */
[----:B------:R-:W-:Y:S01]  /*07d0*/  IADD3 R0, PT, PT, RZ, -R8, RZ ;  /* 0x80000008ff007210 */ /* 0x000fe20007ffe0ff */
[----:B------:R-:W1:Y:S01]  /*07e0*/  LDCU UR5, c[0x0][0x3b0] ;  /* 0x00007600ff0577ac */ /* 0x000e620008000800 */
[----:B------:R-:W1:Y:S01]  /*07f0*/  I2F.RP R8, R47 ;  /* 0x0000002f00087306 */ /* 0x000e620000209400 */
[----:B------:R-:W-:Y:S01]  /*0800*/  IMAD.MOV.U32 R3, RZ, RZ, R6 ;  /* 0x000000ffff037224 */ /* 0x000fe200078e0006 */
[----:B------:R-:W2:Y:S03]  /*0810*/  LDCU UR76, c[0x0][0x3b0] ;  /* 0x00007600ff4c77ac */ /* 0x000ea60008000800 */
[----:B------:R-:W-:Y:S01]  /*0820*/  IMAD.HI.U32 R2, R2, R3, RZ ;  /* 0x0000000302027227 */ /* 0x000fe200078e00ff */
[----:B------:R-:W2:Y:S03]  /*0830*/  LDCU UR75, c[0x0][0x3b0] ;  /* 0x00007600ff4b77ac */ /* 0x000ea60008000800 */
[----:B------:R-:W-:-:S02]  /*0840*/  IMAD R0, R2, R0, R3 ;  /* 0x0000000002007224 */ /* 0x000fc400078e0203 */
[----:B------:R-:W2:Y:S01]  /*0850*/  I2F.RP R3, R13 ;  /* 0x0000000d00037306 */ /* 0x000ea20000209400 */
[----:B------:R-:W3:Y:S02]  /*0860*/  LDCU UR74, c[0x0][0x3b0] ;  /* 0x00007600ff4a77ac */ /* 0x000ee40008000800 */
[----:B------:R-:W-:Y:S01]  /*0870*/  ISETP.GT.U32.AND P1, PT, R9, R0, PT ;  /* 0x000000000900720c */ /* 0x000fe20003f24070 */
[----:B------:R-:W3:Y:S04]  /*0880*/  LDCU UR73, c[0x0][0x3b0] ;  /* 0x00007600ff4977ac */ /* 0x000ee80008000800 */
[----:B-1----:R-:W1:Y:S01]  /*0890*/  MUFU.RCP R8, R8 ;  /* 0x0000000800087308 */ /* 0x002e620000001000 */
[----:B------:R-:W3:Y:S01]  /*08a0*/  LDCU UR72, c[0x0][0x3b0] ;  /* 0x00007600ff4877ac */ /* 0x000ee20008000800 */
[----:B------:R-:W3:Y:S06]  /*08b0*/  LDCU UR71, c[0x0][0x3b0] ;  /* 0x00007600ff4777ac */ /* 0x000eec0008000800 */
[----:B------:R-:W-:Y:S01]  /*08c0*/  @!P1 IMAD.IADD R0, R0, 0x1, -R9 ;  /* 0x0000000100009824 */ /* 0x000fe200078e0a09 */
[----:B--2---:R-:W2:Y:S01]  /*08d0*/  MUFU.RCP R3, R3 ;  /* 0x0000000300037308 */ /* 0x004ea20000001000 */
[----:B------:R-:W-:Y:S01]  /*08e0*/  @!P1 VIADD R2, R2, 0x1 ;  /* 0x0000000102029836 */ /* 0x000fe20000000000 */
[----:B------:R-:W-:Y:S01]  /*08f0*/  ISETP.NE.AND P1, PT, R11, RZ, PT ;  /* 0x000000ff0b00720c */ /* 0x000fe20003f25270 */
[----:B------:R-:W3:Y:S01]  /*0900*/  LDCU UR70, c[0x0][0x3b0] ;  /* 0x00007600ff4677ac */ /* 0x000ee20008000800 */
[----:B------:R-:W-:-:S02]  /*0910*/  ISETP.GE.U32.AND P0, PT, R0, R9, PT ;  /* 0x000000090000720c */ /* 0x000fc40003f06070 */
[----:B------:R-:W-:Y:S01]  /*0920*/  LOP3.LUT R0, R12, R11, RZ, 0x3c, !PT ;  /* 0x0000000b0c007212 */ /* 0x000fe200078e3cff */
[----:B------:R-:W3:Y:S01]  /*0930*/  LDCU UR68, c[0x0][0x3b0] ;  /* 0x00007600ff4477ac */ /* 0x000ee20008000800 */
[----:B-1----:R-:W-:Y:S02]  /*0940*/  VIADD R7, R8, 0xffffffe ;  /* 0x0ffffffe08077836 */ /* 0x002fe40000000000 */
[----:B------:R-:W-:Y:S01]  /*0950*/  ISETP.GE.AND P2, PT, R0, RZ, PT ;  /* 0x000000ff0000720c */ /* 0x000fe20003f46270 */
[----:B------:R-:W1:Y:S03]  /*0960*/  LDCU UR67, c[0x0][0x3b0] ;  /* 0x00007600ff4377ac */ /* 0x000e660008000800 */
[----:B------:R-:W1:Y:S01]  /*0970*/  F2I.FTZ.U32.TRUNC.NTZ R7, R7 ;  /* 0x0000000700077305 */ /* 0x000e62000021f000 */
[----:B------:R-:W3:Y:S02]  /*0980*/  LDCU UR66, c[0x0][0x3b0] ;  /* 0x00007600ff4277ac */ /* 0x000ee40008000800 */
[----:B------:R-:W-:-:S02]  /*0990*/  @P0 VIADD R2, R2, 0x1 ;  /* 0x0000000102020836 */ /* 0x000fc40000000000 */
[----:B--2---:R-:W-:Y:S02]  /*09a0*/  VIADD R6, R3, 0xffffffe ;  /* 0x0ffffffe03067836 */ /* 0x004fe40000000000 */
[----:B------:R-:W-:Y:S02]  /*09b0*/  IMAD.MOV.U32 R8, RZ, RZ, R2 ;  /* 0x000000ffff087224 */ /* 0x000fe400078e0002 */
[----:B------:R2:W3:Y:S03]  /*09c0*/  F2I.FTZ.U32.TRUNC.NTZ R3, R6 ;  /* 0x0000000600037305 */ /* 0x0004e6000021f000 */
[----:B------:R-:W-:Y:S02]  /*09d0*/  @!P2 IADD3 R8, PT, PT, -R8, RZ, RZ ;  /* 0x000000ff0808a210 */ /* 0x000fe40007ffe1ff */
[----:B------:R-:W-:Y:S01]  /*09e0*/  @!P1 LOP3.LUT R8, RZ, R11, RZ, 0x33, !PT ;  /* 0x0000000bff089212 */ /* 0x000fe200078e33ff */
[----:B-1----:R-:W-:-:S02]  /*09f0*/  IMAD.MOV R2, RZ, RZ, -R7 ;  /* 0x000000ffff027224 */ /* 0x002fc400078e0a07 */
[----:B--2---:R-:W-:Y:S02]  /*0a00*/  IMAD.MOV.U32 R6, RZ, RZ, RZ ;  /* 0x000000ffff067224 */ /* 0x004fe400078e00ff */
[----:B------:R-:W-:Y:S02]  /*0a10*/  IMAD.MOV R0, RZ, RZ, -R8 ;  /* 0x000000ffff007224 */ /* 0x000fe400078e0a08 */
[----:B------:R-:W-:Y:S02]  /*0a20*/  IMAD R49, R2, R47, RZ ;  /* 0x0000002f02317224 */ /* 0x000fe400078e02ff */
[----:B------:R-:W-:Y:S02]  /*0a30*/  IMAD R0, R11, R0, R12 ;  /* 0x000000000b007224 */ /* 0x000fe400078e020c */
[----:B---3--:R-:W-:Y:S02]  /*0a40*/  IMAD.MOV R2, RZ, RZ, -R3 ;  /* 0x000000ffff027224 */ /* 0x008fe400078e0a03 */
[----:B------:R-:W-:-:S04]  /*0a50*/  IMAD.HI.U32 R49, R7, R49, R6 ;  /* 0x0000003107317227 */ /* 0x000fc800078e0006 */
[----:B------:R-:W-:Y:S01]  /*0a60*/  IMAD.MOV.U32 R6, RZ, RZ, R2 ;  /* 0x000000ffff067224 */ /* 0x000fe200078e0002 */
[----:B------:R-:W-:Y:S01]  /*0a70*/  MOV R2, RZ ;  /* 0x000000ff00027202 */ /* 0x000fe20000000f00 */
[----:B------:R-:W-:Y:S02]  /*0a80*/  IMAD.IADD R0, R10, 0x1, R0 ;  /* 0x000000010a007824 */ /* 0x000fe400078e0200 */
[----:B------:R-:W-:Y:S02]  /*0a90*/  IMAD R7, R6, R13, RZ ;  /* 0x0000000d06077224 */ /* 0x000fe400078e02ff */
[----:B------:R-:W-:Y:S01]  /*0aa0*/  IMAD.SHL.U32 R81, R8, 0x80, RZ ;  /* 0x0000008008517824 */ /* 0x000fe200078e00ff */
[----:B------:R-:W-:Y:S01]  /*0ab0*/  PRMT R25, R153, 0x6540, R0 ;  /* 0x0000654099197816 */ /* 0x000fe20000000000 */
[----:B------:R-:W-:-:S03]  /*0ac0*/  IMAD.HI.U32 R2, R3, R7, R2 ;  /* 0x0000000703027227 */ /* 0x000fc600078e0002 */
[----:B------:R-:W-:Y:S01]  /*0ad0*/  IABS R8, R25 ;  /* 0x0000001900087213 */ /* 0x000fe20000000000 */
[----:B------:R-:W-:Y:S01]  /*0ae0*/  IMAD.SHL.U32 R6, R0, 0x100, RZ ;  /* 0x0000010000067824 */ /* 0x000fe200078e00ff */
[----:B------:R-:W-:Y:S01]  /*0af0*/  LOP3.LUT R23, R25, 0x40, RZ, 0xfc, !PT ;  /* 0x0000004019177812 */ /* 0x000fe200078efcff */
[----:B------:R-:W-:Y:S01]  /*0b00*/  VIADD R17, R81, 0x7f ;  /* 0x0000007f51117836 */ /* 0x000fe20000000000 */
[C---:B------:R-:W-:Y:S01]  /*0b10*/  LOP3.LUT R22, R25.reuse, 0x60, RZ, 0xfc, !PT ;  /* 0x0000006019167812 */ /* 0x040fe200078efcff */
[----:B------:R-:W-:Y:S01]  /*0b20*/  IMAD.HI.U32 R0, R2, R8, RZ ;  /* 0x0000000802007227 */ /* 0x000fe200078e00ff */
[----:B------:R-:W-:Y:S01]  /*0b30*/  IABS R11, R23 ;  /* 0x00000017000b7213 */ /* 0x000fe20000000000 */
[----:B------:R-:W-:Y:S01]  /*0b40*/  STL [R1+0x1890], R81 ;  /* 0x0018905101007387 */ /* 0x000fe20000100800 */
[----:B------:R-:W-:Y:S01]  /*0b50*/  IABS R120, R17 ;  /* 0x0000001100787213 */ /* 0x000fe20000000000 */
[----:B------:R-:W-:Y:S01]  /*0b60*/  IMAD.MOV R0, RZ, RZ, -R0 ;  /* 0x000000ffff007224 */ /* 0x000fe200078e0a00 */
[----:B------:R-:W-:Y:S01]  /*0b70*/  LOP3.LUT R24, R6, 0x20, R153, 0xfe, !PT ;  /* 0x0000002006187812 */ /* 0x000fe200078efe99 */
[----:B------:R-:W-:Y:S01]  /*0b80*/  IMAD.HI.U32 R6, R2, R11, RZ ;  /* 0x0000000b02067227 */ /* 0x000fe200078e00ff */
[----:B------:R-:W-:Y:S01]  /*0b90*/  LOP3.LUT R21, R25, 0x80, RZ, 0xfc, !PT ;  /* 0x0000008019157812 */ /* 0x000fe200078efcff */
[----:B------:R-:W-:Y:S01]  /*0ba0*/  STL [R1+0x1894], R25 ;  /* 0x0018941901007387 */ /* 0x000fe20000100800 */
[----:B------:R-:W-:Y:S01]  /*0bb0*/  IABS R9, R24 ;  /* 0x0000001800097213 */ /* 0x000fe20000000000 */
[----:B------:R-:W-:Y:S01]  /*0bc0*/  IMAD R0, R13, R0, R8 ;  /* 0x000000000d007224 */ /* 0x000fe200078e0208 */
[----:B------:R-:W-:Y:S01]  /*0bd0*/  IADD3 R6, PT, PT, -R6, RZ, RZ ;  /* 0x000000ff06067210 */ /* 0x000fe20007ffe1ff */
[----:B------:R-:W-:Y:S01]  /*0be0*/  IMAD.HI.U32 R7, R49, R120, RZ ;  /* 0x0000007831077227 */ /* 0x000fe200078e00ff */
[----:B------:R-:W-:Y:S01]  /*0bf0*/  LOP3.LUT R20, R25, 0xa0, RZ, 0xfc, !PT ;  /* 0x000000a019147812 */ /* 0x000fe200078efcff */
[----:B------:R-:W-:Y:S01]  /*0c00*/  STL [R1+0x35dc], R17 ;  /* 0x0035dc1101007387 */ /* 0x000fe20000100800 */
[----:B------:R-:W-:Y:S01]  /*0c10*/  ISETP.GT.U32.AND P0, PT, R13, R0, PT ;  /* 0x000000000d00720c */ /* 0x000fe20003f04070 */
[----:B------:R-:W-:Y:S01]  /*0c20*/  IMAD.MOV R7, RZ, RZ, -R7 ;  /* 0x000000ffff077224 */ /* 0x000fe200078e0a07 */
[----:B------:R-:W-:Y:S01]  /*0c30*/  LOP3.LUT R19, R25, 0xc0, RZ, 0xfc, !PT ;  /* 0x000000c019137812 */ /* 0x000fe200078efcff */
[----:B------:R-:W-:Y:S01]  /*0c40*/  IMAD R6, R13, R6, R11 ;  /* 0x000000060d067224 */ /* 0x000fe200078e020b */
[----:B------:R-:W-:Y:S01]  /*0c50*/  IABS R11, R21 ;  /* 0x00000015000b7213 */ /* 0x000fe20000000000 */
[----:B------:R-:W-:Y:S01]  /*0c60*/  IMAD R120, R47, R7, R120 ;  /* 0x000000072f787224 */ /* 0x000fe200078e0278 */
[----:B------:R-:W-:Y:S01]  /*0c70*/  LOP3.LUT R18, R25, 0xe0, RZ, 0xfc, !PT ;  /* 0x000000e019127812 */ /* 0x000fe200078efcff */
[----:B------:R-:W-:Y:S01]  /*0c80*/  IMAD.HI.U32 R3, R2, R9, RZ ;  /* 0x0000000902037227 */ /* 0x000fe200078e00ff */
[----:B------:R-:W-:Y:S01]  /*0c90*/  ISETP.GT.U32.AND P4, PT, R13, R6, PT ;  /* 0x000000060d00720c */ /* 0x000fe20003f84070 */
[----:B------:R-:W-:Y:S01]  /*0ca0*/  STL [R1+0x2288], R24 ;  /* 0x0022881801007387 */ /* 0x000fe20000100800 */
[----:B------:R-:W-:Y:S01]  /*0cb0*/  ISETP.GT.U32.AND P2, PT, R47, R120, PT ;  /* 0x000000782f00720c */ /* 0x000fe20003f44070 */
[----:B------:R-:W-:Y:S01]  /*0cc0*/  IMAD.MOV R10, RZ, RZ, -R3 ;  /* 0x000000ffff0a7224 */ /* 0x000fe200078e0a03 */
[----:B------:R-:W-:Y:S01]  /*0cd0*/  IABS R14, R20 ;  /* 0x00000014000e7213 */ /* 0x000fe20000000000 */
[----:B------:R-:W-:Y:S01]  /*0ce0*/  @!P0 IMAD.IADD R0, R0, 0x1, -R13 ;  /* 0x0000000100008824 */ /* 0x000fe200078e0a0d */
[----:B------:R-:W-:Y:S01]  /*0cf0*/  IABS R15, R19 ;  /* 0x00000013000f7213 */ /* 0x000fe20000000000 */
[C---:B------:R-:W-:Y:S01]  /*0d00*/  IMAD R3, R13.reuse, R10, R9 ;  /* 0x0000000a0d037224 */ /* 0x040fe200078e0209 */
[----:B------:R-:W-:Y:S01]  /*0d10*/  IABS R10, R22 ;  /* 0x00000016000a7213 */ /* 0x000fe20000000000 */
[C---:B------:R-:W-:Y:S01]  /*0d20*/  IMAD.HI.U32 R8, R2.reuse, R11, RZ ;  /* 0x0000000b02087227 */ /* 0x040fe200078e00ff */
[C---:B------:R-:W-:Y:S01]  /*0d30*/  ISETP.GT.U32.AND P3, PT, R13.reuse, R0, PT ;  /* 0x000000000d00720c */ /* 0x040fe20003f64070 */
[----:B------:R-:W-:Y:S01]  /*0d40*/  STL [R1+0x228c], R23 ;  /* 0x00228c1701007387 */ /* 0x000fe20000100800 */
[----:B------:R-:W-:Y:S01]  /*0d50*/  ISETP.GT.U32.AND P1, PT, R13, R3, PT ;  /* 0x000000030d00720c */ /* 0x000fe20003f24070 */
[----:B------:R-:W-:Y:S01]  /*0d60*/  IMAD.HI.U32 R7, R2, R10, RZ ;  /* 0x0000000a02077227 */ /* 0x000fe200078e00ff */
[----:B------:R-:W-:Y:S01]  /*0d70*/  IABS R16, R18 ;  /* 0x0000001200107213 */ /* 0x000fe20000000000 */
[----:B------:R-:W-:Y:S01]  /*0d80*/  STL [R1+0x2290], R22 ;  /* 0x0022901601007387 */ /* 0x000fe20000100800 */
[----:B------:R-:W-:Y:S01]  /*0d90*/  @!P2 IADD3 R120, PT, PT, R120, -R47, RZ ;  /* 0x8000002f7878a210 */ /* 0x000fe20007ffe0ff */
[----:B------:R-:W-:Y:S01]  /*0da0*/  @!P4 IMAD.IADD R6, R6, 0x1, -R13 ;  /* 0x000000010606c824 */ /* 0x000fe200078e0a0d */
[----:B------:R-:W-:Y:S01]  /*0db0*/  ISETP.GE.AND P2, PT, R25, RZ, PT ;  /* 0x000000ff1900720c */ /* 0x000fe20003f46270 */
[----:B------:R-:W-:Y:S01]  /*0dc0*/  IMAD.MOV R7, RZ, RZ, -R7 ;  /* 0x000000ffff077224 */ /* 0x000fe200078e0a07 */
[----:B------:R-:W-:Y:S01]  /*0dd0*/  ISETP.GT.U32.AND P0, PT, R47, R120, PT ;  /* 0x000000782f00720c */ /* 0x000fe20003f04070 */
[----:B------:R-:W-:Y:S01]  /*0de0*/  IMAD.MOV R12, RZ, RZ, -R8 ;  /* 0x000000ffff0c7224 */ /* 0x000fe200078e0a08 */
[----:B------:R-:W-:Y:S01]  /*0df0*/  STL [R1+0x2294], R21 ;  /* 0x0022941501007387 */ /* 0x000fe20000100800 */
[----:B------:R-:W-:Y:S01]  /*0e00*/  @!P3 IADD3 R0, PT, PT, R0, -R13, RZ ;  /* 0x8000000d0000b210 */ /* 0x000fe20007ffe0ff */
[C---:B------:R-:W-:Y:S01]  /*0e10*/  IMAD.HI.U32 R8, R2.reuse, R14, RZ ;  /* 0x0000000e02087227 */ /* 0x040fe200078e00ff */
[----:B------:R-:W-:Y:S01]  /*0e20*/  ISETP.GT.U32.AND P3, PT, R13, R6, PT ;  /* 0x000000060d00720c */ /* 0x000fe20003f64070 */
[----:B------:R-:W-:Y:S01]  /*0e30*/  STL [R1+0x2298], R20 ;  /* 0x0022981401007387 */ /* 0x000fe20000100800 */
[----:B------:R-:W-:Y:S01]  /*0e40*/  IADD3 R35, PT, PT, R81, 0x65, RZ ;  /* 0x0000006551237810 */ /* 0x000fe20007ffe0ff */
[----:B------:R-:W-:Y:S01]  /*0e50*/  IMAD R7, R13, R7, R10 ;  /* 0x000000070d077224 */ /* 0x000fe200078e020a */
[----:B------:R-:W-:Y:S01]  /*0e60*/  IADD3 R37, PT, PT, R81, 0x68, RZ ;  /* 0x0000006851257810 */ /* 0x000fe20007ffe0ff */
[----:B------:R-:W-:Y:S01]  /*0e70*/  IMAD.HI.U32 R9, R2, R15, RZ ;  /* 0x0000000f02097227 */ /* 0x000fe200078e00ff */
[----:B------:R-:W-:Y:S01]  /*0e80*/  STL [R1+0x229c], R19 ;  /* 0x00229c1301007387 */ /* 0x000fe20000100800 */
[----:B------:R-:W-:-:S02]  /*0e90*/  IABS R86, R35 ;  /* 0x0000002300567213 */ /* 0x000fc40000000000 */
[----:B------:R-:W-:Y:S01]  /*0ea0*/  IMAD.HI.U32 R10, R2, R16, RZ ;  /* 0x00000010020a7227 */ /* 0x000fe200078e00ff */
[----:B------:R-:W-:Y:S01]  /*0eb0*/  ISETP.GT.U32.AND P4, PT, R13, R7, PT ;  /* 0x000000070d00720c */ /* 0x000fe20003f84070 */
[----:B------:R1:W-:Y:S01]  /*0ec0*/  STL [R1+0x22a0], R18 ;  /* 0x0022a01201007387 */ /* 0x0003e20000100800 */
[----:B------:R-:W-:Y:S01]  /*0ed0*/  IABS R108, R37 ;  /* 0x00000025006c7213 */ /* 0x000fe20000000000 */
[----:B------:R-:W-:Y:S01]  /*0ee0*/  IMAD.MOV R8, RZ, RZ, -R8 ;  /* 0x000000ffff087224 */ /* 0x000fe200078e0a08 */
[----:B------:R-:W-:Y:S01]  /*0ef0*/  IADD3 R75, PT, PT, R81, 0x6c, RZ ;  /* 0x0000006c514b7810 */ /* 0x000fe20007ffe0ff */
[----:B------:R-:W-:Y:S01]  /*0f00*/  IMAD R2, R13, R12, R11 ;  /* 0x0000000c0d027224 */ /* 0x000fe200078e020b */
[----:B------:R-:W-:Y:S01]  /*0f10*/  IADD3 R67, PT, PT, R81, 0x70, RZ ;  /* 0x0000007051437810 */ /* 0x000fe20007ffe0ff */
[C---:B------:R-:W-:Y:S01]  /*0f20*/  IMAD R8, R13.reuse, R8, R14 ;  /* 0x000000080d087224 */ /* 0x040fe200078e020e */
[----:B------:R-:W-:Y:S01]  /*0f30*/  IABS R204, R75 ;  /* 0x0000004b00cc7213 */ /* 0x000fe20000000000 */
[----:B------:R-:W-:Y:S01]  /*0f40*/  @!P0 IMAD.IADD R120, R120, 0x1, -R47 ;  /* 0x0000000178788824 */ /* 0x000fe200078e0a2f */
[----:B------:R-:W-:Y:S01]  /*0f50*/  ISETP.GT.U32.AND P0, PT, R13, R2, PT ;  /* 0x000000020d00720c */ /* 0x000fe20003f04070 */
[--C-:B------:R-:W-:Y:S01]  /*0f60*/  @!P1 IMAD.IADD R3, R3, 0x1, -R13.reuse ;  /* 0x0000000103039824 */ /* 0x100fe200078e0a0d */
[----:B------:R-:W-:Y:S01]  /*0f70*/  IABS R202, R67 ;  /* 0x0000004300ca7213 */ /* 0x000fe20000000000 */
[--C-:B------:R-:W-:Y:S01]  /*0f80*/  @!P3 IMAD.IADD R6, R6, 0x1, -R13.reuse ;  /* 0x000000010606b824 */ /* 0x100fe200078e0a0d */
[C---:B------:R-:W-:Y:S01]  /*0f90*/  ISETP.GT.U32.AND P3, PT, R13.reuse, R8, PT ;  /* 0x000000080d00720c */ /* 0x040fe20003f64070 */
[----:B------:R-:W-:Y:S01]  /*0fa0*/  @!P2 IMAD.MOV R0, RZ, RZ, -R0 ;  /* 0x000000ffff00a224 */ /* 0x000fe200078e0a00 */
[----:B------:R-:W-:Y:S01]  /*0fb0*/  ISETP.GT.U32.AND P6, PT, R13, R3, PT ;  /* 0x000000030d00720c */ /* 0x000fe20003fc4070 */
[----:B------:R-:W-:Y:S01]  /*0fc0*/  @!P4 IMAD.IADD R7, R7, 0x1, -R13 ;  /* 0x000000010707c824 */ /* 0x000fe200078e0a0d */
[----:B------:R-:W-:Y:S01]  /*0fd0*/  ISETP.GE.AND P2, PT, R24, RZ, PT ;  /* 0x000000ff1800720c */ /* 0x000fe20003f46270 */
[----:B------:R-:W-:Y:S01]  /*0fe0*/  IMAD.MOV R12, RZ, RZ, -R9 ;  /* 0x000000ffff0c7224 */ /* 0x000fe200078e0a09 */
[----:B------:R-:W-:Y:S01]  /*0ff0*/  ISETP.GE.AND P4, PT, R23, RZ, PT ;  /* 0x000000ff1700720c */ /* 0x000fe20003f86270 */
[----:B------:R-:W-:Y:S01]  /*1000*/  IMAD.MOV R10, RZ, RZ, -R10 ;  /* 0x000000ffff0a7224 */ /* 0x000fe200078e0a0a */
[----:B------:R-:W-:Y:S01]  /*1010*/  IABS R106, R81 ;  /* 0x00000051006a7213 */ /* 0x000fe20000000000 */
[----:B------:R-:W-:Y:S01]  /*1020*/  @!P0 IMAD.IADD R2, R2, 0x1, -R13 ;  /* 0x0000000102028824 */ /* 0x000fe200078e0a0d */
[C---:B------:R-:W-:Y:S01]  /*1030*/  ISETP.GT.U32.AND P0, PT, R13.reuse, R7, PT ;  /* 0x000000070d00720c */ /* 0x040fe20003f04070 */
[----:B------:R-:W-:Y:S01]  /*1040*/  IMAD R9, R13, R12, R15 ;  /* 0x0000000c0d097224 */ /* 0x000fe200078e020f */
[----:B------:R-:W-:Y:S01]  /*1050*/  IADD3 R137, PT, PT, R81, 0x77, RZ ;  /* 0x0000007751897810 */ /* 0x000fe20007ffe0ff */
[----:B------:R-:W-:-:S02]  /*1060*/  @!P3 IMAD.IADD R8, R8, 0x1, -R13 ;  /* 0x000000010808b824 */ /* 0x000fc400078e0a0d */
[--C-:B------:R-:W-:Y:S02]  /*1070*/  @!P6 IMAD.IADD R3, R3, 0x1, -R13.reuse ;  /* 0x000000010303e824 */ /* 0x100fe400078e0a0d */
[C---:B------:R-:W-:Y:S01]  /*1080*/  IMAD R10, R13.reuse, R10, R16 ;  /* 0x0000000a0d0a7224 */ /* 0x040fe200078e0210 */
[----:B------:R-:W-:Y:S01]  /*1090*/  ISETP.GT.U32.AND P3, PT, R13, R8, PT ;  /* 0x000000080d00720c */ /* 0x000fe20003f64070 */
[----:B------:R-:W-:Y:S01]  /*10a0*/  @!P4 IMAD.MOV R6, RZ, RZ, -R6 ;  /* 0x000000ffff06c224 */ /* 0x000fe200078e0a06 */
[----:B------:R-:W-:Y:S01]  /*10b0*/  @!P2 IADD3 R3, PT, PT, -R3, RZ, RZ ;  /* 0x000000ff0303a210 */ /* 0x000fe20007ffe1ff */
[----:B------:R-:W-:Y:S01]  /*10c0*/  VIADD R11, R81, 0x1 ;  /* 0x00000001510b7836 */ /* 0x000fe20000000000 */
[----:B------:R-:W-:Y:S01]  /*10d0*/  ISETP.GT.U32.AND P2, PT, R13, R2, PT ;  /* 0x000000020d00720c */ /* 0x000fe20003f44070 */
[--C-:B------:R-:W-:Y:S01]  /*10e0*/  @!P0 IMAD.IADD R7, R7, 0x1, -R13.reuse ;  /* 0x0000000107078824 */ /* 0x100fe200078e0a0d */
[----:B------:R-:W-:Y:S01]  /*10f0*/  ISETP.GT.U32.AND P4, PT, R13, R9, PT ;  /* 0x000000090d00720c */ /* 0x000fe20003f84070 */
[----:B------:R-:W-:Y:S01]  /*1100*/  VIADD R12, R81, 0x2 ;  /* 0x00000002510c7836 */ /* 0x000fe20000000000 */
[----:B------:R-:W-:Y:S01]  /*1110*/  ISETP.GT.U32.AND P0, PT, R13, R10, PT ;  /* 0x0000000a0d00720c */ /* 0x000fe20003f04070 */
[C---:B------:R-:W-:Y:S01]  /*1120*/  VIADD R14, R81.reuse, 0x3 ;  /* 0x00000003510e7836 */ /* 0x040fe20000000000 */
[----:B------:R-:W-:Y:S01]  /*1130*/  IABS R46, R11 ;  /* 0x0000000b002e7213 */ /* 0x000fe20000000000 */
[----:B------:R-:W-:Y:S01]  /*1140*/  VIADD R15, R81, 0x4 ;  /* 0x00000004510f7836 */ /* 0x000fe20000000000 */
[----:B------:R-:W-:Y:S01]  /*1150*/  ISETP.GE.AND P1, PT, R11, RZ, PT ;  /* 0x000000ff0b00720c */ /* 0x000fe20003f26270 */
[----:B------:R-:W-:Y:S01]  /*1160*/  @!P3 IMAD.IADD R8, R8, 0x1, -R13 ;  /* 0x000000010808b824 */ /* 0x000fe200078e0a0d */
[----:B------:R-:W-:Y:S01]  /*1170*/  ISETP.GE.AND P3, PT, R21, RZ, PT ;  /* 0x000000ff1500720c */ /* 0x000fe20003f66270 */
[----:B------:R-:W-:Y:S01]  /*1180*/  IMAD.HI.U32 R11, R49, R46, RZ ;  /* 0x0000002e310b7227 */ /* 0x000fe200078e00ff */
[----:B------:R-:W-:-:S02]  /*1190*/  IABS R74, R12 ;  /* 0x0000000c004a7213 */ /* 0x000fc40000000000 */
[----:B------:R-:W-:Y:S01]  /*11a0*/  ISETP.GE.AND P5, PT, R12, RZ, PT ;  /* 0x000000ff0c00720c */ /* 0x000fe20003fa6270 */
[--C-:B------:R-:W-:Y:S01]  /*11b0*/  @!P2 IMAD.IADD R2, R2, 0x1, -R13.reuse ;  /* 0x000000010202a824 */ /* 0x100fe200078e0a0d */
[----:B------:R-:W-:Y:S01]  /*11c0*/  ISETP.GE.AND P2, PT, R22, RZ, PT ;  /* 0x000000ff1600720c */ /* 0x000fe20003f46270 */
[----:B------:R-:W-:Y:S01]  /*11d0*/  @!P4 IMAD.IADD R9, R9, 0x1, -R13 ;  /* 0x000000010909c824 */ /* 0x000fe200078e0a0d */
[----:B------:R-:W-:Y:S01]  /*11e0*/  ISETP.GE.AND P4, PT, R20, RZ, PT ;  /* 0x000000ff1400720c */ /* 0x000fe20003f86270 */
[----:B------:R-:W-:Y:S01]  /*11f0*/  IMAD.MOV R11, RZ, RZ, -R11 ;  /* 0x000000ffff0b7224 */ /* 0x000fe200078e0a0b */
[----:B------:R-:W-:Y:S01]  /*1200*/  IABS R72, R14 ;  /* 0x0000000e00487213 */ /* 0x000fe20000000000 */
[----:B------:R-:W-:Y:S01]  /*1210*/  @!P0 IMAD.IADD R10, R10, 0x1, -R13 ;  /* 0x000000010a0a8824 */ /* 0x000fe200078e0a0d */
[----:B------:R-:W-:Y:S01]  /*1220*/  ISETP.GT.U32.AND P0, PT, R13, R9, PT ;  /* 0x000000090d00720c */ /* 0x000fe20003f04070 */
[----:B------:R-:W-:Y:S01]  /*1230*/  IMAD R46, R47, R11, R46 ;  /* 0x0000000b2f2e7224 */ /* 0x000fe200078e022e */
[----:B------:R-:W-:Y:S01]  /*1240*/  @!P3 IADD3 R2, PT, PT, -R2, RZ, RZ ;  /* 0x000000ff0202b210 */ /* 0x000fe20007ffe1ff */
[----:B------:R-:W-:Y:S01]  /*1250*/  IMAD.HI.U32 R12, R49, R74, RZ ;  /* 0x0000004a310c7227 */ /* 0x000fe200078e00ff */
[----:B------:R-:W-:-:S02]  /*1260*/  IABS R70, R15 ;  /* 0x0000000f00467213 */ /* 0x000fc40000000000 */
[----:B------:R-:W-:Y:S01]  /*1270*/  ISETP.GT.U32.AND P3, PT, R47, R46, PT ;  /* 0x0000002e2f00720c */ /* 0x000fe20003f64070 */
[----:B------:R-:W-:Y:S01]  /*1280*/  @!P2 IMAD.MOV R7, RZ, RZ, -R7 ;  /* 0x000000ffff07a224 */ /* 0x000fe200078e0a07 */
[----:B------:R-:W-:Y:S01]  /*1290*/  ISETP.GT.U32.AND P2, PT, R13, R10, PT ;  /* 0x0000000a0d00720c */ /* 0x000fe20003f44070 */
[----:B------:R-:W-:Y:S01]  /*12a0*/  @!P4 IMAD.MOV R8, RZ, RZ, -R8 ;  /* 0x000000ffff08c224 */ /* 0x000fe200078e0a08 */
[----:B------:R-:W-:Y:S01]  /*12b0*/  ISETP.GE.AND P4, PT, R19, RZ, PT ;  /* 0x000000ff1300720c */ /* 0x000fe20003f86270 */
[----:B------:R-:W-:Y:S01]  /*12c0*/  IMAD.MOV R12, RZ, RZ, -R12 ;  /* 0x000000ffff0c7224 */ /* 0x000fe200078e0a0c */
[----:B------:R-:W-:Y:S01]  /*12d0*/  ISETP.GE.AND P6, PT, R14, RZ, PT ;  /* 0x000000ff0e00720c */ /* 0x000fe20003fc6270 */
[----:B------:R-:W-:Y:S01]  /*12e0*/  IMAD.HI.U32 R11, R49, R72, RZ ;  /* 0x00000048310b7227 */ /* 0x000fe200078e00ff */
[C---:B------:R-:W-:Y:S02]  /*12f0*/  IADD3 R14, PT, PT, R81.reuse, 0x5, RZ ;  /* 0x00000005510e7810 */ /* 0x040fe40007ffe0ff */
[----:B------:R-:W-:Y:S01]  /*1300*/  IADD3 R16, PT, PT, R81, 0x4a, RZ ;  /* 0x0000004a51107810 */ /* 0x000fe20007ffe0ff */
[----:B------:R-:W-:Y:S01]  /*1310*/  @!P0 IMAD.IADD R9, R9, 0x1, -R13 ;  /* 0x0000000109098824 */ /* 0x000fe200078e0a0d */
[----:B------:R-:W-:Y:S01]  /*1320*/  ISETP.GE.AND P0, PT, R18, RZ, PT ;  /* 0x000000ff1200720c */ /* 0x000fe20003f06270 */
[C---:B------:R-:W-:Y:S01]  /*1330*/  IMAD R74, R47.reuse, R12, R74 ;  /* 0x0000000c2f4a7224 */ /* 0x040fe200078e024a */
[----:B------:R-:W-:Y:S01]  /*1340*/  IABS R76, R14 ;  /* 0x0000000e004c7213 */ /* 0x000fe20000000000 */
[----:B------:R-:W-:Y:S01]  /*1350*/  IMAD.MOV R12, RZ, RZ, -R11 ;  /* 0x000000ffff0c7224 */ /* 0x000fe200078e0a0b */
[----:B------:R-:W-:Y:S01]  /*1360*/  IABS R38, R16 ;  /* 0x0000001000267213 */ /* 0x000fe20000000000 */
[----:B------:R-:W-:Y:S01]  /*1370*/  @!P3 IMAD.IADD R46, R46, 0x1, -R47 ;  /* 0x000000012e2eb824 */ /* 0x000fe200078e0a2f */
[C---:B------:R-:W-:Y:S01]  /*1380*/  ISETP.GT.U32.AND P3, PT, R47.reuse, R74, PT ;  /* 0x0000004a2f00720c */ /* 0x040fe20003f64070 */
[----:B------:R-:W-:Y:S01]  /*1390*/  IMAD R72, R47, R12, R72 ;  /* 0x0000000c2f487224 */ /* 0x000fe200078e0248 */
[----:B------:R-:W-:Y:S01]  /*13a0*/  @!P4 IADD3 R9, PT, PT, -R9, RZ, RZ ;  /* 0x000000ff0909c210 */ /* 0x000fe20007ffe1ff */
[----:B------:R-:W-:Y:S01]  /*13b0*/  @!P2 IMAD.IADD R10, R10, 0x1, -R13 ;  /* 0x000000010a0aa824 */ /* 0x000fe200078e0a0d */
[----:B------:R-:W-:Y:S01]  /*13c0*/  ISETP.NE.AND P2, PT, R4, RZ, PT ;  /* 0x000000ff0400720c */ /* 0x000fe20003f45270 */
[----:B------:R-:W-:Y:S01]  /*13d0*/  IMAD.HI.U32 R11, R49, R70, RZ ;  /* 0x00000046310b7227 */ /* 0x000fe200078e00ff */
[----:B------:R-:W-:-:S02]  /*13e0*/  ISETP.GT.U32.AND P4, PT, R47, R72, PT ;  /* 0x000000482f00720c */ /* 0x000fc40003f84070 */
[----:B------:R-:W-:Y:S01]  /*13f0*/  SEL R4, R57, R0, !P2 ;  /* 0x0000000039047207 */ /* 0x000fe20005000000 */
[----:B------:R-:W-:Y:S01]  /*1400*/  @!P0 IMAD.MOV R10, RZ, RZ, -R10 ;  /* 0x000000ffff0a8224 */ /* 0x000fe200078e0a0a */
[----:B------:R-:W-:Y:S01]  /*1410*/  ISETP.GT.U32.AND P0, PT, R47, R46, PT ;  /* 0x0000002e2f00720c */ /* 0x000fe20003f04070 */
[----:B------:R-:W-:Y:S01]  /*1420*/  IMAD.MOV R11, RZ, RZ, -R11 ;  /* 0x000000ffff0b7224 */ /* 0x000fe200078e0a0b */
[----:B------:R-:W-:Y:S01]  /*1430*/  SEL R43, R57, R3, !P2 ;  /* 0x00000003392b7207 */ /* 0x000fe20005000000 */
[----:B------:R-:W-:Y:S01]  /*1440*/  VIADD R12, R81, 0x6 ;  /* 0x00000006510c7836 */ /* 0x000fe20000000000 */
[----:B------:R-:W-:Y:S01]  /*1450*/  SEL R44, R57, R6, !P2 ;  /* 0x00000006392c7207 */ /* 0x000fe20005000000 */
[----:B------:R-:W-:Y:S01]  /*1460*/  IMAD R70, R47, R11, R70 ;  /* 0x0000000b2f467224 */ /* 0x000fe200078e0246 */
[----:B------:R-:W-:Y:S01]  /*1470*/  SEL R45, R57, R7, !P2 ;  /* 0x00000007392d7207 */ /* 0x000fe20005000000 */
[----:B------:R-:W-:Y:S01]  /*1480*/  IMAD.HI.U32 R11, R49, R76, RZ ;  /* 0x0000004c310b7227 */ /* 0x000fe200078e00ff */
[----:B------:R-:W-:-:S02]  /*1490*/  SEL R51, R57, R2, !P2 ;  /* 0x0000000239337207 */ /* 0x000fc40005000000 */
[C---:B------:R-:W-:Y:S01]  /*14a0*/  SEL R53, R57.reuse, R8, !P2 ;  /* 0x0000000839357207 */ /* 0x040fe20005000000 */
[--C-:B------:R-:W-:Y:S01]  /*14b0*/  @!P3 IMAD.IADD R74, R74, 0x1, -R47.reuse ;  /* 0x000000014a4ab824 */ /* 0x100fe200078e0a2f */
[----:B------:R-:W-:Y:S01]  /*14c0*/  SEL R55, R57, R9, !P2 ;  /* 0x0000000939377207 */ /* 0x000fe20005000000 */
[----:B------:R-:W-:Y:S01]  /*14d0*/  VIADD R3, R81, 0x7 ;  /* 0x0000000751037836 */ /* 0x000fe20000000000 */
[----:B------:R-:W-:Y:S01]  /*14e0*/  SEL R57, R57, R10, !P2 ;  /* 0x0000000a39397207 */ /* 0x000fe20005000000 */
[----:B------:R-:W-:Y:S01]  /*14f0*/  @!P4 IMAD.IADD R72, R72, 0x1, -R47 ;  /* 0x000000014848c824 */ /* 0x000fe200078e0a2f */
[----:B------:R-:W-:Y:S01]  /*1500*/  ISETP.GE.AND P2, PT, R17, RZ, PT ;  /* 0x000000ff1100720c */ /* 0x000fe20003f46270 */
[----:B------:R-:W-:Y:S01]  /*1510*/  IMAD.MOV R11, RZ, RZ, -R11 ;  /* 0x000000ffff0b7224 */ /* 0x000fe200078e0a0b */
[----:B------:R-:W-:Y:S01]  /*1520*/  IABS R78, R12 ;  /* 0x0000000c004e7213 */ /* 0x000fe20000000000 */
[----:B------:R-:W-:Y:S01]  /*1530*/  @!P0 IMAD.IADD R46, R46, 0x1, -R47 ;  /* 0x000000012e2e8824 */ /* 0x000fe200078e0a2f */
[C---:B------:R-:W-:Y:S01]  /*1540*/  ISETP.GT.U32.AND P4, PT, R47.reuse, R74, PT ;  /* 0x0000004a2f00720c */ /* 0x040fe20003f84070 */
[----:B------:R-:W-:Y:S01]  /*1550*/  IMAD R76, R47, R11, R76 ;  /* 0x0000000b2f4c7224 */ /* 0x000fe200078e024c */
[----:B------:R-:W-:Y:S01]  /*1560*/  IABS R80, R3 ;  /* 0x0000000300507213 */ /* 0x000fe20000000000 */
[----:B------:R-:W-:Y:S01]  /*1570*/  IMAD.HI.U32 R0, R49, R78, RZ ;  /* 0x0000004e31007227 */ /* 0x000fe200078e00ff */
[----:B------:R-:W-:-:S02]  /*1580*/  ISETP.GT.U32.AND P0, PT, R47, R72, PT ;  /* 0x000000482f00720c */ /* 0x000fc40003f04070 */
[----:B------:R-:W-:Y:S01]  /*1590*/  ISETP.GT.U32.AND P3, PT, R47, R70, PT ;  /* 0x000000462f00720c */ /* 0x000fe20003f64070 */
[----:B------:R-:W-:Y:S01]  /*15a0*/  IMAD.HI.U32 R2, R49, R80, RZ ;  /* 0x0000005031027227 */ /* 0x000fe200078e00ff */
[----:B------:R-:W-:Y:S02]  /*15b0*/  @!P1 IADD3 R46, PT, PT, -R46, RZ, RZ ;  /* 0x000000ff2e2e9210 */ /* 0x000fe40007ffe1ff */
[----:B------:R-:W-:Y:S01]  /*15c0*/  ISETP.GE.AND P1, PT, R15, RZ, PT ;  /* 0x000000ff0f00720c */ /* 0x000fe20003f26270 */
[----:B------:R-:W-:Y:S01]  /*15d0*/  @!P2 IMAD.MOV R120, RZ, RZ, -R120 ;  /* 0x000000ffff78a224 */ /* 0x000fe200078e0a78 */
[----:B------:R-:W-:Y:S01]  /*15e0*/  ISETP.GT.U32.AND P2, PT, R47, R76, PT ;  /* 0x0000004c2f00720c */ /* 0x000fe20003f44070 */
[----:B------:R-:W-:Y:S01]  /*15f0*/  IMAD.MOV R0, RZ, RZ, -R0 ;  /* 0x000000ffff007224 */ /* 0x000fe200078e0a00 */
[----:B------:R-:W-:Y:S01]  /*1600*/  IADD3 R8, PT, PT, R81, 0xd, RZ ;  /* 0x0000000d51087810 */ /* 0x000fe20007ffe0ff */
[----:B------:R-:W-:Y:S02]  /*1610*/  IMAD.MOV R2, RZ, RZ, -R2 ;  /* 0x000000ffff027224 */ /* 0x000fe400078e0a02 */
[--C-:B------:R-:W-:Y:S01]  /*1620*/  @!P4 IMAD.IADD R74, R74, 0x1, -R47.reuse ;  /* 0x000000014a4ac824 */ /* 0x100fe200078e0a2f */
[----:B------:R-:W-:Y:S01]  /*1630*/  IABS R94, R8 ;  /* 0x00000008005e7213 */ /* 0x000fe20000000000 */
[C---:B------:R-:W-:Y:S01]  /*1640*/  IMAD R78, R47.reuse, R0, R78 ;  /* 0x000000002f4e7224 */ /* 0x040fe200078e024e */
[----:B------:R-:W-:Y:S01]  /*1650*/  ISETP.GE.AND P4, PT, R14, RZ, PT ;  /* 0x000000ff0e00720c */ /* 0x000fe20003f86270 */
[----:B------:R-:W-:Y:S01]  /*1660*/  @!P0 IMAD.IADD R72, R72, 0x1, -R47 ;  /* 0x0000000148488824 */ /* 0x000fe200078e0a2f */
[----:B------:R-:W-:Y:S01]  /*1670*/  ISETP.GE.AND P0, PT, R12, RZ, PT ;  /* 0x000000ff0c00720c */ /* 0x000fe20003f06270 */
[----:B------:R-:W-:-:S02]  /*1680*/  IMAD R80, R47, R2, R80 ;  /* 0x000000022f507224 */ /* 0x000fc400078e0250 */
[----:B------:R-:W-:Y:S01]  /*1690*/  @!P5 IMAD.MOV R74, RZ, RZ, -R74 ;  /* 0x000000ffff4ad224 */ /* 0x000fe200078e0a4a */
[----:B------:R-:W-:Y:S01]  /*16a0*/  ISETP.GT.U32.AND P5, PT, R47, R78, PT ;  /* 0x0000004e2f00720c */ /* 0x000fe20003fa4070 */
[----:B------:R-:W-:Y:S01]  /*16b0*/  @!P6 IMAD.MOV R72, RZ, RZ, -R72 ;  /* 0x000000ffff48e224 */ /* 0x000fe200078e0a48 */
[-C--:B------:R-:W-:Y:S01]  /*16c0*/  @!P2 IADD3 R76, PT, PT, R76, -R47.reuse, RZ ;  /* 0x8000002f4c4ca210 */ /* 0x080fe20007ffe0ff */
[----:B------:R-:W-:Y:S01]  /*16d0*/  VIADD R2, R81, 0x8 ;  /* 0x0000000851027836 */ /* 0x000fe20000000000 */
[C---:B------:R-:W-:Y:S01]  /*16e0*/  ISETP.GT.U32.AND P6, PT, R47.reuse, R80, PT ;  /* 0x000000502f00720c */ /* 0x040fe20003fc4070 */
[----:B------:R-:W-:Y:S01]  /*16f0*/  @!P3 IMAD.IADD R70, R70, 0x1, -R47 ;  /* 0x000000014646b824 */ /* 0x000fe200078e0a2f */
[----:B------:R-:W-:Y:S01]  /*1700*/  ISETP.GT.U32.AND P2, PT, R47, R76, PT ;  /* 0x0000004c2f00720c */ /* 0x000fe20003f44070 */
[C---:B------:R-:W-:Y:S01]  /*1710*/  VIADD R6, R81.reuse, 0x9 ;  /* 0x0000000951067836 */ /* 0x040fe20000000000 */
[----:B------:R-:W-:Y:S01]  /*1720*/  IABS R82, R2 ;  /* 0x0000000200527213 */ /* 0x000fe20000000000 */
[----:B------:R-:W-:Y:S01]  /*1730*/  VIADD R7, R81, 0xc ;  /* 0x0000000c51077836 */ /* 0x000fe20000000000 */
[----:B------:R-:W-:Y:S01]  /*1740*/  ISETP.GT.U32.AND P3, PT, R47, R70, PT ;  /* 0x000000462f00720c */ /* 0x000fe20003f64070 */
[----:B------:R-:W-:Y:S01]  /*1750*/  VIADD R9, R81, 0xe ;  /* 0x0000000e51097836 */ /* 0x000fe20000000000 */
[----:B------:R-:W-:Y:S01]  /*1760*/  IABS R84, R6 ;  /* 0x0000000600547213 */ /* 0x000fe20000000000 */
[----:B------:R-:W-:Y:S01]  /*1770*/  IMAD.HI.U32 R0, R49, R82, RZ ;  /* 0x0000005231007227 */ /* 0x000fe200078e00ff */
[----:B------:R-:W-:-:S02]  /*1780*/  @!P5 IADD3 R78, PT, PT, R78, -R47, RZ ;  /* 0x8000002f4e4ed210 */ /* 0x000fc40007ffe0ff */
[----:B------:R-:W-:Y:S01]  /*1790*/  IABS R90, R7 ;  /* 0x00000007005a7213 */ /* 0x000fe20000000000 */
[--C-:B------:R-:W-:Y:S01]  /*17a0*/  @!P6 IMAD.IADD R80, R80, 0x1, -R47.reuse ;  /* 0x000000015050e824 */ /* 0x100fe200078e0a2f */
[----:B------:R-:W-:Y:S01]  /*17b0*/  ISETP.GT.U32.AND P5, PT, R47, R78, PT ;  /* 0x0000004e2f00720c */ /* 0x000fe20003fa4070 */
[----:B------:R-:W-:Y:S01]  /*17c0*/  @!P2 IMAD.IADD R76, R76, 0x1, -R47 ;  /* 0x000000014c4ca824 */ /* 0x000fe200078e0a2f */
[----:B------:R-:W-:Y:S01]  /*17d0*/  ISETP.GE.AND P2, PT, R2, RZ, PT ;  /* 0x000000ff0200720c */ /* 0x000fe20003f46270 */
[----:B------:R-:W-:Y:S01]  /*17e0*/  IMAD.HI.U32 R2, R49, R84, RZ ;  /* 0x0000005431027227 */ /* 0x000fe200078e00ff */
[----:B------:R-:W-:Y:S02]  /*17f0*/  ISETP.GT.U32.AND P6, PT, R47, R80, PT ;  /* 0x000000502f00720c */ /* 0x000fe40003fc4070 */
[----:B------:R-:W-:Y:S01]  /*1800*/  IABS R92, R9 ;  /* 0x00000009005c7213 */ /* 0x000fe20000000000 */
[----:B------:R-:W-:Y:S02]  /*1810*/  IMAD.MOV R0, RZ, RZ, -R0 ;  /* 0x000000ffff007224 */ /* 0x000fe400078e0a00 */
[----:B------:R-:W-:-:S02]  /*1820*/  IMAD.MOV R2, RZ, RZ, -R2 ;  /* 0x000000ffff027224 */ /* 0x000fc400078e0a02 */
[----:B------:R-:W-:Y:S02]  /*1830*/  IMAD R82, R47, R0, R82 ;  /* 0x000000002f527224 */ /* 0x000fe400078e0252 */
[--C-:B------:R-:W-:Y:S01]  /*1840*/  @!P3 IMAD.IADD R70, R70, 0x1, -R47.reuse ;  /* 0x000000014646b824 */ /* 0x100fe200078e0a2f */
[----:B------:R-:W-:Y:S01]  /*1850*/  ISETP.GE.AND P3, PT, R3, RZ, PT ;  /* 0x000000ff0300720c */ /* 0x000fe20003f66270 */
[C---:B------:R-:W-:Y:S02]  /*1860*/  IMAD R84, R47.reuse, R2, R84 ;  /* 0x000000022f547224 */ /* 0x040fe400078e0254 */
[--C-:B------:R-:W-:Y:S01]  /*1870*/  @!P5 IMAD.IADD R78, R78, 0x1, -R47.reuse ;  /* 0x000000014e4ed824 */ /* 0x100fe200078e0a2f */
[----:B------:R-:W-:Y:S01]  /*1880*/  ISETP.GT.U32.AND P5, PT, R47, R82, PT ;  /* 0x000000522f00720c */ /* 0x000fe20003fa4070 */
[----:B------:R-:W-:Y:S02]  /*1890*/  VIADD R3, R81, 0xa ;  /* 0x0000000a51037836 */ /* 0x000fe40000000000 */
[----:B------:R-:W-:Y:S01]  /*18a0*/  @!P6 IMAD.IADD R80, R80, 0x1, -R47 ;  /* 0x000000015050e824 */ /* 0x000fe200078e0a2f */
[----:B------:R-:W-:Y:S01]  /*18b0*/  ISETP.GT.U32.AND P6, PT, R47, R84, PT ;  /* 0x000000542f00720c */ /* 0x000fe20003fc4070 */
[----:B------:R-:W-:Y:S01]  /*18c0*/  @!P1 IMAD.MOV R70, RZ, RZ, -R70 ;  /* 0x000000ffff469224 */ /* 0x000fe200078e0a46 */
[----:B------:R-:W-:Y:S01]  /*18d0*/  IABS R102, R3 ;  /* 0x0000000300667213 */ /* 0x000fe20000000000 */
[----:B------:R-:W-:Y:S01]  /*18e0*/  @!P0 IMAD.MOV R78, RZ, RZ, -R78 ;  /* 0x000000ffff4e8224 */ /* 0x000fe200078e0a4e */
[----:B------:R-:W-:Y:S01]  /*18f0*/  ISETP.GE.AND P1, PT, R6, RZ, PT ;  /* 0x000000ff0600720c */ /* 0x000fe20003f26270 */
[----:B------:R-:W-:-:S02]  /*1900*/  VIADD R6, R81, 0xb ;  /* 0x0000000b51067836 */ /* 0x000fc40000000000 */
[----:B------:R-:W-:-:S03]  /*1910*/  IMAD.HI.U32 R0, R49, R102, RZ ;  /* 0x0000006631007227 */ /* 0x000fc600078e00ff */
[----:B------:R-:W-:Y:S01]  /*1920*/  IABS R88, R6 ;  /* 0x0000000600587213 */ /* 0x000fe20000000000 */
[--C-:B------:R-:W-:Y:S02]  /*1930*/  @!P5 IMAD.IADD R82, R82, 0x1, -R47.reuse ;  /* 0x000000015252d824 */ /* 0x100fe400078e0a2f */
[----:B------:R-:W-:Y:S02]  /*1940*/  IMAD.MOV R0, RZ, RZ, -R0 ;  /* 0x000000ffff007224 */ /* 0x000fe400078e0a00 */
[----:B------:R-:W-:Y:S01]  /*1950*/  @!P6 IMAD.IADD R84, R84, 0x1, -R47 ;  /* 0x000000015454e824 */ /* 0x000fe200078e0a2f */
[C---:B------:R-:W-:Y:S01]  /*1960*/  ISETP.GT.U32.AND P6, PT, R47.reuse, R82, PT ;  /* 0x000000522f00720c */ /* 0x040fe20003fc4070 */
[----:B------:R-:W-:Y:S02]  /*1970*/  IMAD R102, R47, R0, R102 ;  /* 0x000000002f667224 */ /* 0x000fe400078e0266 */
[----:B------:R-:W-:Y:S01]  /*1980*/  IMAD.HI.U32 R0, R49, R88, RZ ;  /* 0x0000005831007227 */ /* 0x000fe200078e00ff */
[----:B------:R-:W-:-:S02]  /*1990*/  ISETP.GT.U32.AND P0, PT, R47, R84, PT ;  /* 0x000000542f00720c */ /* 0x000fc40003f04070 */
[----:B------:R-:W-:Y:S01]  /*19a0*/  ISETP.GT.U32.AND P5, PT, R47, R102, PT ;  /* 0x000000662f00720c */ /* 0x000fe20003fa4070 */
[----:B------:R-:W-:Y:S02]  /*19b0*/  IMAD.MOV R0, RZ, RZ, -R0 ;  /* 0x000000ffff007224 */ /* 0x000fe400078e0a00 */
[----:B------:R-:W-:-:S04]  /*19c0*/  IMAD.HI.U32 R2, R49, R90, RZ ;  /* 0x0000005a31027227 */ /* 0x000fc800078e00ff */
[----:B------:R-:W-:Y:S01]  /*19d0*/  IMAD R88, R47, R0, R88 ;  /* 0x000000002f587224 */ /* 0x000fe200078e0258 */
[----:B------:R-:W-:Y:S01]  /*19e0*/  IADD3 R2, PT, PT, -R2, RZ, RZ ;  /* 0x000000ff02027210 */ /* 0x000fe20007ffe1ff */
[----:B------:R-:W-:-:S04]  /*19f0*/  IMAD.HI.U32 R0, R49, R94, RZ ;  /* 0x0000005e31007227 */ /* 0x000fc800078e00ff */
[--C-:B------:R-:W-:Y:S01]  /*1a00*/  @!P6 IMAD.IADD R82, R82, 0x1, -R47.reuse ;  /* 0x000000015252e824 */ /* 0x100fe200078e0a2f */
[----:B------:R-:W-:Y:S01]  /*1a10*/  ISETP.GT.U32.AND P6, PT, R47, R88, PT ;  /* 0x000000582f00720c */ /* 0x000fe20003fc4070 */
[----:B------:R-:W-:Y:S01]  /*1a20*/  @!P3 IMAD.MOV R80, RZ, RZ, -R80 ;  /* 0x000000ffff50b224 */ /* 0x000fe200078e0a50 */
[----:B------:R-:W-:Y:S01]  /*1a30*/  IADD3 R0, PT, PT, -R0, RZ, RZ ;  /* 0x000000ff00007210 */ /* 0x000fe20007ffe1ff */
[--C-:B------:R-:W-:Y:S01]  /*1a40*/  @!P0 IMAD.IADD R84, R84, 0x1, -R47.reuse ;  /* 0x0000000154548824 */ /* 0x100fe200078e0a2f */
[----:B------:R-:W-:Y:S01]  /*1a50*/  ISETP.GE.AND P3, PT, R6, RZ, PT ;  /* 0x000000ff0600720c */ /* 0x000fe20003f66270 */
[----:B------:R-:W-:Y:S01]  /*1a60*/  VIADD R6, R81, 0xf ;  /* 0x0000000f51067836 */ /* 0x000fe20000000000 */
[----:B------:R-:W-:Y:S01]  /*1a70*/  ISETP.GE.AND P0, PT, R7, RZ, PT ;  /* 0x000000ff0700720c */ /* 0x000fe20003f06270 */
[----:B------:R-:W-:Y:S01]  /*1a80*/  IMAD R94, R47, R0, R94 ;  /* 0x000000002f5e7224 */ /* 0x000fe200078e025e */
[----:B------:R-:W-:Y:S01]  /*1a90*/  IADD3 R7, PT, PT, R81, 0x10, RZ ;  /* 0x0000001051077810 */ /* 0x000fe20007ffe0ff */
[----:B------:R-:W-:Y:S01]  /*1aa0*/  @!P1 IMAD.MOV R84, RZ, RZ, -R84 ;  /* 0x000000ffff549224 */ /* 0x000fe200078e0a54 */
[----:B------:R-:W-:Y:S01]  /*1ab0*/  IABS R104, R6 ;  /* 0x0000000600687213 */ /* 0x000fe20000000000 */
[C---:B------:R-:W-:Y:S01]  /*1ac0*/  IMAD R90, R47.reuse, R2, R90 ;  /* 0x000000022f5a7224 */ /* 0x040fe200078e025a */
[----:B------:R-:W-:Y:S01]  /*1ad0*/  IABS R100, R7 ;  /* 0x0000000700647213 */ /* 0x000fe20000000000 */
[----:B------:R-:W-:Y:S01]  /*1ae0*/  @!P6 IMAD.IADD R88, R88, 0x1, -R47 ;  /* 0x000000015858e824 */ /* 0x000fe200078e0a2f */
[----:B------:R-:W-:Y:S01]  /*1af0*/  ISETP.GT.U32.AND P6, PT, R47, R94, PT ;  /* 0x0000005e2f00720c */ /* 0x000fe20003fc4070 */
[----:B------:R-:W-:-:S03]  /*1b00*/  IMAD.HI.U32 R2, R49, R92, RZ ;  /* 0x0000005c31027227 */ /* 0x000fc600078e00ff */
[----:B------:R-:W-:Y:S01]  /*1b10*/  ISETP.GT.U32.AND P1, PT, R47, R88, PT ;  /* 0x000000582f00720c */ /* 0x000fe20003f24070 */
[----:B------:R-:W-:Y:S02]  /*1b20*/  IMAD.MOV R2, RZ, RZ, -R2 ;  /* 0x000000ffff027224 */ /* 0x000fe400078e0a02 */
[----:B------:R-:W-:-:S04]  /*1b30*/  IMAD.HI.U32 R0, R49, R104, RZ ;  /* 0x0000006831007227 */ /* 0x000fc800078e00ff */
[--C-:B------:R-:W-:Y:S02]  /*1b40*/  @!P5 IMAD.IADD R102, R102, 0x1, -R47.reuse ;  /* 0x000000016666d824 */ /* 0x100fe400078e0a2f */
[----:B------:R-:W-:Y:S02]  /*1b50*/  @!P6 IMAD.IADD R94, R94, 0x1, -R47 ;  /* 0x000000015e5ee824 */ /* 0x000fe400078e0a2f */
[C---:B------:R-:W-:Y:S01]  /*1b60*/  IMAD R92, R47.reuse, R2, R92 ;  /* 0x000000022f5c7224 */ /* 0x040fe200078e025c */
[C---:B------:R-:W-:Y:S01]  /*1b70*/  ISETP.GT.U32.AND P5, PT, R47.reuse, R102, PT ;  /* 0x000000662f00720c */ /* 0x040fe20003fa4070 */
[----:B------:R-:W-:Y:S01]  /*1b80*/  IMAD.MOV R0, RZ, RZ, -R0 ;  /* 0x000000ffff007224 */ /* 0x000fe200078e0a00 */
[C---:B------:R-:W-:Y:S01]  /*1b90*/  ISETP.GT.U32.AND P6, PT, R47.reuse, R94, PT ;  /* 0x0000005e2f00720c */ /* 0x040fe20003fc4070 */
[----:B------:R-:W-:Y:S01]  /*1ba0*/  @!P2 IMAD.MOV R82, RZ, RZ, -R82 ;  /* 0x000000ffff52a224 */ /* 0x000fe200078e0a52 */
[----:B------:R-:W-:Y:S01]  /*1bb0*/  @!P1 IADD3 R88, PT, PT, R88, -R47, RZ ;  /* 0x8000002f58589210 */ /* 0x000fe20007ffe0ff */
[C---:B------:R-:W-:Y:S01]  /*1bc0*/  IMAD R104, R47.reuse, R0, R104 ;  /* 0x000000002f687224 */ /* 0x040fe200078e0268 */
[----:B------:R-:W-:Y:S01]  /*1bd0*/  ISETP.GT.U32.AND P1, PT, R47, R92, PT ;  /* 0x0000005c2f00720c */ /* 0x000fe20003f24070 */
[----:B------:R-:W-:Y:S01]  /*1be0*/  VIADD R10, R81, 0x12 ;  /* 0x00000012510a7836 */ /* 0x000fe20000000000 */
[----:B------:R-:W-:Y:S01]  /*1bf0*/  ISETP.GT.U32.AND P2, PT, R47, R90, PT ;  /* 0x0000005a2f00720c */ /* 0x000fe20003f44070 */
[----:B------:R-:W-:Y:S01]  /*1c00*/  @!P4 IMAD.MOV R76, RZ, RZ, -R76 ;  /* 0x000000ffff4cc224 */ /* 0x000fe200078e0a4c */
[----:B------:R-:W-:Y:S01]  /*1c10*/  ISETP.GE.AND P4, PT, R3, RZ, PT ;  /* 0x000000ff0300720c */ /* 0x000fe20003f86270 */
[----:B------:R-:W-:Y:S01]  /*1c20*/  IMAD.HI.U32 R0, R49, R100, RZ ;  /* 0x0000006431007227 */ /* 0x000fe200078e00ff */
[----:B------:R-:W-:-:S03]  /*1c30*/  IABS R126, R10 ;  /* 0x0000000a007e7213 */ /* 0x000fc60000000000 */
[--C-:B------:R-:W-:Y:S01]  /*1c40*/  @!P6 IMAD.IADD R94, R94, 0x1, -R47.reuse ;  /* 0x000000015e5ee824 */ /* 0x100fe200078e0a2f */
[----:B------:R-:W-:Y:S01]  /*1c50*/  ISETP.GT.U32.AND P6, PT, R47, R104, PT ;  /* 0x000000682f00720c */ /* 0x000fe20003fc4070 */
[--C-:B------:R-:W-:Y:S01]  /*1c60*/  @!P5 IMAD.IADD R102, R102, 0x1, -R47.reuse ;  /* 0x000000016666d824 */ /* 0x100fe200078e0a2f */
[----:B------:R-:W-:Y:S01]  /*1c70*/  ISETP.GE.AND P5, PT, R8, RZ, PT ;  /* 0x000000ff0800720c */ /* 0x000fe20003fa6270 */
[--C-:B------:R-:W-:Y:S01]  /*1c80*/  @!P1 IMAD.IADD R92, R92, 0x1, -R47.reuse ;  /* 0x000000015c5c9824 */ /* 0x100fe200078e0a2f */
[----:B------:R-:W-:Y:S01]  /*1c90*/  ISETP.GE.AND P1, PT, R6, RZ, PT ;  /* 0x000000ff0600720c */ /* 0x000fe20003f26270 */
[C---:B------:R-:W-:Y:S01]  /*1ca0*/  VIADD R8, R81.reuse, 0x11 ;  /* 0x0000001151087836 */ /* 0x040fe20000000000 */
[----:B------:R-:W-:Y:S01]  /*1cb0*/  IADD3 R6, PT, PT, R81, 0x13, RZ ;  /* 0x0000001351067810 */ /* 0x000fe20007ffe0ff */
[----:B------:R-:W-:Y:S02]  /*1cc0*/  @!P2 IMAD.IADD R90, R90, 0x1, -R47 ;  /* 0x000000015a5aa824 */ /* 0x000fe400078e0a2f */
[----:B------:R-:W-:Y:S01]  /*1cd0*/  IMAD.HI.U32 R3, R49, R126, RZ ;  /* 0x0000007e31037227 */ /* 0x000fe200078e00ff */
[----:B------:R-:W-:-:S02]  /*1ce0*/  IABS R124, R8 ;  /* 0x00000008007c7213 */ /* 0x000fc40000000000 */
[C---:B------:R-:W-:Y:S01]  /*1cf0*/  ISETP.GT.U32.AND P2, PT, R47.reuse, R90, PT ;  /* 0x0000005a2f00720c */ /* 0x040fe20003f44070 */
[----:B------:R-:W-:Y:S01]  /*1d00*/  @!P6 IMAD.IADD R104, R104, 0x1, -R47 ;  /* 0x000000016868e824 */ /* 0x000fe200078e0a2f */
[----:B------:R-:W-:Y:S01]  /*1d10*/  ISETP.GT.U32.AND P6, PT, R47, R92, PT ;  /* 0x0000005c2f00720c */ /* 0x000fe20003fc4070 */
[----:B------:R-:W-:Y:S01]  /*1d20*/  IMAD.MOV R3, RZ, RZ, -R3 ;  /* 0x000000ffff037224 */ /* 0x000fe200078e0a03 */
[----:B------:R-:W-:Y:S01]  /*1d30*/  IABS R96, R6 ;  /* 0x0000000600607213 */ /* 0x000fe20000000000 */
[----:B------:R-:W-:-:S04]  /*1d40*/  IMAD.HI.U32 R2, R49, R124, RZ ;  /* 0x0000007c31027227 */ /* 0x000fc800078e00ff */
[----:B------:R-:W-:Y:S02]  /*1d50*/  IMAD.MOV R0, RZ, RZ, -R0 ;  /* 0x000000ffff007224 */ /* 0x000fe400078e0a00 */
[C---:B------:R-:W-:Y:S02]  /*1d60*/  IMAD R126, R47.reuse, R3, R126 ;  /* 0x000000032f7e7224 */ /* 0x040fe400078e027e */
[----:B------:R-:W-:Y:S02]  /*1d70*/  IMAD.MOV R2, RZ, RZ, -R2 ;  /* 0x000000ffff027224 */ /* 0x000fe400078e0a02 */
[C---:B------:R-:W-:Y:S01]  /*1d80*/  IMAD R100, R47.reuse, R0, R100 ;  /* 0x000000002f647224 */ /* 0x040fe200078e0264 */
[----:B------:R-:W-:Y:S01]  /*1d90*/  @!P6 IADD3 R92, PT, PT, R92, -R47, RZ ;  /* 0x8000002f5c5ce210 */ /* 0x000fe20007ffe0ff */
[----:B------:R-:W-:Y:S01]  /*1da0*/  @!P2 IMAD.IADD R90, R90, 0x1, -R47 ;  /* 0x000000015a5aa824 */ /* 0x000fe200078e0a2f */
[C---:B------:R-:W-:Y:S01]  /*1db0*/  ISETP.GT.U32.AND P6, PT, R47.reuse, R126, PT ;  /* 0x0000007e2f00720c */ /* 0x040fe20003fc4070 */
[----:B------:R-:W-:Y:S01]  /*1dc0*/  IMAD R124, R47, R2, R124 ;  /* 0x000000022f7c7224 */ /* 0x000fe200078e027c */
[----:B------:R-:W-:Y:S01]  /*1dd0*/  ISETP.GE.AND P2, PT, R9, RZ, PT ;  /* 0x000000ff0900720c */ /* 0x000fe20003f46270 */
[----:B------:R-:W-:Y:S01]  /*1de0*/  @!P4 IMAD.MOV R102, RZ, RZ, -R102 ;  /* 0x000000ffff66c224 */ /* 0x000fe200078e0a66 */
[C---:B------:R-:W-:Y:S01]  /*1df0*/  ISETP.GT.U32.AND P4, PT, R47.reuse, R100, PT ;  /* 0x000000642f00720c */ /* 0x040fe20003f84070 */
[----:B------:R-:W-:Y:S01]  /*1e00*/  @!P3 IMAD.MOV R88, RZ, RZ, -R88 ;  /* 0x000000ffff58b224 */ /* 0x000fe200078e0a58 */
[C---:B------:R-:W-:Y:S01]  /*1e10*/  ISETP.GT.U32.AND P3, PT, R47.reuse, R104, PT ;  /* 0x000000682f00720c */ /* 0x040fe20003f64070 */
[----:B------:R-:W-:Y:S01]  /*1e20*/  @!P0 IMAD.MOV R90, RZ, RZ, -R90 ;  /* 0x000000ffff5a8224 */ /* 0x000fe200078e0a5a */
[----:B------:R-:W-:Y:S01]  /*1e30*/  ISETP.GT.U32.AND P0, PT, R47, R124, PT ;  /* 0x0000007c2f00720c */ /* 0x000fe20003f04070 */
[----:B------:R-:W-:Y:S01]  /*1e40*/  IMAD.HI.U32 R0, R49, R96, RZ ;  /* 0x0000006031007227 */ /* 0x000fe200078e00ff */
[----:B------:R-:W-:-:S03]  /*1e50*/  IADD3 R9, PT, PT, R81, 0x1e, RZ ;  /* 0x0000001e51097810 */ /* 0x000fc60007ffe0ff */
[----:B------:R-:W-:Y:S01]  /*1e60*/  IMAD.MOV R2, RZ, RZ, -R0 ;  /* 0x000000ffff027224 */ /* 0x000fe200078e0a00 */
[----:B------:R-:W-:Y:S01]  /*1e70*/  IABS R144, R9 ;  /* 0x0000000900907213 */ /* 0x000fe20000000000 */
[--C-:B------:R-:W-:Y:S01]  /*1e80*/  @!P6 IMAD.IADD R126, R126, 0x1, -R47.reuse ;  /* 0x000000017e7ee824 */ /* 0x100fe200078e0a2f */
[----:B------:R-:W-:Y:S01]  /*1e90*/  @!P2 IADD3 R92, PT, PT, -R92, RZ, RZ ;  /* 0x000000ff5c5ca210 */ /* 0x000fe20007ffe1ff */
[----:B------:R-:W-:Y:S02]  /*1ea0*/  VIADD R3, R81, 0x14 ;  /* 0x0000001451037836 */ /* 0x000fe40000000000 */
[--C-:B------:R-:W-:Y:S01]  /*1eb0*/  @!P3 IMAD.IADD R104, R104, 0x1, -R47.reuse ;  /* 0x000000016868b824 */ /* 0x100fe200078e0a2f */
[C---:B------:R-:W-:Y:S01]  /*1ec0*/  ISETP.GT.U32.AND P2, PT, R47.reuse, R126, PT ;  /* 0x0000007e2f00720c */ /* 0x040fe20003f44070 */
[--C-:B------:R-:W-:Y:S01]  /*1ed0*/  @!P4 IMAD.IADD R100, R100, 0x1, -R47.reuse ;  /* 0x000000016464c824 */ /* 0x100fe200078e0a2f */
[----:B------:R-:W-:Y:S01]  /*1ee0*/  IABS R98, R3 ;  /* 0x0000000300627213 */ /* 0x000fe20000000000 */
[C---:B------:R-:W-:Y:S01]  /*1ef0*/  IMAD R96, R47.reuse, R2, R96 ;  /* 0x000000022f607224 */ /* 0x040fe200078e0260 */
[----:B------:R-:W-:Y:S01]  /*1f00*/  ISETP.GE.AND P3, PT, R8, RZ, PT ;  /* 0x000000ff0800720c */ /* 0x000fe20003f66270 */
[----:B------:R-:W-:Y:S01]  /*1f10*/  @!P0 IMAD.IADD R124, R124, 0x1, -R47 ;  /* 0x000000017c7c8824 */ /* 0x000fe200078e0a2f */
[C---:B------:R-:W-:Y:S01]  /*1f20*/  ISETP.GT.U32.AND P0, PT, R47.reuse, R100, PT ;  /* 0x000000642f00720c */ /* 0x040fe20003f04070 */
[----:B------:R-:W-:Y:S01]  /*1f30*/  @!P1 IMAD.MOV R104, RZ, RZ, -R104 ;  /* 0x000000ffff689224 */ /* 0x000fe200078e0a68 */
[----:B------:R-:W-:Y:S01]  /*1f40*/  ISETP.GT.U32.AND P1, PT, R47, R96, PT ;  /* 0x000000602f00720c */ /* 0x000fe20003f24070 */
[----:B------:R-:W-:Y:S01]  /*1f50*/  @!P5 IMAD.MOV R94, RZ, RZ, -R94 ;  /* 0x000000ffff5ed224 */ /* 0x000fe200078e0a5e */
[----:B------:R-:W-:Y:S01]  /*1f60*/  ISETP.GE.AND P5, PT, R7, RZ, PT ;  /* 0x000000ff0700720c */ /* 0x000fe20003fa6270 */
[----:B------:R-:W-:Y:S01]  /*1f70*/  VIADD R7, R81, 0x15 ;  /* 0x0000001551077836 */ /* 0x000fe20000000000 */
[----:B------:R-:W-:Y:S01]  /*1f80*/  ISETP.GT.U32.AND P6, PT, R47, R124, PT ;  /* 0x0000007c2f00720c */ /* 0x000fe20003fc4070 */
[----:B------:R-:W-:Y:S01]  /*1f90*/  IMAD.HI.U32 R0, R49, R98, RZ ;  /* 0x0000006231007227 */ /* 0x000fe200078e00ff */
[----:B------:R-:W-:-:S02]  /*1fa0*/  ISETP.GE.AND P4, PT, R10, RZ, PT ;  /* 0x000000ff0a00720c */ /* 0x000fc40003f86270 */
[----:B------:R-:W-:Y:S01]  /*1fb0*/  IABS R136, R7 ;  /* 0x0000000700887213 */ /* 0x000fe20000000000 */
[----:B------:R-:W-:Y:S01]  /*1fc0*/  IMAD.MOV R0, RZ, RZ, -R0 ;  /* 0x000000ffff007224 */ /* 0x000fe200078e0a00 */
[----:B------:R-:W-:Y:S01]  /*1fd0*/  IADD3 R10, PT, PT, R81, 0x21, RZ ;  /* 0x00000021510a7810 */ /* 0x000fe20007ffe0ff */
[--C-:B------:R-:W-:Y:S01]  /*1fe0*/  @!P2 IMAD.IADD R126, R126, 0x1, -R47.reuse ;  /* 0x000000017e7ea824 */ /* 0x100fe200078e0a2f */
[----:B------:R-:W-:Y:S01]  /*1ff0*/  ISETP.GE.AND P2, PT, R3, RZ, PT ;  /* 0x000000ff0300720c */ /* 0x000fe20003f46270 */
[----:B------:R-:W-:Y:S01]  /*2000*/  IMAD R98, R47, R0, R98 ;  /* 0x000000002f627224 */ /* 0x000fe200078e0262 */
[----:B------:R-:W-:Y:S01]  /*2010*/  IADD3 R3, PT, PT, R81, 0x17, RZ ;  /* 0x0000001751037810 */ /* 0x000fe20007ffe0ff */
[--C-:B------:R-:W-:Y:S01]  /*2020*/  @!P0 IMAD.IADD R100, R100, 0x1, -R47.reuse ;  /* 0x0000000164648824 */ /* 0x100fe200078e0a2f */
[----:B------:R-:W-:Y:S01]  /*2030*/  ISETP.GE.AND P0, PT, R6, RZ, PT ;  /* 0x000000ff0600720c */ /* 0x000fe20003f06270 */
[----:B------:R-:W-:Y:S01]  /*2040*/  @!P1 IMAD.IADD R96, R96, 0x1, -R47 ;  /* 0x0000000160609824 */ /* 0x000fe200078e0a2f */
[----:B------:R-:W-:Y:S01]  /*2050*/  IABS R128, R3 ;  /* 0x0000000300807213 */ /* 0x000fe20000000000 */
[----:B------:R-:W-:Y:S01]  /*2060*/  IMAD.HI.U32 R0, R49, R136, RZ ;  /* 0x0000008831007227 */ /* 0x000fe200078e00ff */
[----:B------:R-:W-:-:S02]  /*2070*/  ISETP.GE.AND P1, PT, R7, RZ, PT ;  /* 0x000000ff0700720c */ /* 0x000fc40003f26270 */
[----:B------:R-:W-:Y:S01]  /*2080*/  @!P4 IADD3 R126, PT, PT, -R126, RZ, RZ ;  /* 0x000000ff7e7ec210 */ /* 0x000fe20007ffe1ff */
[----:B------:R-:W-:Y:S01]  /*2090*/  @!P6 IMAD.IADD R124, R124, 0x1, -R47 ;  /* 0x000000017c7ce824 */ /* 0x000fe200078e0a2f */
[C---:B------:R-:W-:Y:S01]  /*20a0*/  ISETP.GT.U32.AND P6, PT, R47.reuse, R98, PT ;  /* 0x000000622f00720c */ /* 0x040fe20003fc4070 */
[----:B------:R-:W-:Y:S01]  /*20b0*/  @!P5 IMAD.MOV R100, RZ, RZ, -R100 ;  /* 0x000000ffff64d224 */ /* 0x000fe200078e0a64 */
[----:B------:R-:W-:Y:S01]  /*20c0*/  ISETP.GT.U32.AND P5, PT, R47, R96, PT ;  /* 0x000000602f00720c */ /* 0x000fe20003fa4070 */
[----:B------:R-:W-:Y:S01]  /*20d0*/  IMAD.MOV R0, RZ, RZ, -R0 ;  /* 0x000000ffff007224 */ /* 0x000fe200078e0a00 */
[----:B------:R-:W-:Y:S01]  /*20e0*/  IABS R138, R10 ;  /* 0x0000000a008a7213 */ /* 0x000fe20000000000 */
[----:B------:R-:W-:Y:S02]  /*20f0*/  VIADD R8, R81, 0x16 ;  /* 0x0000001651087836 */ /* 0x000fe40000000000 */
[----:B------:R-:W-:Y:S02]  /*2100*/  IMAD R136, R47, R0, R136 ;  /* 0x000000002f887224 */ /* 0x000fe400078e0288 */
[----:B------:R-:W-:Y:S01]  /*2110*/  IMAD.HI.U32 R0, R49, R128, RZ ;  /* 0x0000008031007227 */ /* 0x000fe200078e00ff */
[----:B------:R-:W-:-:S02]  /*2120*/  IABS R130, R8 ;  /* 0x0000000800827213 */ /* 0x000fc40000000000 */
[----:B------:R-:W-:Y:S01]  /*2130*/  ISETP.GE.AND P4, PT, R8, RZ, PT ;  /* 0x000000ff0800720c */ /* 0x000fe20003f86270 */
[----:B------:R-:W-:Y:S02]  /*2140*/  IMAD.MOV R0, RZ, RZ, -R0 ;  /* 0x000000ffff007224 */ /* 0x000fe400078e0a00 */
[--C-:B------:R-:W-:Y:S02]  /*2150*/  @!P6 IMAD.IADD R98, R98, 0x1, -R47.reuse ;  /* 0x000000016262e824 */ /* 0x100fe400078e0a2f */
[----:B------:R-:W-:Y:S02]  /*2160*/  @!P5 IMAD.IADD R96, R96, 0x1, -R47 ;  /* 0x000000016060d824 */ /* 0x000fe400078e0a2f */
[C---:B------:R-:W-:Y:S01]  /*2170*/  IMAD R128, R47.reuse, R0, R128 ;  /* 0x000000002f807224 */ /* 0x040fe200078e0280 */
[----:B------:R-:W-:Y:S01]  /*2180*/  ISETP.GT.U32.AND P6, PT, R47, R98, PT ;  /* 0x000000622f00720c */ /* 0x000fe20003fc4070 */
[----:B------:R-:W-:-:S04]  /*2190*/  IMAD.HI.U32 R2, R49, R130, RZ ;  /* 0x0000008231027227 */ /* 0x000fc800078e00ff */
[----:B------:R-:W-:Y:S01]  /*21a0*/  @!P0 IMAD.MOV R96, RZ, RZ, -R96 ;  /* 0x000000ffff608224 */ /* 0x000fe200078e0a60 */
[C---:B------:R-:W-:Y:S01]  /*21b0*/  ISETP.GT.U32.AND P0, PT, R47.reuse, R128, PT ;  /* 0x000000802f00720c */ /* 0x040fe20003f04070 */
[----:B------:R-:W-:Y:S02]  /*21c0*/  IMAD.MOV R2, RZ, RZ, -R2 ;  /* 0x000000ffff027224 */ /* 0x000fe400078e0a02 */
[----:B------:R-:W-:Y:S01]  /*21d0*/  @!P3 IMAD.MOV R124, RZ, RZ, -R124 ;  /* 0x000000ffff7cb224 */ /* 0x000fe200078e0a7c */
[C---:B------:R-:W-:Y:S01]  /*21e0*/  ISETP.GT.U32.AND P3, PT, R47.reuse, R136, PT ;  /* 0x000000882f00720c */ /* 0x040fe20003f64070 */
[----:B------:R-:W-:Y:S02]  /*21f0*/  IMAD R130, R47, R2, R130 ;  /* 0x000000022f827224 */ /* 0x000fe400078e0282 */
[----:B------:R-:W-:Y:S02]  /*2200*/  VIADD R6, R81, 0x19 ;  /* 0x0000001951067836 */ /* 0x000fe40000000000 */
[--C-:B------:R-:W-:Y:S01]  /*2210*/  @!P6 IMAD.IADD R98, R98, 0x1, -R47.reuse ;  /* 0x000000016262e824 */ /* 0x100fe200078e0a2f */
[----:B------:R-:W-:Y:S01]  /*2220*/  ISETP.GT.U32.AND P5, PT, R47, R130, PT ;  /* 0x000000822f00720c */ /* 0x000fe20003fa4070 */
[----:B------:R-:W-:Y:S01]  /*2230*/  VIADD R2, R81, 0x18 ;  /* 0x0000001851027836 */ /* 0x000fe20000000000 */
[----:B------:R-:W-:Y:S01]  /*2240*/  IABS R134, R6 ;  /* 0x0000000600867213 */ /* 0x000fe20000000000 */
[----:B------:R-:W-:Y:S01]  /*2250*/  @!P0 IMAD.IADD R128, R128, 0x1, -R47 ;  /* 0x0000000180808824 */ /* 0x000fe200078e0a2f */
[----:B------:R-:W-:Y:S01]  /*2260*/  ISETP.GE.AND P6, PT, R3, RZ, PT ;  /* 0x000000ff0300720c */ /* 0x000fe20003fc6270 */
[----:B------:R-:W-:Y:S01]  /*2270*/  @!P2 IMAD.MOV R98, RZ, RZ, -R98 ;  /* 0x000000ffff62a224 */ /* 0x000fe200078e0a62 */
[----:B------:R-:W-:Y:S01]  /*2280*/  IABS R146, R2 ;  /* 0x0000000200927213 */ /* 0x000fe20000000000 */
[----:B------:R-:W-:Y:S01]  /*2290*/  VIADD R7, R81, 0x1a ;  /* 0x0000001a51077836 */ /* 0x000fe20000000000 */
[----:B------:R-:W-:Y:S01]  /*22a0*/  ISETP.GE.AND P2, PT, R2, RZ, PT ;  /* 0x000000ff0200720c */ /* 0x000fe20003f46270 */
[----:B------:R-:W-:Y:S01]  /*22b0*/  IMAD.HI.U32 R2, R49, R134, RZ ;  /* 0x0000008631027227 */ /* 0x000fe200078e00ff */
[----:B------:R-:W-:-:S02]  /*22c0*/  ISETP.GT.U32.AND P0, PT, R47, R128, PT ;  /* 0x000000802f00720c */ /* 0x000fc40003f04070 */
[----:B------:R-:W-:Y:S01]  /*22d0*/  @!P3 IADD3 R136, PT, PT, R136, -R47, RZ ;  /* 0x8000002f8888b210 */ /* 0x000fe20007ffe0ff */
[----:B------:R-:W-:Y:S01]  /*22e0*/  IMAD.MOV R2, RZ, RZ, -R2 ;  /* 0x000000ffff027224 */ /* 0x000fe200078e0a02 */
[----:B------:R-:W-:Y:S01]  /*22f0*/  IABS R158, R7 ;  /* 0x00000007009e7213 */ /* 0x000fe20000000000 */
[----:B------:R-:W-:Y:S01]  /*2300*/  @!P5 IMAD.IADD R130, R130, 0x1, -R47 ;  /* 0x000000018282d824 */ /* 0x000fe200078e0a2f */
[C---:B------:R-:W-:Y:S01]  /*2310*/  ISETP.GT.U32.AND P3, PT, R47.reuse, R136, PT ;  /* 0x000000882f00720c */ /* 0x040fe20003f64070 */
[----:B------:R-:W-:Y:S02]  /*2320*/  IMAD R134, R47, R2, R134 ;  /* 0x000000022f867224 */ /* 0x000fe400078e0286 */
[----:B------:R-:W-:Y:S01]  /*2330*/  IMAD.HI.U32 R0, R49, R146, RZ ;  /* 0x0000009231007227 */ /* 0x000fe200078e00ff */
[----:B------:R-:W-:-:S03]  /*2340*/  ISETP.GT.U32.AND P5, PT, R47, R130, PT ;  /* 0x000000822f00720c */ /* 0x000fc60003fa4070 */
[----:B------:R-:W-:Y:S01]  /*2350*/  @!P0 IMAD.IADD R128, R128, 0x1, -R47 ;  /* 0x0000000180808824 */ /* 0x000fe200078e0a2f */
[----:B------:R-:W-:Y:S01]  /*2360*/  ISETP.GT.U32.AND P0, PT, R47, R134, PT ;  /* 0x000000862f00720c */ /* 0x000fe20003f04070 */
[----:B------:R-:W-:Y:S02]  /*2370*/  IMAD.MOV R0, RZ, RZ, -R0 ;  /* 0x000000ffff007224 */ /* 0x000fe400078e0a00 */
[----:B------:R-:W-:-:S04]  /*2380*/  IMAD.HI.U32 R3, R49, R158, RZ ;  /* 0x0000009e31037227 */ /* 0x000fc800078e00ff */
[--C-:B------:R-:W-:Y:S01]  /*2390*/  @!P3 IMAD.IADD R136, R136, 0x1, -R47.reuse ;  /* 0x000000018888b824 */ /* 0x100fe200078e0a2f */
[----:B------:R-:W-:Y:S01]  /*23a0*/  IADD3 R3, PT, PT, -R3, RZ, RZ ;  /* 0x000000ff03037210 */ /* 0x000fe20007ffe1ff */
[----:B------:R-:W-:Y:S01]  /*23b0*/  IMAD R146, R47, R0, R146 ;  /* 0x000000002f927224 */ /* 0x000fe200078e0292 */
[----:B------:R-:W-:Y:S01]  /*23c0*/  ISETP.GE.AND P3, PT, R6, RZ, PT ;  /* 0x000000ff0600720c */ /* 0x000fe20003f66270 */
[----:B------:R-:W-:Y:S02]  /*23d0*/  VIADD R0, R81, 0x1b ;  /* 0x0000001b51007836 */ /* 0x000fe40000000000 */
[----:B------:R-:W-:Y:S01]  /*23e0*/  @!P1 IMAD.MOV R136, RZ, RZ, -R136 ;  /* 0x000000ffff889224 */ /* 0x000fe200078e0a88 */
[----:B------:R-:W-:Y:S01]  /*23f0*/  ISETP.GT.U32.AND P1, PT, R47, R146, PT ;  /* 0x000000922f00720c */ /* 0x000fe20003f24070 */
[--C-:B------:R-:W-:Y:S01]  /*2400*/  @!P5 IMAD.IADD R130, R130, 0x1, -R47.reuse ;  /* 0x000000018282d824 */ /* 0x100fe200078e0a2f */
[----:B------:R-:W-:Y:S01]  /*2410*/  ISETP.GE.AND P5, PT, R7, RZ, PT ;  /* 0x000000ff0700720c */ /* 0x000fe20003fa6270 */
[----:B------:R-:W-:Y:S01]  /*2420*/  VIADD R7, R81, 0x1c ;  /* 0x0000001c51077836 */ /* 0x000fe20000000000 */
[----:B------:R-:W-:Y:S01]  /*2430*/  IABS R160, R0 ;  /* 0x0000000000a07213 */ /* 0x000fe20000000000 */
[----:B------:R-:W-:-:S02]  /*2440*/  @!P0 IMAD.IADD R134, R134, 0x1, -R47 ;  /* 0x0000000186868824 */ /* 0x000fc400078e0a2f */
[----:B------:R-:W-:Y:S01]  /*2450*/  IMAD R158, R47, R3, R158 ;  /* 0x000000032f9e7224 */ /* 0x000fe200078e029e */
[----:B------:R-:W-:Y:S01]  /*2460*/  IABS R142, R7 ;  /* 0x00000007008e7213 */ /* 0x000fe20000000000 */
[----:B------:R-:W-:Y:S01]  /*2470*/  @!P4 IMAD.MOV R130, RZ, RZ, -R130 ;  /* 0x000000ffff82c224 */ /* 0x000fe200078e0a82 */
[----:B------:R-:W-:Y:S01]  /*2480*/  ISETP.GE.AND P4, PT, R0, RZ, PT ;  /* 0x000000ff0000720c */ /* 0x000fe20003f86270 */
[----:B------:R-:W-:Y:S01]  /*2490*/  IMAD.HI.U32 R0, R49, R160, RZ ;  /* 0x000000a031007227 */ /* 0x000fe200078e00ff */
[----:B------:R-:W-:-:S03]  /*24a0*/  ISETP.GT.U32.AND P0, PT, R47, R134, PT ;  /* 0x000000862f00720c */ /* 0x000fc60003f04070 */
[----:B------:R-:W-:Y:S01]  /*24b0*/  @!P6 IMAD.MOV R128, RZ, RZ, -R128 ;  /* 0x000000ffff80e224 */ /* 0x000fe200078e0a80 */
[----:B------:R-:W-:Y:S01]  /*24c0*/  ISETP.GT.U32.AND P6, PT, R47, R158, PT ;  /* 0x0000009e2f00720c */ /* 0x000fe20003fc4070 */
[----:B------:R-:W-:Y:S02]  /*24d0*/  @!P1 IMAD.IADD R146, R146, 0x1, -R47 ;  /* 0x0000000192929824 */ /* 0x000fe400078e0a2f */
[----:B------:R-:W-:-:S03]  /*24e0*/  IMAD.HI.U32 R2, R49, R142, RZ ;  /* 0x0000008e31027227 */ /* 0x000fc600078e00ff */
[C---:B------:R-:W-:Y:S01]  /*24f0*/  ISETP.GT.U32.AND P1, PT, R47.reuse, R146, PT ;  /* 0x000000922f00720c */ /* 0x040fe20003f24070 */
[----:B------:R-:W-:Y:S02]  /*2500*/  IMAD.MOV R0, RZ, RZ, -R0 ;  /* 0x000000ffff007224 */ /* 0x000fe400078e0a00 */
[----:B------:R-:W-:Y:S02]  /*2510*/  IMAD.MOV R2, RZ, RZ, -R2 ;  /* 0x000000ffff027224 */ /* 0x000fe400078e0a02 */
[C---:B------:R-:W-:Y:S02]  /*2520*/  IMAD R160, R47.reuse, R0, R160 ;  /* 0x000000002fa07224 */ /* 0x040fe400078e02a0 */
[C---:B------:R-:W-:Y:S02]  /*2530*/  IMAD R142, R47.reuse, R2, R142 ;  /* 0x000000022f8e7224 */ /* 0x040fe400078e028e */
[----:B------:R-:W-:Y:S01]  /*2540*/  @!P0 IMAD.IADD R134, R134, 0x1, -R47 ;  /* 0x0000000186868824 */ /* 0x000fe200078e0a2f */
[----:B------:R-:W-:Y:S01]  /*2550*/  ISETP.GT.U32.AND P0, PT, R47, R160, PT ;  /* 0x000000a02f00720c */ /* 0x000fe20003f04070 */
[----:B------:R-:W-:-:S04]  /*2560*/  IMAD.HI.U32 R6, R49, R144, RZ ;  /* 0x0000009031067227 */ /* 0x000fc800078e00ff */
[--C-:B------:R-:W-:Y:S01]  /*2570*/  @!P6 IMAD.IADD R158, R158, 0x1, -R47.reuse ;  /* 0x000000019e9ee824 */ /* 0x100fe200078e0a2f */
[----:B------:R-:W-:Y:S01]  /*2580*/  ISETP.GT.U32.AND P6, PT, R47, R142, PT ;  /* 0x0000008e2f00720c */ /* 0x000fe20003fc4070 */
[----:B------:R-:W-:Y:S02]  /*2590*/  VIADD R8, R81, 0x1d ;  /* 0x0000001d51087836 */ /* 0x000fe40000000000 */
[----:B------:R-:W-:Y:S02]  /*25a0*/  IMAD.MOV R6, RZ, RZ, -R6 ;  /* 0x000000ffff067224 */ /* 0x000fe400078e0a06 */
[----:B------:R-:W-:Y:S01]  /*25b0*/  @!P1 IMAD.IADD R146, R146, 0x1, -R47 ;  /* 0x0000000192929824 */ /* 0x000fe200078e0a2f */
[----:B------:R-:W-:Y:S01]  /*25c0*/  IABS R156, R8 ;  /* 0x00000008009c7213 */ /* 0x000fe20000000000 */
[----:B------:R-:W-:Y:S01]  /*25d0*/  IMAD R144, R47, R6, R144 ;  /* 0x000000062f907224 */ /* 0x000fe200078e0290 */
[----:B------:R-:W-:Y:S01]  /*25e0*/  ISETP.GE.AND P1, PT, R7, RZ, PT ;  /* 0x000000ff0700720c */ /* 0x000fe20003f26270 */
[----:B------:R-:W-:-:S02]  /*25f0*/  VIADD R6, R81, 0x1f ;  /* 0x0000001f51067836 */ /* 0x000fc40000000000 */
[----:B------:R-:W-:Y:S02]  /*2600*/  VIADD R7, R81, 0x20 ;  /* 0x0000002051077836 */ /* 0x000fe40000000000 */
[--C-:B------:R-:W-:Y:S01]  /*2610*/  @!P0 IMAD.IADD R160, R160, 0x1, -R47.reuse ;  /* 0x00000001a0a08824 */ /* 0x100fe200078e0a2f */
[----:B------:R-:W-:Y:S01]  /*2620*/  IABS R148, R6 ;  /* 0x0000000600947213 */ /* 0x000fe20000000000 */
[----:B------:R-:W-:Y:S01]  /*2630*/  IMAD.HI.U32 R3, R49, R156, RZ ;  /* 0x0000009c31037227 */ /* 0x000fe200078e00ff */
[----:B------:R-:W-:Y:S02]  /*2640*/  ISETP.GT.U32.AND P0, PT, R47, R158, PT ;  /* 0x0000009e2f00720c */ /* 0x000fe40003f04070 */
[----:B------:R-:W-:Y:S01]  /*2650*/  IABS R150, R7 ;  /* 0x0000000700967213 */ /* 0x000fe20000000000 */
[----:B------:R-:W-:Y:S01]  /*2660*/  @!P6 IMAD.IADD R142, R142, 0x1, -R47 ;  /* 0x000000018e8ee824 */ /* 0x000fe200078e0a2f */
[----:B------:R-:W-:Y:S01]  /*2670*/  IADD3 R3, PT, PT, -R3, RZ, RZ ;  /* 0x000000ff03037210 */ /* 0x000fe20007ffe1ff */
[----:B------:R-:W-:Y:S01]  /*2680*/  @!P2 IMAD.MOV R146, RZ, RZ, -R146 ;  /* 0x000000ffff92a224 */ /* 0x000fe200078e0a92 */
[----:B------:R-:W-:Y:S01]  /*2690*/  ISETP.GT.U32.AND P2, PT, R47, R160, PT ;  /* 0x000000a02f00720c */ /* 0x000fe20003f44070 */
[----:B------:R-:W-:Y:S01]  /*26a0*/  IMAD.HI.U32 R0, R49, R148, RZ ;  /* 0x0000009431007227 */ /* 0x000fe200078e00ff */
[----:B------:R-:W-:-:S03]  /*26b0*/  ISETP.GT.U32.AND P6, PT, R47, R142, PT ;  /* 0x0000008e2f00720c */ /* 0x000fc60003fc4070 */
[----:B------:R-:W-:-:S04]  /*26c0*/  IMAD.HI.U32 R2, R49, R150, RZ ;  /* 0x0000009631027227 */ /* 0x000fc800078e00ff */
[----:B------:R-:W-:Y:S02]  /*26d0*/  IMAD.MOV R0, RZ, RZ, -R0 ;  /* 0x000000ffff007224 */ /* 0x000fe400078e0a00 */
[C---:B------:R-:W-:Y:S01]  /*26e0*/  IMAD R156, R47.reuse, R3, R156 ;  /* 0x000000032f9c7224 */ /* 0x040fe200078e029c */
[----:B------:R-:W-:Y:S01]  /*26f0*/  IADD3 R3, PT, PT, -R2, RZ, RZ ;  /* 0x000000ff02037210 */ /* 0x000fe20007ffe1ff */
[----:B------:R-:W-:Y:S01]  /*2700*/  @!P0 IMAD.IADD R158, R158, 0x1, -R47 ;  /* 0x000000019e9e8824 */ /* 0x000fe200078e0a2f */
[C---:B------:R-:W-:Y:S01]  /*2710*/  ISETP.GT.U32.AND P0, PT, R47.reuse, R144, PT ;  /* 0x000000902f00720c */ /* 0x040fe20003f04070 */
[C---:B------:R-:W-:Y:S02]  /*2720*/  IMAD R148, R47.reuse, R0, R148 ;  /* 0x000000002f947224 */ /* 0x040fe400078e0294 */
[----:B------:R-:W-:Y:S01]  /*2730*/  @!P3 IMAD.MOV R134, RZ, RZ, -R134 ;  /* 0x000000ffff86b224 */ /* 0x000fe200078e0a86 */
[C---:B------:R-:W-:Y:S01]  /*2740*/  ISETP.GT.U32.AND P3, PT, R47.reuse, R156, PT ;  /* 0x0000009c2f00720c */ /* 0x040fe20003f64070 */
[----:B------:R-:W-:-:S02]  /*2750*/  IMAD R150, R47, R3, R150 ;  /* 0x000000032f967224 */ /* 0x000fc400078e0296 */
[--C-:B------:R-:W-:Y:S01]  /*2760*/  @!P2 IMAD.IADD R160, R160, 0x1, -R47.reuse ;  /* 0x00000001a0a0a824 */ /* 0x100fe200078e0a2f */
[C---:B------:R-:W-:Y:S01]  /*2770*/  ISETP.GT.U32.AND P2, PT, R47.reuse, R148, PT ;  /* 0x000000942f00720c */ /* 0x040fe20003f44070 */
[--C-:B------:R-:W-:Y:S01]  /*2780*/  @!P6 IMAD.IADD R142, R142, 0x1, -R47.reuse ;  /* 0x000000018e8ee824 */ /* 0x100fe200078e0a2f */
[----:B------:R-:W-:Y:S01]  /*2790*/  ISETP.GT.U32.AND P6, PT, R47, R150, PT ;  /* 0x000000962f00720c */ /* 0x000fe20003fc4070 */
[----:B------:R-:W-:Y:S01]  /*27a0*/  VIADD R11, R81, 0x22 ;  /* 0x00000022510b7836 */ /* 0x000fe20000000000 */
[----:B------:R-:W-:Y:S01]  /*27b0*/  @!P4 IADD3 R160, PT, PT, -R160, RZ, RZ ;  /* 0x000000ffa0a0c210 */ /* 0x000fe20007ffe1ff */
[----:B------:R-:W-:Y:S01]  /*27c0*/  @!P0 IMAD.IADD R144, R144, 0x1, -R47 ;  /* 0x0000000190908824 */ /* 0x000fe200078e0a2f */
[----:B------:R-:W-:Y:S01]  /*27d0*/  ISETP.GE.AND P0, PT, R9, RZ, PT ;  /* 0x000000ff0900720c */ /* 0x000fe20003f06270 */
[----:B------:R-:W-:Y:S01]  /*27e0*/  @!P5 IMAD.MOV R158, RZ, RZ, -R158 ;  /* 0x000000ffff9ed224 */ /* 0x000fe200078e0a9e */
[----:B------:R-:W-:Y:S01]  /*27f0*/  IABS R140, R11 ;  /* 0x0000000b008c7213 */ /* 0x000fe20000000000 */
[----:B------:R-:W-:Y:S01]  /*2800*/  VIADD R3, R81, 0x23 ;  /* 0x0000002351037836 */ /* 0x000fe20000000000 */
[----:B------:R-:W-:Y:S01]  /*2810*/  @!P3 IADD3 R156, PT, PT, R156, -R47, RZ ;  /* 0x8000002f9c9cb210 */ /* 0x000fe20007ffe0ff */
[----:B------:R-:W-:Y:S01]  /*2820*/  IMAD.HI.U32 R0, R49, R138, RZ ;  /* 0x0000008a31007227 */ /* 0x000fe200078e00ff */
[----:B------:R-:W-:-:S02]  /*2830*/  ISETP.GT.U32.AND P5, PT, R47, R144, PT ;  /* 0x000000902f00720c */ /* 0x000fc40003fa4070 */
[----:B------:R-:W-:Y:S01]  /*2840*/  ISETP.GE.AND P3, PT, R8, RZ, PT ;  /* 0x000000ff0800720c */ /* 0x000fe20003f66270 */
[----:B------:R-:W-:Y:S01]  /*2850*/  @!P2 IMAD.IADD R148, R148, 0x1, -R47 ;  /* 0x000000019494a824 */ /* 0x000fe200078e0a2f */
[----:B------:R-:W-:Y:S01]  /*2860*/  ISETP.GT.U32.AND P2, PT, R47, R156, PT ;  /* 0x0000009c2f00720c */ /* 0x000fe20003f44070 */
[----:B------:R-:W-:Y:S01]  /*2870*/  IMAD.HI.U32 R2, R49, R140, RZ ;  /* 0x0000008c31027227 */ /* 0x000fe200078e00ff */
[----:B------:R-:W-:-:S03]  /*2880*/  IABS R154, R3 ;  /* 0x00000003009a7213 */ /* 0x000fc60000000000 */
[----:B------:R-:W-:Y:S01]  /*2890*/  @!P6 IMAD.IADD R150, R150, 0x1, -R47 ;  /* 0x000000019696e824 */ /* 0x000fe200078e0a2f */
[C---:B------:R-:W-:Y:S01]  /*28a0*/  ISETP.GT.U32.AND P6, PT, R47.reuse, R148, PT ;  /* 0x000000942f00720c */ /* 0x040fe20003fc4070 */
[----:B------:R-:W-:Y:S02]  /*28b0*/  IMAD.MOV R2, RZ, RZ, -R2 ;  /* 0x000000ffff027224 */ /* 0x000fe400078e0a02 */
[----:B------:R-:W-:Y:S01]  /*28c0*/  IMAD.MOV R0, RZ, RZ, -R0 ;  /* 0x000000ffff007224 */ /* 0x000fe200078e0a00 */
[C---:B------:R-:W-:Y:S01]  /*28d0*/  ISETP.GT.U32.AND P4, PT, R47.reuse, R150, PT ;  /* 0x000000962f00720c */ /* 0x040fe20003f84070 */
[----:B------:R-:W-:Y:S02]  /*28e0*/  IMAD R140, R47, R2, R140 ;  /* 0x000000022f8c7224 */ /* 0x000fe400078e028c */
[----:B------:R-:W-:Y:S02]  /*28f0*/  VIADD R8, R81, 0x24 ;  /* 0x0000002451087836 */ /* 0x000fe40000000000 */
[----:B------:R-:W-:-:S02]  /*2900*/  IMAD R138, R47, R0, R138 ;  /* 0x000000002f8a7224 */ /* 0x000fc400078e028a */
[--C-:B------:R-:W-:Y:S01]  /*2910*/  @!P2 IMAD.IADD R156, R156, 0x1, -R47.reuse ;  /* 0x000000019c9ca824 */ /* 0x100fe200078e0a2f */
[----:B------:R-:W-:Y:S01]  /*2920*/  IABS R152, R8 ;  /* 0x0000000800987213 */ /* 0x000fe20000000000 */
[----:B------:R-:W-:Y:S01]  /*2930*/  @!P5 IMAD.IADD R144, R144, 0x1, -R47 ;  /* 0x000000019090d824 */ /* 0x000fe200078e0a2f */
[----:B------:R-:W-:Y:S01]  /*2940*/  ISETP.GE.AND P2, PT, R6, RZ, PT ;  /* 0x000000ff0600720c */ /* 0x000fe20003f46270 */
[----:B------:R-:W-:Y:S01]  /*2950*/  IMAD.HI.U32 R0, R49, R154, RZ ;  /* 0x0000009a31007227 */ /* 0x000fe200078e00ff */
[----:B------:R-:W-:-:S03]  /*2960*/  ISETP.GT.U32.AND P5, PT, R47, R140, PT ;  /* 0x0000008c2f00720c */ /* 0x000fc60003fa4070 */
[----:B------:R-:W-:Y:S01]  /*2970*/  @!P6 IMAD.IADD R148, R148, 0x1, -R47 ;  /* 0x000000019494e824 */ /* 0x000fe200078e0a2f */
[----:B------:R-:W-:Y:S01]  /*2980*/  ISETP.GE.AND P6, PT, R7, RZ, PT ;  /* 0x000000ff0700720c */ /* 0x000fe20003fc6270 */
[----:B------:R-:W-:Y:S01]  /*2990*/  IMAD.HI.U32 R2, R49, R152, RZ ;  /* 0x0000009831027227 */ /* 0x000fe200078e00ff */
[----:B------:R-:W-:-:S03]  /*29a0*/  IADD3 R0, PT, PT, -R0, RZ, RZ ;  /* 0x000000ff00007210 */ /* 0x000fc60007ffe1ff */
[----:B------:R-:W-:Y:S01]  /*29b0*/  @!P1 IMAD.MOV R142, RZ, RZ, -R142 ;  /* 0x000000ffff8e9224 */ /* 0x000fe200078e0a8e */
[C---:B------:R-:W-:Y:S01]  /*29c0*/  ISETP.GT.U32.AND P1, PT, R47.reuse, R138, PT ;  /* 0x0000008a2f00720c */ /* 0x040fe20003f24070 */
[----:B------:R-:W-:Y:S02]  /*29d0*/  IMAD.MOV R2, RZ, RZ, -R2 ;  /* 0x000000ffff027224 */ /* 0x000fe400078e0a02 */
[----:B------:R-:W-:Y:S02]  /*29e0*/  IMAD R154, R47, R0, R154 ;  /* 0x000000002f9a7224 */ /* 0x000fe400078e029a */
[--C-:B------:R-:W-:Y:S01]  /*29f0*/  @!P4 IMAD.IADD R150, R150, 0x1, -R47.reuse ;  /* 0x000000019696c824 */ /* 0x100fe200078e0a2f */
[----:B------:R-:W-:Y:S01]  /*2a00*/  ISETP.GE.AND P4, PT, R10, RZ, PT ;  /* 0x000000ff0a00720c */ /* 0x000fe20003f86270 */
[--C-:B------:R-:W-:Y:S01]  /*2a10*/  @!P5 IMAD.IADD R140, R140, 0x1, -R47.reuse ;  /* 0x000000018c8cd824 */ /* 0x100fe200078e0a2f */
[----:B------:R-:W-:Y:S01]  /*2a20*/  ISETP.GE.AND P5, PT, R3, RZ, PT ;  /* 0x000000ff0300720c */ /* 0x000fe20003fa6270 */
[----:B------:R-:W-:Y:S01]  /*2a30*/  IMAD R152, R47, R2, R152 ;  /* 0x000000022f987224 */ /* 0x000fe200078e0298 */
[----:B------:R-:W-:Y:S01]  /*2a40*/  IADD3 R2, PT, PT, R81, 0x26, RZ ;  /* 0x0000002651027810 */ /* 0x000fe20007ffe0ff */
[----:B------:R-:W-:Y:S01]  /*2a50*/  @!P2 IMAD.MOV R148, RZ, RZ, -R148 ;  /* 0x000000ffff94a224 */ /* 0x000fe200078e0a94 */
[C---:B------:R-:W-:Y:S01]  /*2a60*/  ISETP.GT.U32.AND P2, PT, R47.reuse, R154, PT ;  /* 0x0000009a2f00720c */ /* 0x040fe20003f44070 */
[----:B------:R-:W-:Y:S01]  /*2a70*/  @!P0 IMAD.MOV R144, RZ, RZ, -R144 ;  /* 0x000000ffff908224 */ /* 0x000fe200078e0a90 */
[C---:B------:R-:W-:Y:S01]  /*2a80*/  ISETP.GT.U32.AND P0, PT, R47.reuse, R140, PT ;  /* 0x0000008c2f00720c */ /* 0x040fe20003f04070 */
[----:B------:R-:W-:Y:S01]  /*2a90*/  @!P6 IMAD.MOV R150, RZ, RZ, -R150 ;  /* 0x000000ffff96e224 */ /* 0x000fe200078e0a96 */
[----:B------:R-:W-:Y:S01]  /*2aa0*/  ISETP.GT.U32.AND P6, PT, R47, R152, PT ;  /* 0x000000982f00720c */ /* 0x000fe20003fc4070 */
[--C-:B------:R-:W-:Y:S01]  /*2ab0*/  @!P1 IMAD.IADD R138, R138, 0x1, -R47.reuse ;  /* 0x000000018a8a9824 */ /* 0x100fe200078e0a2f */
[----:B------:R-:W-:Y:S01]  /*2ac0*/  IABS R164, R2 ;  /* 0x0000000200a47213 */ /* 0x000fe20000000000 */
[----:B------:R-:W-:Y:S01]  /*2ad0*/  VIADD R0, R81, 0x25 ;  /* 0x0000002551007836 */ /* 0x000fe20000000000 */
[----:B------:R-:W-:Y:S01]  /*2ae0*/  ISETP.GE.AND P1, PT, R11, RZ, PT ;  /* 0x000000ff0b00720c */ /* 0x000fe20003f26270 */
[----:B------:R-:W-:Y:S01]  /*2af0*/  @!P3 IMAD.MOV R156, RZ, RZ, -R156 ;  /* 0x000000ffff9cb224 */ /* 0x000fe200078e0a9c */
[----:B------:R-:W-:Y:S01]  /*2b00*/  ISETP.GT.U32.AND P3, PT, R47, R138, PT ;  /* 0x0000008a2f00720c */ /* 0x000fe20003f64070 */
[----:B------:R-:W-:Y:S01]  /*2b10*/  VIADD R6, R81, 0x2a ;  /* 0x0000002a51067836 */ /* 0x000fe20000000000 */
[----:B------:R-:W-:Y:S01]  /*2b20*/  IABS R162, R0 ;  /* 0x0000000000a27213 */ /* 0x000fe20000000000 */
[--C-:B------:R-:W-:Y:S01]  /*2b30*/  @!P2 IMAD.IADD R154, R154, 0x1, -R47.reuse ;  /* 0x000000019a9aa824 */ /* 0x100fe200078e0a2f */
[----:B------:R-:W-:Y:S01]  /*2b40*/  ISETP.GE.AND P2, PT, R2, RZ, PT ;  /* 0x000000ff0200720c */ /* 0x000fe20003f46270 */
[--C-:B------:R-:W-:Y:S01]  /*2b50*/  @!P0 IMAD.IADD R140, R140, 0x1, -R47.reuse ;  /* 0x000000018c8c8824 */ /* 0x100fe200078e0a2f */
[----:B------:R-:W-:Y:S01]  /*2b60*/  ISETP.GE.AND P0, PT, R0, RZ, PT ;  /* 0x000000ff0000720c */ /* 0x000fe20003f06270 */
[----:B------:R-:W-:Y:S01]  /*2b70*/  @!P6 IMAD.IADD R152, R152, 0x1, -R47 ;  /* 0x000000019898e824 */ /* 0x000fe200078e0a2f */
[----:B------:R-:W-:Y:S01]  /*2b80*/  ISETP.GT.U32.AND P6, PT, R47, R154, PT ;  /* 0x0000009a2f00720c */ /* 0x000fe20003fc4070 */
[----:B------:R-:W-:Y:S01]  /*2b90*/  IMAD.HI.U32 R0, R49, R162, RZ ;  /* 0x000000a231007227 */ /* 0x000fe200078e00ff */
[----:B------:R-:W-:-:S02]  /*2ba0*/  IADD3 R3, PT, PT, R81, 0x27, RZ ;  /* 0x0000002751037810 */ /* 0x000fc40007ffe0ff */
[----:B------:R-:W-:Y:S01]  /*2bb0*/  IABS R172, R6 ;  /* 0x0000000600ac7213 */ /* 0x000fe20000000000 */
[----:B------:R-:W-:Y:S01]  /*2bc0*/  IMAD.MOV R0, RZ, RZ, -R0 ;  /* 0x000000ffff007224 */ /* 0x000fe200078e0a00 */
[----:B------:R-:W-:Y:S01]  /*2bd0*/  IABS R166, R3 ;  /* 0x0000000300a67213 */ /* 0x000fe20000000000 */
[----:B------:R-:W-:Y:S01]  /*2be0*/  @!P3 IMAD.IADD R138, R138, 0x1, -R47 ;  /* 0x000000018a8ab824 */ /* 0x000fe200078e0a2f */
[----:B------:R-:W-:Y:S01]  /*2bf0*/  ISETP.GE.AND P3, PT, R8, RZ, PT ;  /* 0x000000ff0800720c */ /* 0x000fe20003f66270 */
[----:B------:R-:W-:Y:S02]  /*2c00*/  IMAD R162, R47, R0, R162 ;  /* 0x000000002fa27224 */ /* 0x000fe400078e02a2 */
[----:B------:R-:W-:-:S04]  /*2c10*/  IMAD.HI.U32 R2, R49, R164, RZ ;  /* 0x000000a431027227 */ /* 0x000fc800078e00ff */
[----:B------:R-:W-:Y:S01]  /*2c20*/  @!P4 IMAD.MOV R138, RZ, RZ, -R138 ;  /* 0x000000ffff8ac224 */ /* 0x000fe200078e0a8a */
[C---:B------:R-:W-:Y:S01]  /*2c30*/  ISETP.GT.U32.AND P4, PT, R47.reuse, R152, PT ;  /* 0x000000982f00720c */ /* 0x040fe20003f84070 */
[--C-:B------:R-:W-:Y:S01]  /*2c40*/  @!P6 IMAD.IADD R154, R154, 0x1, -R47.reuse ;  /* 0x000000019a9ae824 */ /* 0x100fe200078e0a2f */
[----:B------:R-:W-:Y:S01]  /*2c50*/  ISETP.GT.U32.AND P6, PT, R47, R162, PT ;  /* 0x000000a22f00720c */ /* 0x000fe20003fc4070 */
[----:B------:R-:W-:Y:S02]  /*2c60*/  IMAD.MOV R2, RZ, RZ, -R2 ;  /* 0x000000ffff027224 */ /* 0x000fe400078e0a02 */
[----:B------:R-:W-:Y:S02]  /*2c70*/  VIADD R0, R81, 0x28 ;  /* 0x0000002851007836 */ /* 0x000fe40000000000 */
[C---:B------:R-:W-:Y:S02]  /*2c80*/  IMAD R164, R47.reuse, R2, R164 ;  /* 0x000000022fa47224 */ /* 0x040fe400078e02a4 */
[----:B------:R-:W-:Y:S01]  /*2c90*/  @!P5 IMAD.MOV R154, RZ, RZ, -R154 ;  /* 0x000000ffff9ad224 */ /* 0x000fe200078e0a9a */
[----:B------:R-:W-:Y:S01]  /*2ca0*/  IABS R168, R0 ;  /* 0x0000000000a87213 */ /* 0x000fe20000000000 */
[----:B------:R-:W-:Y:S01]  /*2cb0*/  @!P1 IMAD.MOV R140, RZ, RZ, -R140 ;  /* 0x000000ffff8c9224 */ /* 0x000fe200078e0a8c */
[----:B------:R-:W-:Y:S01]  /*2cc0*/  ISETP.GT.U32.AND P5, PT, R47, R164, PT ;  /* 0x000000a42f00720c */ /* 0x000fe20003fa4070 */
[--C-:B------:R-:W-:Y:S01]  /*2cd0*/  @!P4 IMAD.IADD R152, R152, 0x1, -R47.reuse ;  /* 0x000000019898c824 */ /* 0x100fe200078e0a2f */
[----:B------:R-:W-:Y:S01]  /*2ce0*/  ISETP.GE.AND P4, PT, R0, RZ, PT ;  /* 0x000000ff0000720c */ /* 0x000fe20003f86270 */
[----:B------:R-:W-:Y:S01]  /*2cf0*/  @!P6 IMAD.IADD R162, R162, 0x1, -R47 ;  /* 0x00000001a2a2e824 */ /* 0x000fe200078e0a2f */
[----:B------:R-:W-:Y:S01]  /*2d00*/  ISETP.GE.AND P1, PT, R3, RZ, PT ;  /* 0x000000ff0300720c */ /* 0x000fe20003f26270 */
[----:B------:R-:W-:Y:S01]  /*2d10*/  IMAD.HI.U32 R0, R49, R166, RZ ;  /* 0x000000a631007227 */ /* 0x000fe200078e00ff */
[----:B------:R-:W-:-:S02]  /*2d20*/  IADD3 R3, PT, PT, R81, 0x29, RZ ;  /* 0x0000002951037810 */ /* 0x000fc40007ffe0ff */
[----:B------:R-:W-:Y:S01]  /*2d30*/  ISETP.GT.U32.AND P6, PT, R47, R162, PT ;  /* 0x000000a22f00720c */ /* 0x000fe20003fc4070 */
[----:B------:R-:W-:Y:S01]  /*2d40*/  IMAD.MOV R2, RZ, RZ, -R0 ;  /* 0x000000ffff027224 */ /* 0x000fe200078e0a00 */
[----:B------:R-:W-:Y:S01]  /*2d50*/  IABS R170, R3 ;  /* 0x0000000300aa7213 */ /* 0x000fe20000000000 */
[----:B------:R-:W-:-:S04]  /*2d60*/  IMAD.HI.U32 R0, R49, R168, RZ ;  /* 0x000000a831007227 */ /* 0x000fc800078e00ff */
[----:B------:R-:W-:Y:S02]  /*2d70*/  @!P5 IMAD.IADD R164, R164, 0x1, -R47 ;  /* 0x00000001a4a4d824 */ /* 0x000fe400078e0a2f */
[----:B------:R-:W-:Y:S02]  /*2d80*/  IMAD.MOV R0, RZ, RZ, -R0 ;  /* 0x000000ffff007224 */ /* 0x000fe400078e0a00 */
[C---:B------:R-:W-:Y:S01]  /*2d90*/  IMAD R166, R47.reuse, R2, R166 ;  /* 0x000000022fa67224 */ /* 0x040fe200078e02a6 */
[C---:B------:R-:W-:Y:S01]  /*2da0*/  ISETP.GT.U32.AND P5, PT, R47.reuse, R164, PT ;  /* 0x000000a42f00720c */ /* 0x040fe20003fa4070 */
[----:B------:R-:W-:Y:S02]  /*2db0*/  IMAD R168, R47, R0, R168 ;  /* 0x000000002fa87224 */ /* 0x000fe400078e02a8 */
[----:B------:R-:W-:-:S04]  /*2dc0*/  IMAD.HI.U32 R0, R49, R170, RZ ;  /* 0x000000aa31007227 */ /* 0x000fc800078e00ff */
[----:B------:R-:W-:Y:S01]  /*2dd0*/  @!P6 IMAD.IADD R162, R162, 0x1, -R47 ;  /* 0x00000001a2a2e824 */ /* 0x000fe200078e0a2f */
[----:B------:R-:W-:Y:S01]  /*2de0*/  ISETP.GT.U32.AND P6, PT, R47, R166, PT ;  /* 0x000000a62f00720c */ /* 0x000fe20003fc4070 */
[----:B------:R-:W-:-:S04]  /*2df0*/  IMAD.HI.U32 R2, R49, R172, RZ ;  /* 0x000000ac31027227 */ /* 0x000fc800078e00ff */
[----:B------:R-:W-:Y:S02]  /*2e00*/  IMAD.MOV R0, RZ, RZ, -R0 ;  /* 0x000000ffff007224 */ /* 0x000fe400078e0a00 */
[----:B------:R-:W-:Y:S02]  /*2e10*/  IMAD.MOV R2, RZ, RZ, -R2 ;  /* 0x000000ffff027224 */ /* 0x000fe400078e0a02 */
[----:B------:R-:W-:Y:S02]  /*2e20*/  IMAD R170, R47, R0, R170 ;  /* 0x000000002faa7224 */ /* 0x000fe400078e02aa */
[----:B------:R-:W-:Y:S01]  /*2e30*/  @!P3 IMAD.MOV R152, RZ, RZ, -R152 ;  /* 0x000000ffff98b224 */ /* 0x000fe200078e0a98 */
[----:B------:R-:W-:Y:S01]  /*2e40*/  ISETP.GE.AND P3, PT, R3, RZ, PT ;  /* 0x000000ff0300720c */ /* 0x000fe20003f66270 */
[----:B------:R-:W-:Y:S01]  /*2e50*/  IMAD R172, R47, R2, R172 ;  /* 0x000000022fac7224 */ /* 0x000fe200078e02ac */
[----:B------:R-:W-:Y:S01]  /*2e60*/  IADD3 R3, PT, PT, R81, 0x2b, RZ ;  /* 0x0000002b51037810 */ /* 0x000fe20007ffe0ff */
[--C-:B------:R-:W-:Y:S01]  /*2e70*/  @!P5 IMAD.IADD R164, R164, 0x1, -R47.reuse ;  /* 0x00000001a4a4d824 */ /* 0x100fe200078e0a2f */
[C---:B------:R-:W-:Y:S01]  /*2e80*/  ISETP.GT.U32.AND P5, PT, R47.reuse, R170, PT ;  /* 0x000000aa2f00720c */ /* 0x040fe20003fa4070 */
[----:B------:R-:W-:Y:S01]  /*2e90*/  @!P6 IMAD.IADD R166, R166, 0x1, -R47 ;  /* 0x00000001a6a6e824 */ /* 0x000fe200078e0a2f */
[----:B------:R-:W-:Y:S01]  /*2ea0*/  IABS R174, R3 ;  /* 0x0000000300ae7213 */ /* 0x000fe20000000000 */
[----:B------:R-:W-:Y:S01]  /*2eb0*/  @!P0 IMAD.MOV R162, RZ, RZ, -R162 ;  /* 0x000000ffffa28224 */ /* 0x000fe200078e0aa2 */
[----:B------:R-:W-:Y:S01]  /*2ec0*/  ISETP.GT.U32.AND P6, PT, R47, R172, PT ;  /* 0x000000ac2f00720c */ /* 0x000fe20003fc4070 */
[----:B------:R-:W-:Y:S01]  /*2ed0*/  VIADD R7, R81, 0x2c ;  /* 0x0000002c51077836 */ /* 0x000fe20000000000 */
[----:B------:R-:W-:Y:S01]  /*2ee0*/  ISETP.GT.U32.AND P0, PT, R47, R168, PT ;  /* 0x000000a82f00720c */ /* 0x000fe20003f04070 */
[----:B------:R-:W-:-:S03]  /*2ef0*/  IMAD.HI.U32 R0, R49, R174, RZ ;  /* 0x000000ae31007227 */ /* 0x000fc600078e00ff */
[----:B------:R-:W-:Y:S01]  /*2f00*/  IABS R176, R7 ;  /* 0x0000000700b07213 */ /* 0x000fe20000000000 */
[C---:B------:R-:W-:Y:S01]  /*2f10*/  VIADD R8, R81.reuse, 0x2d ;  /* 0x0000002d51087836 */ /* 0x040fe20000000000 */
[----:B------:R-:W-:Y:S01]  /*2f20*/  IADD3 R0, PT, PT, -R0, RZ, RZ ;  /* 0x000000ff00007210 */ /* 0x000fe20007ffe1ff */
[--C-:B------:R-:W-:Y:S02]  /*2f30*/  @!P5 IMAD.IADD R170, R170, 0x1, -R47.reuse ;  /* 0x00000001aaaad824 */ /* 0x100fe400078e0a2f */
[----:B------:R-:W-:Y:S01]  /*2f40*/  VIADD R9, R81, 0x2e ;  /* 0x0000002e51097836 */ /* 0x000fe20000000000 */
[----:B------:R-:W-:Y:S01]  /*2f50*/  IABS R178, R8 ;  /* 0x0000000800b27213 */ /* 0x000fe20000000000 */
[C---:B------:R-:W-:Y:S01]  /*2f60*/  IMAD R174, R47.reuse, R0, R174 ;  /* 0x000000002fae7224 */ /* 0x040fe200078e02ae */
[----:B------:R-:W-:Y:S01]  /*2f70*/  @!P6 IADD3 R172, PT, PT, R172, -R47, RZ ;  /* 0x8000002facace210 */ /* 0x000fe20007ffe0ff */
[----:B------:R-:W-:Y:S01]  /*2f80*/  @!P0 IMAD.IADD R168, R168, 0x1, -R47 ;  /* 0x00000001a8a88824 */ /* 0x000fe200078e0a2f */
[----:B------:R-:W-:Y:S01]  /*2f90*/  ISETP.GT.U32.AND P6, PT, R47, R170, PT ;  /* 0x000000aa2f00720c */ /* 0x000fe20003fc4070 */
[----:B------:R-:W-:Y:S01]  /*2fa0*/  IMAD.HI.U32 R0, R49, R176, RZ ;  /* 0x000000b031007227 */ /* 0x000fe200078e00ff */
[----:B------:R-:W-:-:S02]  /*2fb0*/  ISETP.GT.U32.AND P0, PT, R47, R166, PT ;  /* 0x000000a62f00720c */ /* 0x000fc40003f04070 */
[C---:B------:R-:W-:Y:S01]  /*2fc0*/  ISETP.GT.U32.AND P5, PT, R47.reuse, R168, PT ;  /* 0x000000a82f00720c */ /* 0x040fe20003fa4070 */
[----:B------:R-:W-:Y:S01]  /*2fd0*/  IMAD.MOV R0, RZ, RZ, -R0 ;  /* 0x000000ffff007224 */ /* 0x000fe200078e0a00 */
[----:B------:R-:W-:Y:S01]  /*2fe0*/  IABS R180, R9 ;  /* 0x0000000900b47213 */ /* 0x000fe20000000000 */
[----:B------:R-:W-:Y:S01]  /*2ff0*/  @!P2 IMAD.MOV R164, RZ, RZ, -R164 ;  /* 0x000000ffffa4a224 */ /* 0x000fe200078e0aa4 */
[C---:B------:R-:W-:Y:S01]  /*3000*/  ISETP.GT.U32.AND P2, PT, R47.reuse, R172, PT ;  /* 0x000000ac2f00720c */ /* 0x040fe20003f44070 */
[----:B------:R-:W-:Y:S02]  /*3010*/  IMAD R176, R47, R0, R176 ;  /* 0x000000002fb07224 */ /* 0x000fe400078e02b0 */
[----:B------:R-:W-:-:S04]  /*3020*/  IMAD.HI.U32 R0, R49, R178, RZ ;  /* 0x000000b231007227 */ /* 0x000fc800078e00ff */
[--C-:B------:R-:W-:Y:S01]  /*3030*/  @!P6 IMAD.IADD R170, R170, 0x1, -R47.reuse ;  /* 0x00000001aaaae824 */ /* 0x100fe200078e0a2f */
[----:B------:R-:W-:Y:S01]  /*3040*/  ISETP.GT.U32.AND P6, PT, R47, R176, PT ;  /* 0x000000b02f00720c */ /* 0x000fe20003fc4070 */
[--C-:B------:R-:W-:Y:S01]  /*3050*/  @!P5 IMAD.IADD R168, R168, 0x1, -R47.reuse ;  /* 0x00000001a8a8d824 */ /* 0x100fe200078e0a2f */
[----:B------:R-:W-:Y:S01]  /*3060*/  ISETP.GE.AND P5, PT, R6, RZ, PT ;  /* 0x000000ff0600720c */ /* 0x000fe20003fa6270 */
[----:B------:R-:W-:Y:S02]  /*3070*/  VIADD R6, R81, 0x2f ;  /* 0x0000002f51067836 */ /* 0x000fe40000000000 */
[----:B------:R-:W-:Y:S01]  /*3080*/  IMAD.MOV R0, RZ, RZ, -R0 ;  /* 0x000000ffff007224 */ /* 0x000fe200078e0a00 */
[----:B------:R-:W-:Y:S01]  /*3090*/  @!P2 IADD3 R172, PT, PT, R172, -R47, RZ ;  /* 0x8000002facaca210 */ /* 0x000fe20007ffe0ff */
[----:B------:R-:W-:Y:S01]  /*30a0*/  @!P4 IMAD.MOV R168, RZ, RZ, -R168 ;  /* 0x000000ffffa8c224 */ /* 0x000fe200078e0aa8 */
[----:B------:R-:W-:Y:S01]  /*30b0*/  IABS R182, R6 ;  /* 0x0000000600b67213 */ /* 0x000fe20000000000 */
[----:B------:R-:W-:Y:S01]  /*30c0*/  IMAD R178, R47, R0, R178 ;  /* 0x000000002fb27224 */ /* 0x000fe200078e02b2 */
[----:B------:R-:W-:Y:S01]  /*30d0*/  ISETP.GE.AND P2, PT, R3, RZ, PT ;  /* 0x000000ff0300720c */ /* 0x000fe20003f46270 */
[--C-:B------:R-:W-:Y:S01]  /*30e0*/  @!P0 IMAD.IADD R166, R166, 0x1, -R47.reuse ;  /* 0x00000001a6a68824 */ /* 0x100fe200078e0a2f */
[C---:B------:R-:W-:Y:S01]  /*30f0*/  ISETP.GT.U32.AND P0, PT, R47.reuse, R174, PT ;  /* 0x000000ae2f00720c */ /* 0x040fe20003f04070 */
[----:B------:R-:W-:Y:S01]  /*3100*/  @!P6 IMAD.IADD R176, R176, 0x1, -R47 ;  /* 0x00000001b0b0e824 */ /* 0x000fe200078e0a2f */
[----:B------:R-:W-:Y:S01]  /*3110*/  ISETP.GT.U32.AND P6, PT, R47, R178, PT ;  /* 0x000000b22f00720c */ /* 0x000fe20003fc4070 */
[----:B------:R-:W-:-:S03]  /*3120*/  IMAD.HI.U32 R0, R49, R182, RZ ;  /* 0x000000b631007227 */ /* 0x000fc600078e00ff */
[----:B------:R-:W-:Y:S01]  /*3130*/  ISETP.GT.U32.AND P4, PT, R47, R176, PT ;  /* 0x000000b02f00720c */ /* 0x000fe20003f84070 */
[----:B------:R-:W-:Y:S01]  /*3140*/  IMAD.HI.U32 R2, R49, R180, RZ ;  /* 0x000000b431027227 */ /* 0x000fe200078e00ff */
[----:B------:R-:W-:-:S03]  /*3150*/  IADD3 R0, PT, PT, -R0, RZ, RZ ;  /* 0x000000ff00007210 */ /* 0x000fc60007ffe1ff */
[----:B------:R-:W-:Y:S02]  /*3160*/  IMAD.MOV R2, RZ, RZ, -R2 ;  /* 0x000000ffff027224 */ /* 0x000fe400078e0a02 */
[----:B------:R-:W-:Y:S02]  /*3170*/  IMAD R182, R47, R0, R182 ;  /* 0x000000002fb67224 */ /* 0x000fe400078e02b6 */
[----:B------:R-:W-:Y:S01]  /*3180*/  VIADD R3, R81, 0x30 ;  /* 0x0000003051037836 */ /* 0x000fe20000000000 */
[----:B------:R-:W-:Y:S01]  /*3190*/  @!P6 IADD3 R178, PT, PT, R178, -R47, RZ ;  /* 0x8000002fb2b2e210 */ /* 0x000fe20007ffe0ff */
[C---:B------:R-:W-:Y:S01]  /*31a0*/  IMAD R180, R47.reuse, R2, R180 ;  /* 0x000000022fb47224 */ /* 0x040fe200078e02b4 */
[----:B------:R-:W-:Y:S01]  /*31b0*/  ISETP.GE.AND P6, PT, R6, RZ, PT ;  /* 0x000000ff0600720c */ /* 0x000fe20003fc6270 */
[--C-:B------:R-:W-:Y:S01]  /*31c0*/  @!P4 IMAD.IADD R176, R176, 0x1, -R47.reuse ;  /* 0x00000001b0b0c824 */ /* 0x100fe200078e0a2f */
[----:B------:R-:W-:Y:S01]  /*31d0*/  ISETP.GT.U32.AND P4, PT, R47, R182, PT ;  /* 0x000000b62f00720c */ /* 0x000fe20003f84070 */
[----:B------:R-:W-:Y:S01]  /*31e0*/  @!P0 IMAD.IADD R174, R174, 0x1, -R47 ;  /* 0x00000001aeae8824 */ /* 0x000fe200078e0a2f */
[----:B------:R-:W-:Y:S01]  /*31f0*/  ISETP.GE.AND P0, PT, R7, RZ, PT ;  /* 0x000000ff0700720c */ /* 0x000fe20003f06270 */
[----:B------:R-:W-:Y:S01]  /*3200*/  @!P5 IMAD.MOV R172, RZ, RZ, -R172 ;  /* 0x000000ffffacd224 */ /* 0x000fe200078e0aac */
[----:B------:R-:W-:Y:S01]  /*3210*/  IABS R184, R3 ;  /* 0x0000000300b87213 */ /* 0x000fe20000000000 */
[----:B------:R-:W-:Y:S01]  /*3220*/  VIADD R7, R81, 0x31 ;  /* 0x0000003151077836 */ /* 0x000fe20000000000 */
[C---:B------:R-:W-:Y:S01]  /*3230*/  ISETP.GT.U32.AND P5, PT, R47.reuse, R180, PT ;  /* 0x000000b42f00720c */ /* 0x040fe20003fa4070 */
[----:B------:R-:W-:Y:S01]  /*3240*/  @!P1 IMAD.MOV R166, RZ, RZ, -R166 ;  /* 0x000000ffffa69224 */ /* 0x000fe200078e0aa6 */
[----:B------:R-:W-:Y:S01]  /*3250*/  ISETP.GT.U32.AND P1, PT, R47, R174, PT ;  /* 0x000000ae2f00720c */ /* 0x000fe20003f24070 */
[----:B------:R-:W-:Y:S01]  /*3260*/  IMAD.HI.U32 R0, R49, R184, RZ ;  /* 0x000000b831007227 */ /* 0x000fe200078e00ff */
[----:B------:R-:W-:-:S03]  /*3270*/  IABS R190, R7 ;  /* 0x0000000700be7213 */ /* 0x000fc60000000000 */
[----:B------:R-:W-:Y:S02]  /*3280*/  @!P4 IMAD.IADD R182, R182, 0x1, -R47 ;  /* 0x00000001b6b6c824 */ /* 0x000fe400078e0a2f */
[----:B------:R-:W-:Y:S02]  /*3290*/  IMAD.MOV R2, RZ, RZ, -R0 ;  /* 0x000000ffff027224 */ /* 0x000fe400078e0a00 */
[----:B------:R-:W-:Y:S01]  /*32a0*/  IMAD.HI.U32 R0, R49, R190, RZ ;  /* 0x000000be31007227 */ /* 0x000fe200078e00ff */
[----:B------:R-:W-:-:S03]  /*32b0*/  ISETP.GT.U32.AND P4, PT, R47, R182, PT ;  /* 0x000000b62f00720c */ /* 0x000fc60003f84070 */
[--C-:B------:R-:W-:Y:S01]  /*32c0*/  @!P5 IMAD.IADD R180, R180, 0x1, -R47.reuse ;  /* 0x00000001b4b4d824 */ /* 0x100fe200078e0a2f */
[----:B------:R-:W-:Y:S01]  /*32d0*/  IADD3 R0, PT, PT, -R0, RZ, RZ ;  /* 0x000000ff00007210 */ /* 0x000fe20007ffe1ff */
[--C-:B------:R-:W-:Y:S01]  /*32e0*/  @!P1 IMAD.IADD R174, R174, 0x1, -R47.reuse ;  /* 0x00000001aeae9824 */ /* 0x100fe200078e0a2f */
[----:B------:R-:W-:Y:S01]  /*32f0*/  ISETP.GE.AND P1, PT, R9, RZ, PT ;  /* 0x000000ff0900720c */ /* 0x000fe20003f26270 */
[----:B------:R-:W-:Y:S01]  /*3300*/  VIADD R6, R81, 0x32 ;  /* 0x0000003251067836 */ /* 0x000fe20000000000 */
[C---:B------:R-:W-:Y:S01]  /*3310*/  ISETP.GT.U32.AND P5, PT, R47.reuse, R180, PT ;  /* 0x000000b42f00720c */ /* 0x040fe20003fa4070 */
[C---:B------:R-:W-:Y:S02]  /*3320*/  IMAD R190, R47.reuse, R0, R190 ;  /* 0x000000002fbe7224 */ /* 0x040fe400078e02be */
[----:B------:R-:W-:Y:S01]  /*3330*/  @!P2 IMAD.MOV R174, RZ, RZ, -R174 ;  /* 0x000000ffffaea224 */ /* 0x000fe200078e0aae */
[C---:B------:R-:W-:Y:S01]  /*3340*/  ISETP.GT.U32.AND P2, PT, R47.reuse, R178, PT ;  /* 0x000000b22f00720c */ /* 0x040fe20003f44070 */
[--C-:B------:R-:W-:Y:S01]  /*3350*/  @!P4 IMAD.IADD R182, R182, 0x1, -R47.reuse ;  /* 0x00000001b6b6c824 */ /* 0x100fe200078e0a2f */
[C---:B------:R-:W-:Y:S01]  /*3360*/  ISETP.GT.U32.AND P4, PT, R47.reuse, R190, PT ;  /* 0x000000be2f00720c */ /* 0x040fe20003f84070 */
[----:B------:R-:W-:Y:S01]  /*3370*/  @!P3 IMAD.MOV R170, RZ, RZ, -R170 ;  /* 0x000000ffffaab224 */ /* 0x000fe200078e0aaa */
[----:B------:R-:W-:Y:S01]  /*3380*/  ISETP.GE.AND P3, PT, R8, RZ, PT ;  /* 0x000000ff0800720c */ /* 0x000fe20003f66270 */
[----:B------:R-:W-:Y:S01]  /*3390*/  IMAD R184, R47, R2, R184 ;  /* 0x000000022fb87224 */ /* 0x000fe200078e02b8 */
[----:B------:R-:W-:Y:S01]  /*33a0*/  IABS R192, R6 ;  /* 0x0000000600c07213 */ /* 0x000fe20000000000 */
[----:B------:R-:W-:Y:S01]  /*33b0*/  VIADD R8, R81, 0x33 ;  /* 0x0000003351087836 */ /* 0x000fe20000000000 */
[----:B------:R-:W-:Y:S01]  /*33c0*/  @!P6 IADD3 R182, PT, PT, -R182, RZ, RZ ;  /* 0x000000ffb6b6e210 */ /* 0x000fe20007ffe1ff */
[----:B------:R-:W-:Y:S01]  /*33d0*/  @!P5 IMAD.IADD R180, R180, 0x1, -R47 ;  /* 0x00000001b4b4d824 */ /* 0x000fe200078e0a2f */
[----:B------:R-:W-:Y:S01]  /*33e0*/  ISETP.GE.AND P5, PT, R3, RZ, PT ;  /* 0x000000ff0300720c */ /* 0x000fe20003fa6270 */
[----:B------:R-:W-:Y:S01]  /*33f0*/  VIADD R3, R81, 0x34 ;  /* 0x0000003451037836 */ /* 0x000fe20000000000 */
[----:B------:R-:W-:Y:S01]  /*3400*/  IABS R186, R8 ;  /* 0x0000000800ba7213 */ /* 0x000fe20000000000 */
[----:B------:R-:W-:-:S03]  /*3410*/  IMAD.HI.U32 R0, R49, R192, RZ ;  /* 0x000000c031007227 */ /* 0x000fc600078e00ff */
[----:B------:R-:W-:Y:S01]  /*3420*/  IABS R188, R3 ;  /* 0x0000000300bc7213 */ /* 0x000fe20000000000 */
[--C-:B------:R-:W-:Y:S01]  /*3430*/  @!P2 IMAD.IADD R178, R178, 0x1, -R47.reuse ;  /* 0x00000001b2b2a824 */ /* 0x100fe200078e0a2f */
[C---:B------:R-:W-:Y:S01]  /*3440*/  ISETP.GT.U32.AND P2, PT, R47.reuse, R184, PT ;  /* 0x000000b82f00720c */ /* 0x040fe20003f44070 */
[----:B------:R-:W-:Y:S02]  /*3450*/  @!P4 IMAD.IADD R190, R190, 0x1, -R47 ;  /* 0x00000001bebec824 */ /* 0x000fe400078e0a2f */
[----:B------:R-:W-:Y:S02]  /*3460*/  IMAD.MOV R0, RZ, RZ, -R0 ;  /* 0x000000ffff007224 */ /* 0x000fe400078e0a00 */
[----:B------:R-:W-:Y:S01]  /*3470*/  @!P3 IMAD.MOV R178, RZ, RZ, -R178 ;  /* 0x000000ffffb2b224 */ /* 0x000fe200078e0ab2 */
[C---:B------:R-:W-:Y:S01]  /*3480*/  ISETP.GT.U32.AND P3, PT, R47.reuse, R190, PT ;  /* 0x000000be2f00720c */ /* 0x040fe20003f64070 */
[----:B------:R-:W-:Y:S02]  /*3490*/  IMAD R192, R47, R0, R192 ;  /* 0x000000002fc07224 */ /* 0x000fe400078e02c0 */
[----:B------:R-:W-:-:S03]  /*34a0*/  IMAD.HI.U32 R0, R49, R188, RZ ;  /* 0x000000bc31007227 */ /* 0x000fc600078e00ff */
[----:B------:R-:W-:Y:S01]  /*34b0*/  ISETP.GT.U32.AND P4, PT, R47, R192, PT ;  /* 0x000000c02f00720c */ /* 0x000fe20003f84070 */
[----:B------:R-:W-:Y:S01]  /*34c0*/  IMAD.MOV R0, RZ, RZ, -R0 ;  /* 0x000000ffff007224 */ /* 0x000fe200078e0a00 */
[----:B------:R-:W-:Y:S01]  /*34d0*/  @!P2 IADD3 R184, PT, PT, R184, -R47, RZ ;  /* 0x8000002fb8b8a210 */ /* 0x000fe20007ffe0ff */
[----:B------:R-:W-:Y:S01]  /*34e0*/  @!P0 IMAD.MOV R176, RZ, RZ, -R176 ;  /* 0x000000ffffb08224 */ /* 0x000fe200078e0ab0 */
[----:B------:R-:W-:Y:S01]  /*34f0*/  ISETP.GE.AND P2, PT, R7, RZ, PT ;  /* 0x000000ff0700720c */ /* 0x000fe20003f46270 */
[C---:B------:R-:W-:Y:S01]  /*3500*/  IMAD R188, R47.reuse, R0, R188 ;  /* 0x000000002fbc7224 */ /* 0x040fe200078e02bc */
[----:B------:R-:W-:Y:S01]  /*3510*/  ISETP.GT.U32.AND P0, PT, R47, R184, PT ;  /* 0x000000b82f00720c */ /* 0x000fe20003f04070 */
[----:B------:R-:W-:Y:S02]  /*3520*/  @!P3 IMAD.IADD R190, R190, 0x1, -R47 ;  /* 0x00000001bebeb824 */ /* 0x000fe400078e0a2f */
[----:B------:R-:W-:Y:S01]  /*3530*/  IMAD.HI.U32 R2, R49, R186, RZ ;  /* 0x000000ba31027227 */ /* 0x000fe200078e00ff */
[----:B------:R-:W-:-:S03]  /*3540*/  ISETP.GT.U32.AND P3, PT, R47, R188, PT ;  /* 0x000000bc2f00720c */ /* 0x000fc60003f64070 */
[----:B------:R-:W-:Y:S02]  /*3550*/  VIADD R7, R81, 0x35 ;  /* 0x0000003551077836 */ /* 0x000fe40000000000 */
[----:B------:R-:W-:Y:S02]  /*3560*/  IMAD.MOV R2, RZ, RZ, -R2 ;  /* 0x000000ffff027224 */ /* 0x000fe400078e0a02 */
[--C-:B------:R-:W-:Y:S01]  /*3570*/  @!P4 IMAD.IADD R192, R192, 0x1, -R47.reuse ;  /* 0x00000001c0c0c824 */ /* 0x100fe200078e0a2f */
[----:B------:R-:W-:Y:S01]  /*3580*/  IABS R122, R7 ;  /* 0x00000007007a7213 */ /* 0x000fe20000000000 */
[----:B------:R-:W-:Y:S01]  /*3590*/  IMAD R186, R47, R2, R186 ;  /* 0x000000022fba7224 */ /* 0x000fe200078e02ba */
[----:B------:R-:W-:Y:S01]  /*35a0*/  ISETP.GE.AND P4, PT, R3, RZ, PT ;  /* 0x000000ff0300720c */ /* 0x000fe20003f86270 */
[----:B------:R-:W-:Y:S02]  /*35b0*/  VIADD R2, R81, 0x36 ;  /* 0x0000003651027836 */ /* 0x000fe40000000000 */
[----:B------:R-:W-:Y:S01]  /*35c0*/  @!P0 IMAD.IADD R184, R184, 0x1, -R47 ;  /* 0x00000001b8b88824 */ /* 0x000fe200078e0a2f */
[----:B------:R-:W-:Y:S01]  /*35d0*/  ISETP.GT.U32.AND P6, PT, R47, R186, PT ;  /* 0x000000ba2f00720c */ /* 0x000fe20003fc4070 */
[----:B------:R-:W-:Y:S01]  /*35e0*/  IMAD.HI.U32 R0, R49, R122, RZ ;  /* 0x0000007a31007227 */ /* 0x000fe200078e00ff */
[----:B------:R-:W-:-:S02]  /*35f0*/  IABS R118, R2 ;  /* 0x0000000200767213 */ /* 0x000fc40000000000 */
[----:B------:R-:W-:Y:S01]  /*3600*/  ISETP.GE.AND P0, PT, R8, RZ, PT ;  /* 0x000000ff0800720c */ /* 0x000fe20003f06270 */
[----:B------:R-:W-:Y:S02]  /*3610*/  @!P3 IMAD.IADD R188, R188, 0x1, -R47 ;  /* 0x00000001bcbcb824 */ /* 0x000fe400078e0a2f */
[----:B------:R-:W-:Y:S02]  /*3620*/  IMAD.MOV R0, RZ, RZ, -R0 ;  /* 0x000000ffff007224 */ /* 0x000fe400078e0a00 */
[----:B------:R-:W-:Y:S01]  /*3630*/  @!P5 IMAD.MOV R184, RZ, RZ, -R184 ;  /* 0x000000ffffb8d224 */ /* 0x000fe200078e0ab8 */
[C---:B------:R-:W-:Y:S01]  /*3640*/  ISETP.GT.U32.AND P5, PT, R47.reuse, R192, PT ;  /* 0x000000c02f00720c */ /* 0x040fe20003fa4070 */
[C---:B------:R-:W-:Y:S01]  /*3650*/  IMAD R122, R47.reuse, R0, R122 ;  /* 0x000000002f7a7224 */ /* 0x040fe200078e027a */
[----:B------:R-:W-:Y:S01]  /*3660*/  ISETP.GT.U32.AND P3, PT, R47, R188, PT ;  /* 0x000000bc2f00720c */ /* 0x000fe20003f64070 */
[----:B------:R-:W-:Y:S01]  /*3670*/  IMAD.HI.U32 R0, R49, R118, RZ ;  /* 0x0000007631007227 */ /* 0x000fe200078e00ff */
[----:B------:R-:W-:-:S03]  /*3680*/  @!P6 IADD3 R186, PT, PT, R186, -R47, RZ ;  /* 0x8000002fbabae210 */ /* 0x000fc60007ffe0ff */
[----:B------:R-:W-:Y:S01]  /*3690*/  IMAD.MOV R0, RZ, RZ, -R0 ;  /* 0x000000ffff007224 */ /* 0x000fe200078e0a00 */
[C---:B------:R-:W-:Y:S01]  /*36a0*/  ISETP.GT.U32.AND P6, PT, R47.reuse, R186, PT ;  /* 0x000000ba2f00720c */ /* 0x040fe20003fc4070 */
[----:B------:R-:W-:Y:S01]  /*36b0*/  @!P1 IMAD.MOV R180, RZ, RZ, -R180 ;  /* 0x000000ffffb49224 */ /* 0x000fe200078e0ab4 */
[----:B------:R-:W-:Y:S01]  /*36c0*/  ISETP.GE.AND P1, PT, R6, RZ, PT ;  /* 0x000000ff0600720c */ /* 0x000fe20003f26270 */
[----:B------:R-:W-:Y:S01]  /*36d0*/  IMAD R118, R47, R0, R118 ;  /* 0x000000002f767224 */ /* 0x000fe200078e0276 */
[----:B------:R-:W-:Y:S01]  /*36e0*/  IADD3 R6, PT, PT, R81, 0x38, RZ ;  /* 0x0000003851067810 */ /* 0x000fe20007ffe0ff */
[--C-:B------:R-:W-:Y:S01]  /*36f0*/  @!P5 IMAD.IADD R192, R192, 0x1, -R47.reuse ;  /* 0x00000001c0c0d824 */ /* 0x100fe200078e0a2f */
[C---:B------:R-:W-:Y:S01]  /*3700*/  ISETP.GT.U32.AND P5, PT, R47.reuse, R122, PT ;  /* 0x0000007a2f00720c */ /* 0x040fe20003fa4070 */
[----:B------:R-:W-:Y:S01]  /*3710*/  @!P3 IMAD.IADD R188, R188, 0x1, -R47 ;  /* 0x00000001bcbcb824 */ /* 0x000fe200078e0a2f */
[----:B------:R-:W-:Y:S01]  /*3720*/  ISETP.GT.U32.AND P3, PT, R47, R118, PT ;  /* 0x000000762f00720c */ /* 0x000fe20003f64070 */
[----:B------:R-:W-:Y:S01]  /*3730*/  VIADD R3, R81, 0x37 ;  /* 0x0000003751037836 */ /* 0x000fe20000000000 */
[----:B------:R-:W-:Y:S01]  /*3740*/  IABS R66, R6 ;  /* 0x0000000600427213 */ /* 0x000fe20000000000 */
[----:B------:R-:W-:Y:S01]  /*3750*/  @!P2 IMAD.MOV R190, RZ, RZ, -R190 ;  /* 0x000000ffffbea224 */ /* 0x000fe200078e0abe */
[----:B------:R-:W-:Y:S01]  /*3760*/  ISETP.GE.AND P2, PT, R7, RZ, PT ;  /* 0x000000ff0700720c */ /* 0x000fe20003f46270 */
[----:B------:R-:W-:Y:S01]  /*3770*/  VIADD R7, R81, 0x39 ;  /* 0x0000003951077836 */ /* 0x000fe20000000000 */
[----:B------:R-:W-:Y:S01]  /*3780*/  IABS R68, R3 ;  /* 0x0000000300447213 */ /* 0x000fe20000000000 */
[----:B------:R-:W-:-:S02]  /*3790*/  @!P1 IMAD.MOV R192, RZ, RZ, -R192 ;  /* 0x000000ffffc09224 */ /* 0x000fc400078e0ac0 */
[--C-:B------:R-:W-:Y:S01]  /*37a0*/  @!P6 IMAD.IADD R186, R186, 0x1, -R47.reuse ;  /* 0x00000001babae824 */ /* 0x100fe200078e0a2f */
[----:B------:R-:W-:Y:S01]  /*37b0*/  IABS R64, R7 ;  /* 0x0000000700407213 */ /* 0x000fe20000000000 */
[----:B------:R-:W-:Y:S01]  /*37c0*/  IMAD.HI.U32 R0, R49, R68, RZ ;  /* 0x0000004431007227 */ /* 0x000fe200078e00ff */
[----:B------:R-:W-:Y:S02]  /*37d0*/  ISETP.GE.AND P6, PT, R2, RZ, PT ;  /* 0x000000ff0200720c */ /* 0x000fe40003fc6270 */
[----:B------:R-:W-:Y:S01]  /*37e0*/  @!P0 IADD3 R186, PT, PT, -R186, RZ, RZ ;  /* 0x000000ffbaba8210 */ /* 0x000fe20007ffe1ff */
[--C-:B------:R-:W-:Y:S01]  /*37f0*/  @!P5 IMAD.IADD R122, R122, 0x1, -R47.reuse ;  /* 0x000000017a7ad824 */ /* 0x100fe200078e0a2f */
[----:B------:R-:W-:Y:S01]  /*3800*/  ISETP.GE.AND P5, PT, R3, RZ, PT ;  /* 0x000000ff0300720c */ /* 0x000fe20003fa6270 */
[----:B------:R-:W-:Y:S02]  /*3810*/  @!P3 IMAD.IADD R118, R118, 0x1, -R47 ;  /* 0x000000017676b824 */ /* 0x000fe400078e0a2f */
[----:B------:R-:W-:Y:S01]  /*3820*/  IMAD.MOV R0, RZ, RZ, -R0 ;  /* 0x000000ffff007224 */ /* 0x000fe200078e0a00 */
[----:B------:R-:W-:Y:S01]  /*3830*/  ISETP.GT.U32.AND P1, PT, R47, R122, PT ;  /* 0x0000007a2f00720c */ /* 0x000fe20003f24070 */
[----:B------:R-:W-:Y:S01]  /*3840*/  IMAD.HI.U32 R2, R49, R64, RZ ;  /* 0x0000004031027227 */ /* 0x000fe200078e00ff */
[----:B------:R-:W-:-:S03]  /*3850*/  ISETP.GT.U32.AND P3, PT, R47, R118, PT ;  /* 0x000000762f00720c */ /* 0x000fc60003f64070 */
[----:B------:R-:W-:Y:S02]  /*3860*/  IMAD R68, R47, R0, R68 ;  /* 0x000000002f447224 */ /* 0x000fe400078e0244 */
[----:B------:R-:W-:-:S03]  /*3870*/  IMAD.HI.U32 R0, R49, R66, RZ ;  /* 0x0000004231007227 */ /* 0x000fc600078e00ff */
[C---:B------:R-:W-:Y:S01]  /*3880*/  ISETP.GT.U32.AND P0, PT, R47.reuse, R68, PT ;  /* 0x000000442f00720c */ /* 0x040fe20003f04070 */
[----:B------:R-:W-:Y:S02]  /*3890*/  IMAD.MOV R0, RZ, RZ, -R0 ;  /* 0x000000ffff007224 */ /* 0x000fe400078e0a00 */
[----:B------:R-:W-:Y:S02]  /*38a0*/  IMAD.MOV R2, RZ, RZ, -R2 ;  /* 0x000000ffff027224 */ /* 0x000fe400078e0a02 */
[----:B------:R-:W-:Y:S01]  /*38b0*/  IMAD R66, R47, R0, R66 ;  /* 0x000000002f427224 */ /* 0x000fe200078e0242 */
[----:B------:R-:W-:Y:S01]  /*38c0*/  @!P3 IADD3 R118, PT, PT, R118, -R47, RZ ;  /* 0x8000002f7676b210 */ /* 0x000fe20007ffe0ff */
[----:B------:R-:W-:Y:S01]  /*38d0*/  @!P1 IMAD.IADD R122, R122, 0x1, -R47 ;  /* 0x000000017a7a9824 */ /* 0x000fe200078e0a2f */
[----:B------:R-:W-:Y:S01]  /*38e0*/  ISETP.GE.AND P1, PT, R7, RZ, PT ;  /* 0x000000ff0700720c */ /* 0x000fe20003f26270 */
[C---:B------:R-:W-:Y:S01]  /*38f0*/  IMAD R64, R47.reuse, R2, R64 ;  /* 0x000000022f407224 */ /* 0x040fe200078e0240 */
[----:B------:R-:W-:Y:S01]  /*3900*/  ISETP.GT.U32.AND P3, PT, R47, R66, PT ;  /* 0x000000422f00720c */ /* 0x000fe20003f64070 */
[----:B------:R-:W-:-:S02]  /*3910*/  @!P2 IMAD.MOV R122, RZ, RZ, -R122 ;  /* 0x000000ffff7aa224 */ /* 0x000fc400078e0a7a */
[--C-:B------:R-:W-:Y:S01]  /*3920*/  @!P0 IMAD.IADD R68, R68, 0x1, -R47.reuse ;  /* 0x0000000144448824 */ /* 0x100fe200078e0a2f */
[----:B------:R-:W-:Y:S01]  /*3930*/  ISETP.GT.U32.AND P2, PT, R47, R64, PT ;  /* 0x000000402f00720c */ /* 0x000fe20003f44070 */
[----:B------:R-:W-:Y:S02]  /*3940*/  VIADD R3, R81, 0x3a ;  /* 0x0000003a51037836 */ /* 0x000fe40000000000 */
[----:B------:R-:W-:Y:S01]  /*3950*/  @!P4 IMAD.MOV R188, RZ, RZ, -R188 ;  /* 0x000000ffffbcc224 */ /* 0x000fe200078e0abc */
[----:B------:R-:W-:Y:S01]  /*3960*/  ISETP.GT.U32.AND P0, PT, R47, R68, PT ;  /* 0x000000442f00720c */ /* 0x000fe20003f04070 */
[C---:B------:R-:W-:Y:S01]  /*3970*/  VIADD R2, R81.reuse, 0x3b ;  /* 0x0000003b51027836 */ /* 0x040fe20000000000 */
[----:B------:R-:W-:Y:S01]  /*3980*/  ISETP.GE.AND P4, PT, R6, RZ, PT ;  /* 0x000000ff0600720c */ /* 0x000fe20003f86270 */
[----:B------:R-:W-:Y:S01]  /*3990*/  VIADD R6, R81, 0x3c ;  /* 0x0000003c51067836 */ /* 0x000fe20000000000 */
[----:B------:R-:W-:Y:S01]  /*39a0*/  IABS R62, R3 ;  /* 0x00000003003e7213 */ /* 0x000fe20000000000 */
[--C-:B------:R-:W-:Y:S01]  /*39b0*/  @!P3 IMAD.IADD R66, R66, 0x1, -R47.reuse ;  /* 0x000000014242b824 */ /* 0x100fe200078e0a2f */
[----:B------:R-:W-:Y:S01]  /*39c0*/  IABS R60, R2 ;  /* 0x00000002003c7213 */ /* 0x000fe20000000000 */
[----:B------:R-:W-:Y:S01]  /*39d0*/  @!P6 IMAD.MOV R118, RZ, RZ, -R118 ;  /* 0x000000ffff76e224 */ /* 0x000fe200078e0a76 */
[----:B------:R-:W-:Y:S01]  /*39e0*/  IABS R58, R6 ;  /* 0x00000006003a7213 */ /* 0x000fe20000000000 */
[----:B------:R-:W-:Y:S01]  /*39f0*/  @!P2 IMAD.IADD R64, R64, 0x1, -R47 ;  /* 0x000000014040a824 */ /* 0x000fe200078e0a2f */
[----:B------:R-:W-:Y:S01]  /*3a00*/  ISETP.GT.U32.AND P3, PT, R47, R66, PT ;  /* 0x000000422f00720c */ /* 0x000fe20003f64070 */
[----:B------:R-:W-:Y:S01]  /*3a10*/  IMAD.HI.U32 R0, R49, R62, RZ ;  /* 0x0000003e31007227 */ /* 0x000fe200078e00ff */
[----:B------:R-:W-:-:S02]  /*3a20*/  ISETP.GE.AND P6, PT, R3, RZ, PT ;  /* 0x000000ff0300720c */ /* 0x000fc40003fc6270 */
[----:B------:R-:W-:Y:S01]  /*3a30*/  ISETP.GT.U32.AND P2, PT, R47, R64, PT ;  /* 0x000000402f00720c */ /* 0x000fe20003f44070 */
[----:B------:R-:W-:Y:S01]  /*3a40*/  IMAD.MOV R3, RZ, RZ, -R0 ;  /* 0x000000ffff037224 */ /* 0x000fe200078e0a00 */
[----:B------:R-:W-:Y:S01]  /*3a50*/  @!P0 IADD3 R68, PT, PT, R68, -R47, RZ ;  /* 0x8000002f44448210 */ /* 0x000fe20007ffe0ff */
[----:B------:R-:W-:Y:S01]  /*3a60*/  IMAD.HI.U32 R0, R49, R60, RZ ;  /* 0x0000003c31007227 */ /* 0x000fe200078e00ff */
[----:B------:R-:W-:-:S03]  /*3a70*/  ISETP.GE.AND P0, PT, R2, RZ, PT ;  /* 0x000000ff0200720c */ /* 0x000fc60003f06270 */
[----:B------:R-:W-:-:S04]  /*3a80*/  IMAD.HI.U32 R2, R49, R58, RZ ;  /* 0x0000003a31027227 */ /* 0x000fc800078e00ff */
[C---:B------:R-:W-:Y:S02]  /*3a90*/  IMAD R62, R47.reuse, R3, R62 ;  /* 0x000000032f3e7224 */ /* 0x040fe400078e023e */
[----:B------:R-:W-:Y:S02]  /*3aa0*/  IMAD.MOV R2, RZ, RZ, -R2 ;  /* 0x000000ffff027224 */ /* 0x000fe400078e0a02 */
[--C-:B------:R-:W-:Y:S01]  /*3ab0*/  @!P3 IMAD.IADD R66, R66, 0x1, -R47.reuse ;  /* 0x000000014242b824 */ /* 0x100fe200078e0a2f */
[C---:B------:R-:W-:Y:S01]  /*3ac0*/  ISETP.GT.U32.AND P3, PT, R47.reuse, R62, PT ;  /* 0x0000003e2f00720c */ /* 0x040fe20003f64070 */
[--C-:B------:R-:W-:Y:S02]  /*3ad0*/  @!P2 IMAD.IADD R64, R64, 0x1, -R47.reuse ;  /* 0x000000014040a824 */ /* 0x100fe400078e0a2f */
[C---:B------:R-:W-:Y:S02]  /*3ae0*/  IMAD R58, R47.reuse, R2, R58 ;  /* 0x000000022f3a7224 */ /* 0x040fe400078e023a */
[----:B------:R-:W-:Y:S01]  /*3af0*/  IMAD.MOV R0, RZ, RZ, -R0 ;  /* 0x000000ffff007224 */ /* 0x000fe200078e0a00 */
[----:B------:R-:W-:Y:S01]  /*3b00*/  @!P1 IADD3 R64, PT, PT, -R64, RZ, RZ ;  /* 0x000000ff40409210 */ /* 0x000fe20007ffe1ff */
[----:B------:R-:W-:Y:S01]  /*3b10*/  @!P5 IMAD.MOV R68, RZ, RZ, -R68 ;  /* 0x000000ffff44d224 */ /* 0x000fe200078e0a44 */
[C---:B------:R-:W-:Y:S01]  /*3b20*/  ISETP.GT.U32.AND P1, PT, R47.reuse, R58, PT ;  /* 0x0000003a2f00720c */ /* 0x040fe20003f24070 */
[----:B------:R-:W-:Y:S01]  /*3b30*/  IMAD R60, R47, R0, R60 ;  /* 0x000000002f3c7224 */ /* 0x000fe200078e023c */
[----:B------:R-:W-:Y:S01]  /*3b40*/  ISETP.GE.AND P5, PT, R6, RZ, PT ;  /* 0x000000ff0600720c */ /* 0x000fe20003fa6270 */
[----:B------:R-:W-:Y:S01]  /*3b50*/  @!P4 IMAD.MOV R66, RZ, RZ, -R66 ;  /* 0x000000ffff42c224 */ /* 0x000fe200078e0a42 */
[----:B------:R-:W-:Y:S01]  /*3b60*/  IADD3 R6, PT, PT, R81, 0x3e, RZ ;  /* 0x0000003e51067810 */ /* 0x000fe20007ffe0ff */
        /* <DEDUP_REMOVED lines=9> */
[----:B------:R-:W-:-:S02]  /*3c00*/  IABS R56, R0 ;  /* 0x0000000000387213 */ /* 0x000fc40000000000 */
[----:B------:R-:W-:Y:S01]  /*3c10*/  ISETP.GE.AND P2, PT, R0, RZ, PT ;  /* 0x000000ff0000720c */ /* 0x000fe20003f46270 */
[--C-:B------:R-:W-:Y:S01]  /*3c20*/  @!P1 IMAD.IADD R58, R58, 0x1, -R47.reuse ;  /* 0x000000013a3a9824 */ /* 0x100fe200078e0a2f */
[----:B------:R-:W-:Y:S01]  /*3c30*/  IABS R52, R7 ;  /* 0x0000000700347213 */ /* 0x000fe20000000000 */
[----:B------:R-:W-:Y:S02]  /*3c40*/  IMAD.MOV R2, RZ, RZ, -R2 ;  /* 0x000000ffff027224 */ /* 0x000fe400078e0a02 */
[----:B------:R-:W-:Y:S01]  /*3c50*/  @!P4 IMAD.IADD R60, R60, 0x1, -R47 ;  /* 0x000000013c3cc824 */ /* 0x000fe200078e0a2f */
[C---:B------:R-:W-:Y:S01]  /*3c60*/  ISETP.GT.U32.AND P1, PT, R47.reuse, R58, PT ;  /* 0x0000003a2f00720c */ /* 0x040fe20003f24070 */
[----:B------:R-:W-:Y:S02]  /*3c70*/  IMAD R54, R47, R2, R54 ;  /* 0x000000022f367224 */ /* 0x000fe400078e0236 */
[----:B------:R-:W-:Y:S01]  /*3c80*/  IMAD.HI.U32 R2, R49, R50, RZ ;  /* 0x0000003231027227 */ /* 0x000fe200078e00ff */
[----:B------:R-:W-:-:S03]  /*3c90*/  ISETP.GT.U32.AND P4, PT, R47, R60, PT ;  /* 0x0000003c2f00720c */ /* 0x000fc60003f84070 */
[----:B------:R-:W-:Y:S01]  /*3ca0*/  @!P3 IMAD.IADD R62, R62, 0x1, -R47 ;  /* 0x000000013e3eb824 */ /* 0x000fe200078e0a2f */
[----:B------:R-:W-:Y:S01]  /*3cb0*/  IADD3 R2, PT, PT, -R2, RZ, RZ ;  /* 0x000000ff02027210 */ /* 0x000fe20007ffe1ff */
[----:B------:R-:W-:Y:S01]  /*3cc0*/  IMAD.HI.U32 R0, R49, R56, RZ ;  /* 0x0000003831007227 */ /* 0x000fe200078e00ff */
[----:B------:R-:W-:-:S03]  /*3cd0*/  ISETP.GE.AND P3, PT, R6, RZ, PT ;  /* 0x000000ff0600720c */ /* 0x000fc60003f66270 */
[----:B------:R-:W-:Y:S01]  /*3ce0*/  @!P6 IMAD.MOV R62, RZ, RZ, -R62 ;  /* 0x000000ffff3ee224 */ /* 0x000fe200078e0a3e */
[C---:B------:R-:W-:Y:S01]  /*3cf0*/  ISETP.GT.U32.AND P6, PT, R47.reuse, R54, PT ;  /* 0x000000362f00720c */ /* 0x040fe20003fc4070 */
[----:B------:R-:W-:Y:S01]  /*3d00*/  IMAD.MOV R3, RZ, RZ, -R0 ;  /* 0x000000ffff037224 */ /* 0x000fe200078e0a00 */
[----:B------:R-:W-:Y:S01]  /*3d10*/  @!P1 IADD3 R58, PT, PT, R58, -R47, RZ ;  /* 0x8000002f3a3a9210 */ /* 0x000fe20007ffe0ff */
[C---:B------:R-:W-:Y:S02]  /*3d20*/  IMAD R50, R47.reuse, R2, R50 ;  /* 0x000000022f327224 */ /* 0x040fe400078e0232 */
[----:B------:R-:W-:Y:S02]  /*3d30*/  IMAD R56, R47, R3, R56 ;  /* 0x000000032f387224 */ /* 0x000fe400078e0238 */
[----:B------:R-:W-:-:S04]  /*3d40*/  IMAD.HI.U32 R0, R49, R52, RZ ;  /* 0x0000003431007227 */ /* 0x000fc800078e00ff */
[----:B------:R-:W-:Y:S02]  /*3d50*/  VIADD R3, R81, 0x41 ;  /* 0x0000004151037836 */ /* 0x000fe40000000000 */
[----:B------:R-:W-:Y:S01]  /*3d60*/  @!P5 IMAD.MOV R58, RZ, RZ, -R58 ;  /* 0x000000ffff3ad224 */ /* 0x000fe200078e0a3a */
[C---:B------:R-:W-:Y:S01]  /*3d70*/  ISETP.GT.U32.AND P5, PT, R47.reuse, R50, PT ;  /* 0x000000322f00720c */ /* 0x040fe20003fa4070 */
[--C-:B------:R-:W-:Y:S01]  /*3d80*/  @!P4 IMAD.IADD R60, R60, 0x1, -R47.reuse ;  /* 0x000000013c3cc824 */ /* 0x100fe200078e0a2f */
[----:B------:R-:W-:Y:S01]  /*3d90*/  IABS R48, R3 ;  /* 0x0000000300307213 */ /* 0x000fe20000000000 */
[----:B------:R-:W-:Y:S01]  /*3da0*/  IMAD.MOV R0, RZ, RZ, -R0 ;  /* 0x000000ffff007224 */ /* 0x000fe200078e0a00 */
[----:B------:R-:W-:Y:S01]  /*3db0*/  ISETP.GT.U32.AND P4, PT, R47, R56, PT ;  /* 0x000000382f00720c */ /* 0x000fe20003f84070 */
[----:B------:R-:W-:Y:S01]  /*3dc0*/  @!P0 IMAD.MOV R60, RZ, RZ, -R60 ;  /* 0x000000ffff3c8224 */ /* 0x000fe200078e0a3c */
[----:B------:R-:W-:Y:S01]  /*3dd0*/  ISETP.GE.AND P0, PT, R7, RZ, PT ;  /* 0x000000ff0700720c */ /* 0x000fe20003f06270 */
[----:B------:R-:W-:-:S02]  /*3de0*/  @!P6 IMAD.IADD R54, R54, 0x1, -R47 ;  /* 0x000000013636e824 */ /* 0x000fc400078e0a2f */
[----:B------:R-:W-:Y:S02]  /*3df0*/  IMAD R52, R47, R0, R52 ;  /* 0x000000002f347224 */ /* 0x000fe400078e0234 */
[----:B------:R-:W-:Y:S01]  /*3e00*/  VIADD R7, R81, 0x42 ;  /* 0x0000004251077836 */ /* 0x000fe20000000000 */
[----:B------:R-:W-:Y:S01]  /*3e10*/  ISETP.GT.U32.AND P6, PT, R47, R54, PT ;  /* 0x000000362f00720c */ /* 0x000fe20003fc4070 */
[----:B------:R-:W-:Y:S01]  /*3e20*/  IMAD.HI.U32 R0, R49, R48, RZ ;  /* 0x0000003031007227 */ /* 0x000fe200078e00ff */
[----:B------:R-:W-:Y:S02]  /*3e30*/  ISETP.GT.U32.AND P1, PT, R47, R52, PT ;  /* 0x000000342f00720c */ /* 0x000fe40003f24070 */
[----:B------:R-:W-:Y:S01]  /*3e40*/  IABS R42, R7 ;  /* 0x00000007002a7213 */ /* 0x000fe20000000000 */
[----:B------:R-:W-:Y:S01]  /*3e50*/  IMAD.MOV R0, RZ, RZ, -R0 ;  /* 0x000000ffff007224 */ /* 0x000fe200078e0a00 */
[----:B------:R-:W-:Y:S01]  /*3e60*/  @!P5 IADD3 R50, PT, PT, R50, -R47, RZ ;  /* 0x8000002f3232d210 */ /* 0x000fe20007ffe0ff */
[----:B------:R-:W-:-:S02]  /*3e70*/  @!P4 IMAD.IADD R56, R56, 0x1, -R47 ;  /* 0x000000013838c824 */ /* 0x000fc400078e0a2f */
[C---:B------:R-:W-:Y:S01]  /*3e80*/  IMAD R48, R47.reuse, R0, R48 ;  /* 0x000000002f307224 */ /* 0x040fe200078e0230 */
[----:B------:R-:W-:Y:S01]  /*3e90*/  ISETP.GT.U32.AND P5, PT, R47, R50, PT ;  /* 0x000000322f00720c */ /* 0x000fe20003fa4070 */
[----:B------:R-:W-:Y:S01]  /*3ea0*/  IMAD.HI.U32 R0, R49, R42, RZ ;  /* 0x0000002a31007227 */ /* 0x000fe200078e00ff */
[----:B------:R-:W-:-:S03]  /*3eb0*/  ISETP.GT.U32.AND P4, PT, R47, R56, PT ;  /* 0x000000382f00720c */ /* 0x000fc60003f84070 */
[----:B------:R-:W-:Y:S02]  /*3ec0*/  VIADD R9, R81, 0x43 ;  /* 0x0000004351097836 */ /* 0x000fe40000000000 */
[----:B------:R-:W-:Y:S02]  /*3ed0*/  IMAD.MOV R0, RZ, RZ, -R0 ;  /* 0x000000ffff007224 */ /* 0x000fe400078e0a00 */
[--C-:B------:R-:W-:Y:S01]  /*3ee0*/  @!P6 IMAD.IADD R54, R54, 0x1, -R47.reuse ;  /* 0x000000013636e824 */ /* 0x100fe200078e0a2f */
[C---:B------:R-:W-:Y:S01]  /*3ef0*/  ISETP.GT.U32.AND P6, PT, R47.reuse, R48, PT ;  /* 0x000000302f00720c */ /* 0x040fe20003fc4070 */
[--C-:B------:R-:W-:Y:S01]  /*3f00*/  @!P1 IMAD.IADD R52, R52, 0x1, -R47.reuse ;  /* 0x0000000134349824 */ /* 0x100fe200078e0a2f */
[----:B------:R-:W-:Y:S01]  /*3f10*/  IABS R6, R9 ;  /* 0x0000000900067213 */ /* 0x000fe20000000000 */
[C---:B------:R-:W-:Y:S02]  /*3f20*/  IMAD R42, R47.reuse, R0, R42 ;  /* 0x000000002f2a7224 */ /* 0x040fe400078e022a */
[----:B------:R-:W-:Y:S01]  /*3f30*/  @!P5 IMAD.IADD R50, R50, 0x1, -R47 ;  /* 0x000000013232d824 */ /* 0x000fe200078e0a2f */
[----:B------:R-:W-:Y:S01]  /*3f40*/  ISETP.GT.U32.AND P1, PT, R47, R52, PT ;  /* 0x000000342f00720c */ /* 0x000fe20003f24070 */
[----:B------:R-:W-:Y:S01]  /*3f50*/  IMAD.HI.U32 R2, R49, R6, RZ ;  /* 0x0000000631027227 */ /* 0x000fe200078e00ff */
[----:B------:R-:W-:-:S03]  /*3f60*/  ISETP.GT.U32.AND P5, PT, R47, R42, PT ;  /* 0x0000002a2f00720c */ /* 0x000fc60003fa4070 */
[----:B------:R-:W-:Y:S02]  /*3f70*/  IMAD.MOV R2, RZ, RZ, -R2 ;  /* 0x000000ffff027224 */ /* 0x000fe400078e0a02 */
[--C-:B------:R-:W-:Y:S01]  /*3f80*/  @!P4 IMAD.IADD R56, R56, 0x1, -R47.reuse ;  /* 0x000000013838c824 */ /* 0x100fe200078e0a2f */
[----:B------:R-:W-:Y:S01]  /*3f90*/  ISETP.GE.AND P4, PT, R8, RZ, PT ;  /* 0x000000ff0800720c */ /* 0x000fe20003f86270 */
[--C-:B------:R-:W-:Y:S02]  /*3fa0*/  @!P6 IMAD.IADD R48, R48, 0x1, -R47.reuse ;  /* 0x000000013030e824 */ /* 0x100fe400078e0a2f */
[----:B------:R-:W-:Y:S01]  /*3fb0*/  IMAD R0, R47, R2, R6 ;  /* 0x000000022f007224 */ /* 0x000fe200078e0206 */
[----:B------:R-:W-:Y:S01]  /*3fc0*/  IADD3 R2, PT, PT, R81, 0x44, RZ ;  /* 0x0000004451027810 */ /* 0x000fe20007ffe0ff */
[----:B------:R-:W-:Y:S01]  /*3fd0*/  @!P1 IMAD.IADD R52, R52, 0x1, -R47 ;  /* 0x0000000134349824 */ /* 0x000fe200078e0a2f */
[----:B------:R-:W-:Y:S01]  /*3fe0*/  ISETP.GT.U32.AND P6, PT, R47, R48, PT ;  /* 0x000000302f00720c */ /* 0x000fe20003fc4070 */
[----:B------:R-:W-:Y:S01]  /*3ff0*/  @!P2 IMAD.MOV R56, RZ, RZ, -R56 ;  /* 0x000000ffff38a224 */ /* 0x000fe200078e0a38 */
[----:B------:R-:W-:Y:S01]  /*4000*/  IABS R6, R2 ;  /* 0x0000000200067213 */ /* 0x000fe20000000000 */
[----:B------:R-:W-:Y:S01]  /*4010*/  @!P0 IMAD.MOV R52, RZ, RZ, -R52 ;  /* 0x000000ffff348224 */ /* 0x000fe200078e0a34 */
[----:B------:R-:W-:Y:S01]  /*4020*/  @!P5 IADD3 R42, PT, PT, R42, -R47, RZ ;  /* 0x8000002f2a2ad210 */ /* 0x000fe20007ffe0ff */
[----:B------:R-:W-:Y:S01]  /*4030*/  @!P3 IMAD.MOV R54, RZ, RZ, -R54 ;  /* 0x000000ffff36b224 */ /* 0x000fe200078e0a36 */
[----:B------:R-:W-:Y:S01]  /*4040*/  ISETP.GE.AND P2, PT, R3, RZ, PT ;  /* 0x000000ff0300720c */ /* 0x000fe20003f46270 */
[----:B------:R-:W-:Y:S01]  /*4050*/  VIADD R3, R81, 0x45 ;  /* 0x0000004551037836 */ /* 0x000fe20000000000 */
[----:B------:R-:W-:Y:S01]  /*4060*/  ISETP.GE.AND P0, PT, R2, RZ, PT ;  /* 0x000000ff0200720c */ /* 0x000fe20003f06270 */
[----:B------:R-:W-:Y:S01]  /*4070*/  IMAD.HI.U32 R2, R49, R6, RZ ;  /* 0x0000000631027227 */ /* 0x000fe200078e00ff */
[----:B------:R-:W-:-:S02]  /*4080*/  ISETP.GT.U32.AND P5, PT, R47, R42, PT ;  /* 0x0000002a2f00720c */ /* 0x000fc40003fa4070 */
[----:B------:R-:W-:Y:S01]  /*4090*/  IABS R8, R3 ;  /* 0x0000000300087213 */ /* 0x000fe20000000000 */
[----:B------:R-:W-:Y:S01]  /*40a0*/  @!P4 IMAD.MOV R50, RZ, RZ, -R50 ;  /* 0x000000ffff32c224 */ /* 0x000fe200078e0a32 */
[----:B------:R-:W-:Y:S01]  /*40b0*/  ISETP.GE.AND P4, PT, R3, RZ, PT ;  /* 0x000000ff0300720c */ /* 0x000fe20003f86270 */
[----:B------:R-:W-:Y:S01]  /*40c0*/  IMAD.MOV R3, RZ, RZ, -R2 ;  /* 0x000000ffff037224 */ /* 0x000fe200078e0a02 */
[----:B------:R-:W-:Y:S01]  /*40d0*/  ISETP.GE.AND P3, PT, R7, RZ, PT ;  /* 0x000000ff0700720c */ /* 0x000fe20003f66270 */
[----:B------:R-:W-:Y:S01]  /*40e0*/  VIADD R7, R81, 0x46 ;  /* 0x0000004651077836 */ /* 0x000fe20000000000 */
[----:B------:R-:W-:Y:S01]  /*40f0*/  ISETP.GE.AND P1, PT, R9, RZ, PT ;  /* 0x000000ff0900720c */ /* 0x000fe20003f26270 */
[----:B------:R-:W-:Y:S01]  /*4100*/  @!P6 IMAD.IADD R48, R48, 0x1, -R47 ;  /* 0x000000013030e824 */ /* 0x000fe200078e0a2f */
[C---:B------:R-:W-:Y:S01]  /*4110*/  ISETP.GT.U32.AND P6, PT, R47.reuse, R0, PT ;  /* 0x000000002f00720c */ /* 0x040fe20003fc4070 */
[----:B------:R-:W-:Y:S01]  /*4120*/  IMAD R6, R47, R3, R6 ;  /* 0x000000032f067224 */ /* 0x000fe200078e0206 */
[----:B------:R-:W-:Y:S01]  /*4130*/  IABS R10, R7 ;  /* 0x00000007000a7213 */ /* 0x000fe20000000000 */
[----:B------:R-:W-:-:S04]  /*4140*/  IMAD.HI.U32 R2, R49, R8, RZ ;  /* 0x0000000831027227 */ /* 0x000fc800078e00ff */
[----:B------:R-:W-:Y:S01]  /*4150*/  @!P5 IMAD.IADD R42, R42, 0x1, -R47 ;  /* 0x000000012a2ad824 */ /* 0x000fe200078e0a2f */
[----:B------:R-:W-:Y:S01]  /*4160*/  ISETP.GT.U32.AND P5, PT, R47, R6, PT ;  /* 0x000000062f00720c */ /* 0x000fe20003fa4070 */
[----:B------:R-:W-:-:S04]  /*4170*/  IMAD.HI.U32 R3, R49, R10, RZ ;  /* 0x0000000a31037227 */ /* 0x000fc800078e00ff */
[----:B------:R-:W-:Y:S01]  /*4180*/  IMAD.MOV R2, RZ, RZ, -R2 ;  /* 0x000000ffff027224 */ /* 0x000fe200078e0a02 */
[----:B------:R-:W-:Y:S01]  /*4190*/  IADD3 R3, PT, PT, -R3, RZ, RZ ;  /* 0x000000ff03037210 */ /* 0x000fe20007ffe1ff */
[----:B------:R-:W-:Y:S02]  /*41a0*/  VIADD R11, R81, 0x47 ;  /* 0x00000047510b7836 */ /* 0x000fe40000000000 */
[----:B------:R-:W-:Y:S01]  /*41b0*/  @!P2 IMAD.MOV R48, RZ, RZ, -R48 ;  /* 0x000000ffff30a224 */ /* 0x000fe200078e0a30 */
[----:B------:R-:W-:Y:S01]  /*41c0*/  ISETP.GE.AND P2, PT, R7, RZ, PT ;  /* 0x000000ff0700720c */ /* 0x000fe20003f46270 */
[C---:B------:R-:W-:Y:S01]  /*41d0*/  IMAD R7, R47.reuse, R2, R8 ;  /* 0x000000022f077224 */ /* 0x040fe200078e0208 */
[----:B------:R-:W-:Y:S01]  /*41e0*/  IABS R2, R11 ;  /* 0x0000000b00027213 */ /* 0x000fe20000000000 */
[----:B------:R-:W-:Y:S02]  /*41f0*/  @!P6 IMAD.IADD R0, R0, 0x1, -R47 ;  /* 0x000000010000e824 */ /* 0x000fe400078e0a2f */
[----:B------:R-:W-:-:S02]  /*4200*/  IMAD R8, R47, R3, R10 ;  /* 0x000000032f087224 */ /* 0x000fc400078e020a */
[----:B------:R-:W-:Y:S01]  /*4210*/  IMAD.MOV.U32 R10, RZ, RZ, R2 ;  /* 0x000000ffff0a7224 */ /* 0x000fe200078e0002 */
[----:B------:R-:W-:Y:S01]  /*4220*/  ISETP.GT.U32.AND P6, PT, R47, R0, PT ;  /* 0x000000002f00720c */ /* 0x000fe20003fc4070 */
[----:B------:R-:W-:Y:S02]  /*4230*/  @!P5 IMAD.IADD R6, R6, 0x1, -R47 ;  /* 0x000000010606d824 */ /* 0x000fe400078e0a2f */
[----:B------:R-:W-:-:S03]  /*4240*/  IMAD.HI.U32 R2, R49, R10, RZ ;  /* 0x0000000a31027227 */ /* 0x000fc600078e00ff */
[C---:B------:R-:W-:Y:S01]  /*4250*/  ISETP.GT.U32.AND P5, PT, R47.reuse, R6, PT ;  /* 0x000000062f00720c */ /* 0x040fe20003fa4070 */
[----:B------:R-:W-:Y:S01]  /*4260*/  @!P3 IMAD.MOV R42, RZ, RZ, -R42 ;  /* 0x000000ffff2ab224 */ /* 0x000fe200078e0a2a */
[----:B------:R-:W-:Y:S01]  /*4270*/  ISETP.GT.U32.AND P3, PT, R47, R8, PT ;  /* 0x000000082f00720c */ /* 0x000fe20003f64070 */
[C---:B------:R-:W-:Y:S01]  /*4280*/  VIADD R15, R81.reuse, 0x49 ;  /* 0x00000049510f7836 */ /* 0x040fe20000000000 */
[----:B------:R-:W-:Y:S01]  /*4290*/  IADD3 R9, PT, PT, -R2, RZ, RZ ;  /* 0x000000ff02097210 */ /* 0x000fe20007ffe1ff */
[----:B------:R-:W-:Y:S02]  /*42a0*/  VIADD R13, R81, 0x48 ;  /* 0x00000048510d7836 */ /* 0x000fe40000000000 */
[--C-:B------:R-:W-:Y:S01]  /*42b0*/  @!P6 IMAD.IADD R0, R0, 0x1, -R47.reuse ;  /* 0x000000010000e824 */ /* 0x100fe200078e0a2f */
[C---:B------:R-:W-:Y:S01]  /*42c0*/  ISETP.GT.U32.AND P6, PT, R47.reuse, R7, PT ;  /* 0x000000072f00720c */ /* 0x040fe20003fc4070 */
[C---:B------:R-:W-:Y:S01]  /*42d0*/  IMAD R9, R47.reuse, R9, R10 ;  /* 0x000000092f097224 */ /* 0x040fe200078e020a */
[----:B------:R-:W-:Y:S01]  /*42e0*/  IABS R14, R15 ;  /* 0x0000000f000e7213 */ /* 0x000fe20000000000 */
[----:B------:R-:W-:Y:S01]  /*42f0*/  @!P1 IMAD.MOV R0, RZ, RZ, -R0 ;  /* 0x000000ffff009224 */ /* 0x000fe200078e0a00 */
[----:B------:R-:W-:Y:S01]  /*4300*/  IABS R12, R13 ;  /* 0x0000000d000c7213 */ /* 0x000fe20000000000 */
[--C-:B------:R-:W-:Y:S01]  /*4310*/  @!P5 IMAD.IADD R6, R6, 0x1, -R47.reuse ;  /* 0x000000010606d824 */ /* 0x100fe200078e0a2f */
[----:B------:R-:W-:Y:S01]  /*4320*/  ISETP.GT.U32.AND P5, PT, R47, R9, PT ;  /* 0x000000092f00720c */ /* 0x000fe20003fa4070 */
[----:B------:R-:W-:Y:S01]  /*4330*/  @!P3 IMAD.IADD R8, R8, 0x1, -R47 ;  /* 0x000000010808b824 */ /* 0x000fe200078e0a2f */
[----:B------:R-:W-:Y:S01]  /*4340*/  ISETP.GE.AND P1, PT, R11, RZ, PT ;  /* 0x000000ff0b00720c */ /* 0x000fe20003f26270 */
[----:B------:R-:W-:-:S03]  /*4350*/  IMAD.HI.U32 R3, R49, R14, RZ ;  /* 0x0000000e31037227 */ /* 0x000fc600078e00ff */
[----:B------:R-:W-:Y:S01]  /*4360*/  ISETP.GT.U32.AND P3, PT, R47, R8, PT ;  /* 0x000000082f00720c */ /* 0x000fe20003f64070 */
[----:B------:R-:W-:Y:S02]  /*4370*/  @!P6 IMAD.IADD R7, R7, 0x1, -R47 ;  /* 0x000000010707e824 */ /* 0x000fe400078e0a2f */
[----:B------:R-:W-:Y:S02]  /*4380*/  IMAD.MOV R3, RZ, RZ, -R3 ;  /* 0x000000ffff037224 */ /* 0x000fe400078e0a03 */
[----:B------:R-:W-:Y:S01]  /*4390*/  IMAD.HI.U32 R2, R49, R12, RZ ;  /* 0x0000000c31027227 */ /* 0x000fe200078e00ff */
[----:B------:R-:W-:-:S03]  /*43a0*/  ISETP.GT.U32.AND P6, PT, R47, R7, PT ;  /* 0x000000072f00720c */ /* 0x000fc60003fc4070 */
[--C-:B------:R-:W-:Y:S02]  /*43b0*/  @!P5 IMAD.IADD R9, R9, 0x1, -R47.reuse ;  /* 0x000000010909d824 */ /* 0x100fe400078e0a2f */
[C---:B------:R-:W-:Y:S02]  /*43c0*/  IMAD R11, R47.reuse, R3, R14 ;  /* 0x000000032f0b7224 */ /* 0x040fe400078e020e */
[----:B------:R-:W-:Y:S01]  /*43d0*/  IMAD.MOV R2, RZ, RZ, -R2 ;  /* 0x000000ffff027224 */ /* 0x000fe200078e0a02 */
[C---:B------:R-:W-:Y:S01]  /*43e0*/  ISETP.GT.U32.AND P5, PT, R47.reuse, R9, PT ;  /* 0x000000092f00720c */ /* 0x040fe20003fa4070 */
[----:B------:R-:W-:Y:S01]  /*43f0*/  @!P3 IMAD.IADD R8, R8, 0x1, -R47 ;  /* 0x000000010808b824 */ /* 0x000fe200078e0a2f */
[C---:B------:R-:W-:Y:S01]  /*4400*/  ISETP.GT.U32.AND P3, PT, R47.reuse, R11, PT ;  /* 0x0000000b2f00720c */ /* 0x040fe20003f64070 */
[----:B------:R-:W-:Y:S02]  /*4410*/  IMAD R10, R47, R2, R12 ;  /* 0x000000022f0a7224 */ /* 0x000fe400078e020c */
[----:B------:R-:W-:-:S04]  /*4420*/  IMAD.HI.U32 R2, R49, R38, RZ ;  /* 0x0000002631027227 */ /* 0x000fc800078e00ff */
[--C-:B------:R-:W-:Y:S01]  /*4430*/  @!P6 IMAD.IADD R7, R7, 0x1, -R47.reuse ;  /* 0x000000010707e824 */ /* 0x100fe200078e0a2f */
[----:B------:R-:W-:Y:S01]  /*4440*/  ISETP.GT.U32.AND P6, PT, R47, R10, PT ;  /* 0x0000000a2f00720c */ /* 0x000fe20003fc4070 */
[----:B------:R-:W-:Y:S02]  /*4450*/  IMAD.MOV R3, RZ, RZ, -R2 ;  /* 0x000000ffff037224 */ /* 0x000fe400078e0a02 */
[----:B------:R-:W-:Y:S01]  /*4460*/  @!P0 IMAD.MOV R6, RZ, RZ, -R6 ;  /* 0x000000ffff068224 */ /* 0x000fe200078e0a06 */
[----:B------:R-:W-:Y:S01]  /*4470*/  ISETP.GE.AND P0, PT, R13, RZ, PT ;  /* 0x000000ff0d00720c */ /* 0x000fe20003f06270 */
[----:B------:R-:W-:Y:S02]  /*4480*/  VIADD R13, R81, 0x4b ;  /* 0x0000004b510d7836 */ /* 0x000fe40000000000 */
[--C-:B------:R-:W-:Y:S02]  /*4490*/  @!P5 IMAD.IADD R9, R9, 0x1, -R47.reuse ;  /* 0x000000010909d824 */ /* 0x100fe400078e0a2f */
[----:B------:R-:W-:Y:S01]  /*44a0*/  IMAD R38, R47, R3, R38 ;  /* 0x000000032f267224 */ /* 0x000fe200078e0226 */
[----:B------:R-:W-:Y:S01]  /*44b0*/  IABS R12, R13 ;  /* 0x0000000d000c7213 */ /* 0x000fe20000000000 */
[----:B------:R-:W-:Y:S01]  /*44c0*/  @!P3 IMAD.IADD R11, R11, 0x1, -R47 ;  /* 0x000000010b0bb824 */ /* 0x000fe200078e0a2f */
[----:B------:R-:W-:Y:S01]  /*44d0*/  @!P1 IADD3 R9, PT, PT, -R9, RZ, RZ ;  /* 0x000000ff09099210 */ /* 0x000fe20007ffe1ff */
[----:B------:R-:W-:Y:S01]  /*44e0*/  VIADD R3, R81, 0x4d ;  /* 0x0000004d51037836 */ /* 0x000fe20000000000 */
[----:B------:R-:W-:Y:S01]  /*44f0*/  ISETP.GT.U32.AND P1, PT, R47, R38, PT ;  /* 0x000000262f00720c */ /* 0x000fe20003f24070 */
[----:B------:R-:W-:Y:S01]  /*4500*/  IMAD.HI.U32 R2, R49, R12, RZ ;  /* 0x0000000c31027227 */ /* 0x000fe200078e00ff */
[----:B------:R-:W-:-:S02]  /*4510*/  @!P6 IADD3 R10, PT, PT, R10, -R47, RZ ;  /* 0x8000002f0a0ae210 */ /* 0x000fc40007ffe0ff */
[----:B------:R-:W-:Y:S01]  /*4520*/  ISETP.GE.AND P5, PT, R13, RZ, PT ;  /* 0x000000ff0d00720c */ /* 0x000fe20003fa6270 */
[----:B------:R-:W-:Y:S01]  /*4530*/  VIADD R13, R81, 0x4c ;  /* 0x0000004c510d7836 */ /* 0x000fe20000000000 */
[C---:B------:R-:W-:Y:S01]  /*4540*/  ISETP.GT.U32.AND P3, PT, R47.reuse, R11, PT ;  /* 0x0000000b2f00720c */ /* 0x040fe20003f64070 */
[----:B------:R-:W-:Y:S01]  /*4550*/  IMAD.MOV R2, RZ, RZ, -R2 ;  /* 0x000000ffff027224 */ /* 0x000fe200078e0a02 */
[C---:B------:R-:W-:Y:S01]  /*4560*/  ISETP.GT.U32.AND P6, PT, R47.reuse, R10, PT ;  /* 0x0000000a2f00720c */ /* 0x040fe20003fc4070 */
[----:B------:R-:W-:Y:S01]  /*4570*/  @!P2 IMAD.MOV R8, RZ, RZ, -R8 ;  /* 0x000000ffff08a224 */ /* 0x000fe200078e0a08 */
[----:B------:R-:W-:Y:S01]  /*4580*/  IABS R14, R13 ;  /* 0x0000000d000e7213 */ /* 0x000fe20000000000 */
[----:B------:R-:W-:Y:S01]  /*4590*/  IMAD R12, R47, R2, R12 ;  /* 0x000000022f0c7224 */ /* 0x000fe200078e020c */
[----:B------:R-:W-:Y:S01]  /*45a0*/  ISETP.GE.AND P2, PT, R16, RZ, PT ;  /* 0x000000ff1000720c */ /* 0x000fe20003f46270 */
[----:B------:R-:W-:Y:S01]  /*45b0*/  @!P1 IMAD.IADD R38, R38, 0x1, -R47 ;  /* 0x0000000126269824 */ /* 0x000fe200078e0a2f */
[----:B------:R-:W-:Y:S01]  /*45c0*/  IABS R16, R3 ;  /* 0x0000000300107213 */ /* 0x000fe20000000000 */
[----:B------:R-:W-:-:S03]  /*45d0*/  IMAD.HI.U32 R2, R49, R14, RZ ;  /* 0x0000000e31027227 */ /* 0x000fc600078e00ff */
[----:B------:R-:W-:Y:S01]  /*45e0*/  ISETP.GT.U32.AND P1, PT, R47, R38, PT ;  /* 0x000000262f00720c */ /* 0x000fe20003f24070 */
[----:B------:R-:W-:Y:S01]  /*45f0*/  @!P3 IMAD.IADD R11, R11, 0x1, -R47 ;  /* 0x000000010b0bb824 */ /* 0x000fe200078e0a2f */
[----:B------:R-:W-:Y:S01]  /*4600*/  ISETP.GT.U32.AND P3, PT, R47, R12, PT ;  /* 0x0000000c2f00720c */ /* 0x000fe20003f64070 */
[----:B------:R-:W-:Y:S02]  /*4610*/  IMAD.MOV R2, RZ, RZ, -R2 ;  /* 0x000000ffff027224 */ /* 0x000fe400078e0a02 */
[----:B------:R-:W-:Y:S01]  /*4620*/  @!P4 IMAD.MOV R7, RZ, RZ, -R7 ;  /* 0x000000ffff07c224 */ /* 0x000fe200078e0a07 */
[----:B------:R-:W-:Y:S01]  /*4630*/  ISETP.GE.AND P4, PT, R15, RZ, PT ;  /* 0x000000ff0f00720c */ /* 0x000fe20003f86270 */
[----:B------:R-:W-:Y:S01]  /*4640*/  @!P6 IMAD.IADD R10, R10, 0x1, -R47 ;  /* 0x000000010a0ae824 */ /* 0x000fe200078e0a2f */
[----:B------:R-:W-:Y:S01]  /*4650*/  ISETP.GE.AND P6, PT, R13, RZ, PT ;  /* 0x000000ff0d00720c */ /* 0x000fe20003fc6270 */
[----:B------:R-:W-:Y:S02]  /*4660*/  IMAD R13, R47, R2, R14 ;  /* 0x000000022f0d7224 */ /* 0x000fe400078e020e */
[----:B------:R-:W-:-:S04]  /*4670*/  IMAD.HI.U32 R2, R49, R16, RZ ;  /* 0x0000001031027227 */ /* 0x000fc800078e00ff */
[----:B------:R-:W-:Y:S01]  /*4680*/  @!P0 IMAD.MOV R10, RZ, RZ, -R10 ;  /* 0x000000ffff0a8224 */ /* 0x000fe200078e0a0a */
[----:B------:R-:W-:Y:S01]  /*4690*/  ISETP.GE.AND P0, PT, R3, RZ, PT ;  /* 0x000000ff0300720c */ /* 0x000fe20003f06270 */
[----:B------:R-:W-:Y:S01]  /*46a0*/  IMAD.MOV R2, RZ, RZ, -R2 ;  /* 0x000000ffff027224 */ /* 0x000fe200078e0a02 */
[----:B------:R-:W-:Y:S01]  /*46b0*/  IADD3 R3, PT, PT, R81, 0x4e, RZ ;  /* 0x0000004e51037810 */ /* 0x000fe20007ffe0ff */
[--C-:B------:R-:W-:Y:S02]  /*46c0*/  @!P3 IMAD.IADD R12, R12, 0x1, -R47.reuse ;  /* 0x000000010c0cb824 */ /* 0x100fe400078e0a2f */
[----:B------:R-:W-:Y:S01]  /*46d0*/  @!P1 IMAD.IADD R38, R38, 0x1, -R47 ;  /* 0x0000000126269824 */ /* 0x000fe200078e0a2f */
[----:B-1----:R-:W-:Y:S01]  /*46e0*/  IABS R18, R3 ;  /* 0x0000000300127213 */ /* 0x002fe20000000000 */
[C---:B------:R-:W-:Y:S01]  /*46f0*/  IMAD R14, R47.reuse, R2, R16 ;  /* 0x000000022f0e7224 */ /* 0x040fe200078e0210 */
[C---:B------:R-:W-:Y:S01]  /*4700*/  ISETP.GT.U32.AND P1, PT, R47.reuse, R13, PT ;  /* 0x0000000d2f00720c */ /* 0x040fe20003f24070 */
[----:B------:R-:W-:Y:S01]  /*4710*/  @!P4 IMAD.MOV R11, RZ, RZ, -R11 ;  /* 0x000000ffff0bc224 */ /* 0x000fe200078e0a0b */
[C---:B------:R-:W-:Y:S01]  /*4720*/  ISETP.GT.U32.AND P4, PT, R47.reuse, R12, PT ;  /* 0x0000000c2f00720c */ /* 0x040fe20003f84070 */
[----:B------:R-:W-:Y:S01]  /*4730*/  @!P2 IMAD.MOV R38, RZ, RZ, -R38 ;  /* 0x000000ffff26a224 */ /* 0x000fe200078e0a26 */
[----:B------:R-:W-:Y:S01]  /*4740*/  ISETP.GT.U32.AND P2, PT, R47, R14, PT ;  /* 0x0000000e2f00720c */ /* 0x000fe20003f44070 */
[----:B------:R-:W-:Y:S01]  /*4750*/  IMAD.HI.U32 R2, R49, R18, RZ ;  /* 0x0000001231027227 */ /* 0x000fe200078e00ff */
[----:B------:R-:W-:-:S03]  /*4760*/  ISETP.GE.AND P3, PT, R3, RZ, PT ;  /* 0x000000ff0300720c */ /* 0x000fc60003f66270 */
[C---:B------:R-:W-:Y:S01]  /*4770*/  VIADD R3, R81.reuse, 0x4f ;  /* 0x0000004f51037836 */ /* 0x040fe20000000000 */
[----:B------:R-:W-:Y:S01]  /*4780*/  IADD3 R2, PT, PT, -R2, RZ, RZ ;  /* 0x000000ff02027210 */ /* 0x000fe20007ffe1ff */
[----:B------:R-:W-:Y:S02]  /*4790*/  VIADD R69, R81, 0x69 ;  /* 0x0000006951457836 */ /* 0x000fe40000000000 */
[--C-:B------:R-:W-:Y:S01]  /*47a0*/  @!P1 IMAD.IADD R13, R13, 0x1, -R47.reuse ;  /* 0x000000010d0d9824 */ /* 0x100fe200078e0a2f */
[----:B------:R-:W-:Y:S01]  /*47b0*/  IABS R16, R3 ;  /* 0x0000000300107213 */ /* 0x000fe20000000000 */
[--C-:B------:R-:W-:Y:S01]  /*47c0*/  @!P4 IMAD.IADD R12, R12, 0x1, -R47.reuse ;  /* 0x000000010c0cc824 */ /* 0x100fe200078e0a2f */
[----:B------:R-:W-:Y:S01]  /*47d0*/  ISETP.GE.AND P4, PT, R3, RZ, PT ;  /* 0x000000ff0300720c */ /* 0x000fe20003f86270 */
[C---:B------:R-:W-:Y:S01]  /*47e0*/  IMAD R15, R47.reuse, R2, R18 ;  /* 0x000000022f0f7224 */ /* 0x040fe200078e0212 */
[C---:B------:R-:W-:Y:S01]  /*47f0*/  ISETP.GT.U32.AND P1, PT, R47.reuse, R13, PT ;  /* 0x0000000d2f00720c */ /* 0x040fe20003f24070 */
[----:B------:R-:W-:Y:S01]  /*4800*/  @!P2 IMAD.IADD R14, R14, 0x1, -R47 ;  /* 0x000000010e0ea824 */ /* 0x000fe200078e0a2f */
[----:B------:R-:W-:Y:S01]  /*4810*/  IABS R110, R69 ;  /* 0x00000045006e7213 */ /* 0x000fe20000000000 */
[----:B------:R-:W-:Y:S01]  /*4820*/  @!P5 IMAD.MOV R12, RZ, RZ, -R12 ;  /* 0x000000ffff0cd224 */ /* 0x000fe200078e0a0c */
[----:B------:R-:W-:Y:S01]  /*4830*/  ISETP.GT.U32.AND P5, PT, R47, R15, PT ;  /* 0x0000000f2f00720c */ /* 0x000fe20003fa4070 */
[----:B------:R-:W-:Y:S01]  /*4840*/  IMAD.HI.U32 R2, R49, R16, RZ ;  /* 0x0000001031027227 */ /* 0x000fe200078e00ff */
[----:B------:R-:W-:-:S03]  /*4850*/  ISETP.GT.U32.AND P2, PT, R47, R14, PT ;  /* 0x0000000e2f00720c */ /* 0x000fc60003f44070 */
[----:B------:R-:W-:Y:S02]  /*4860*/  VIADD R3, R81, 0x50 ;  /* 0x0000005051037836 */ /* 0x000fe40000000000 */
[----:B------:R-:W-:Y:S02]  /*4870*/  IMAD.MOV R2, RZ, RZ, -R2 ;  /* 0x000000ffff027224 */ /* 0x000fe400078e0a02 */
[----:B------:R-:W-:Y:S01]  /*4880*/  @!P1 IADD3 R13, PT, PT, R13, -R47, RZ ;  /* 0x8000002f0d0d9210 */ /* 0x000fe20007ffe0ff */
[----:B------:R-:W-:Y:S01]  /*4890*/  VIADD R71, R81, 0x6a ;  /* 0x0000006a51477836 */ /* 0x000fe20000000000 */
[----:B------:R-:W-:Y:S01]  /*48a0*/  IABS R18, R3 ;  /* 0x0000000300127213 */ /* 0x000fe20000000000 */
[----:B------:R-:W-:Y:S01]  /*48b0*/  IMAD R16, R47, R2, R16 ;  /* 0x000000022f107224 */ /* 0x000fe200078e0210 */
[----:B------:R-:W-:Y:S01]  /*48c0*/  ISETP.GE.AND P1, PT, R3, RZ, PT ;  /* 0x000000ff0300720c */ /* 0x000fe20003f26270 */
[----:B------:R-:W-:Y:S01]  /*48d0*/  VIADD R3, R81, 0x51 ;  /* 0x0000005151037836 */ /* 0x000fe20000000000 */
[----:B------:R-:W-:Y:S01]  /*48e0*/  IABS R210, R71 ;  /* 0x0000004700d27213 */ /* 0x000fe20000000000 */
[----:B------:R-:W-:-:S02]  /*48f0*/  @!P5 IMAD.IADD R15, R15, 0x1, -R47 ;  /* 0x000000010f0fd824 */ /* 0x000fc400078e0a2f */
[----:B------:R-:W-:Y:S01]  /*4900*/  IMAD.HI.U32 R2, R49, R18, RZ ;  /* 0x0000001231027227 */ /* 0x000fe200078e00ff */
[----:B------:R-:W-:Y:S02]  /*4910*/  IABS R20, R3 ;  /* 0x0000000300147213 */ /* 0x000fe40000000000 */
[----:B------:R-:W-:Y:S01]  /*4920*/  ISETP.GE.AND P5, PT, R3, RZ, PT ;  /* 0x000000ff0300720c */ /* 0x000fe20003fa6270 */
[----:B------:R-:W-:Y:S01]  /*4930*/  @!P2 IMAD.IADD R14, R14, 0x1, -R47 ;  /* 0x000000010e0ea824 */ /* 0x000fe200078e0a2f */
[C---:B------:R-:W-:Y:S01]  /*4940*/  ISETP.GT.U32.AND P2, PT, R47.reuse, R16, PT ;  /* 0x000000102f00720c */ /* 0x040fe20003f44070 */
[----:B------:R-:W-:Y:S01]  /*4950*/  @!P6 IMAD.MOV R13, RZ, RZ, -R13 ;  /* 0x000000ffff0de224 */ /* 0x000fe200078e0a0d */
[----:B------:R-:W-:Y:S01]  /*4960*/  ISETP.GT.U32.AND P6, PT, R47, R15, PT ;  /* 0x0000000f2f00720c */ /* 0x000fe20003fc4070 */
[----:B------:R-:W-:Y:S02]  /*4970*/  IMAD.MOV R2, RZ, RZ, -R2 ;  /* 0x000000ffff027224 */ /* 0x000fe400078e0a02 */
[----:B------:R-:W-:-:S02]  /*4980*/  VIADD R3, R81, 0x52 ;  /* 0x0000005251037836 */ /* 0x000fc40000000000 */
[----:B------:R-:W-:Y:S02]  /*4990*/  IMAD R17, R47, R2, R18 ;  /* 0x000000022f117224 */ /* 0x000fe400078e0212 */
[----:B------:R-:W-:Y:S01]  /*49a0*/  IMAD.HI.U32 R2, R49, R20, RZ ;  /* 0x0000001431027227 */ /* 0x000fe200078e00ff */
[----:B------:R-:W-:-:S03]  /*49b0*/  IABS R22, R3 ;  /* 0x0000000300167213 */ /* 0x000fc60000000000 */
[----:B------:R-:W-:Y:S01]  /*49c0*/  IMAD.MOV R2, RZ, RZ, -R2 ;  /* 0x000000ffff027224 */ /* 0x000fe200078e0a02 */
[----:B------:R-:W-:Y:S01]  /*49d0*/  @!P2 IADD3 R16, PT, PT, R16, -R47, RZ ;  /* 0x8000002f1010a210 */ /* 0x000fe20007ffe0ff */
[----:B------:R-:W-:Y:S01]  /*49e0*/  @!P6 IMAD.IADD R15, R15, 0x1, -R47 ;  /* 0x000000010f0fe824 */ /* 0x000fe200078e0a2f */
[C---:B------:R-:W-:Y:S01]  /*49f0*/  ISETP.GT.U32.AND P6, PT, R47.reuse, R17, PT ;  /* 0x000000112f00720c */ /* 0x040fe20003fc4070 */
[C---:B------:R-:W-:Y:S01]  /*4a00*/  IMAD R18, R47.reuse, R2, R20 ;  /* 0x000000022f127224 */ /* 0x040fe200078e0214 */
[----:B------:R-:W-:Y:S01]  /*4a10*/  ISETP.GT.U32.AND P2, PT, R47, R16, PT ;  /* 0x000000102f00720c */ /* 0x000fe20003f44070 */
[----:B------:R-:W-:Y:S02]  /*4a20*/  @!P3 IMAD.MOV R15, RZ, RZ, -R15 ;  /* 0x000000ffff0fb224 */ /* 0x000fe400078e0a0f */
[----:B------:R-:W-:Y:S01]  /*4a30*/  IMAD.HI.U32 R2, R49, R22, RZ ;  /* 0x0000001631027227 */ /* 0x000fe200078e00ff */
[----:B------:R-:W-:-:S03]  /*4a40*/  ISETP.GT.U32.AND P3, PT, R47, R18, PT ;  /* 0x000000122f00720c */ /* 0x000fc60003f64070 */
[----:B------:R-:W-:Y:S02]  /*4a50*/  IMAD.MOV R2, RZ, RZ, -R2 ;  /* 0x000000ffff027224 */ /* 0x000fe400078e0a02 */
[----:B------:R-:W-:Y:S01]  /*4a60*/  @!P0 IMAD.MOV R14, RZ, RZ, -R14 ;  /* 0x000000ffff0e8224 */ /* 0x000fe200078e0a0e */
[----:B------:R-:W-:Y:S01]  /*4a70*/  ISETP.GE.AND P0, PT, R3, RZ, PT ;  /* 0x000000ff0300720c */ /* 0x000fe20003f06270 */
[----:B------:R-:W-:Y:S02]  /*4a80*/  VIADD R3, R81, 0x53 ;  /* 0x0000005351037836 */ /* 0x000fe40000000000 */
[----:B------:R-:W-:Y:S01]  /*4a90*/  @!P2 IADD3 R16, PT, PT, R16, -R47, RZ ;  /* 0x8000002f1010a210 */ /* 0x000fe20007ffe0ff */
[--C-:B------:R-:W-:Y:S02]  /*4aa0*/  @!P6 IMAD.IADD R17, R17, 0x1, -R47.reuse ;  /* 0x000000011111e824 */ /* 0x100fe400078e0a2f */
[C---:B------:R-:W-:Y:S01]  /*4ab0*/  IMAD R39, R47.reuse, R2, R22 ;  /* 0x000000022f277224 */ /* 0x040fe200078e0216 */
[----:B------:R-:W-:Y:S01]  /*4ac0*/  IABS R20, R3 ;  /* 0x0000000300147213 */ /* 0x000fe20000000000 */
[----:B------:R-:W-:Y:S01]  /*4ad0*/  @!P3 IMAD.IADD R18, R18, 0x1, -R47 ;  /* 0x000000011212b824 */ /* 0x000fe200078e0a2f */
[C---:B------:R-:W-:Y:S01]  /*4ae0*/  ISETP.GT.U32.AND P6, PT, R47.reuse, R17, PT ;  /* 0x000000112f00720c */ /* 0x040fe20003fc4070 */
[----:B------:R-:W-:Y:S01]  /*4af0*/  @!P4 IMAD.MOV R16, RZ, RZ, -R16 ;  /* 0x000000ffff10c224 */ /* 0x000fe200078e0a10 */
[----:B------:R-:W-:Y:S01]  /*4b00*/  ISETP.GT.U32.AND P4, PT, R47, R39, PT ;  /* 0x000000272f00720c */ /* 0x000fe20003f84070 */
[----:B------:R-:W-:Y:S01]  /*4b10*/  IMAD.HI.U32 R2, R49, R20, RZ ;  /* 0x0000001431027227 */ /* 0x000fe200078e00ff */
[----:B------:R-:W-:-:S02]  /*4b20*/  ISETP.GE.AND P2, PT, R3, RZ, PT ;  /* 0x000000ff0300720c */ /* 0x000fc40003f46270 */
[----:B------:R-:W-:Y:S01]  /*4b30*/  ISETP.GT.U32.AND P3, PT, R47, R18, PT ;  /* 0x000000122f00720c */ /* 0x000fe20003f64070 */
[C---:B------:R-:W-:Y:S02]  /*4b40*/  VIADD R3, R81.reuse, 0x54 ;  /* 0x0000005451037836 */ /* 0x040fe40000000000 */
[----:B------:R-:W-:Y:S02]  /*4b50*/  IMAD.MOV R2, RZ, RZ, -R2 ;  /* 0x000000ffff027224 */ /* 0x000fe400078e0a02 */
[----:B------:R-:W-:Y:S01]  /*4b60*/  VIADD R73, R81, 0x6b ;  /* 0x0000006b51497836 */ /* 0x000fe20000000000 */
[----:B------:R-:W-:Y:S01]  /*4b70*/  IABS R22, R3 ;  /* 0x0000000300167213 */ /* 0x000fe20000000000 */
[--C-:B------:R-:W-:Y:S01]  /*4b80*/  @!P6 IMAD.IADD R17, R17, 0x1, -R47.reuse ;  /* 0x000000011111e824 */ /* 0x100fe200078e0a2f */
[----:B------:R-:W-:Y:S01]  /*4b90*/  ISETP.GE.AND P6, PT, R3, RZ, PT ;  /* 0x000000ff0300720c */ /* 0x000fe20003fc6270 */
[----:B------:R-:W-:Y:S01]  /*4ba0*/  IMAD R19, R47, R2, R20 ;  /* 0x000000022f137224 */ /* 0x000fe200078e0214 */
[----:B------:R-:W-:Y:S01]  /*4bb0*/  IADD3 R3, PT, PT, R81, 0x55, RZ ;  /* 0x0000005551037810 */ /* 0x000fe20007ffe0ff */
[----:B------:R-:W-:Y:S01]  /*4bc0*/  @!P4 IMAD.IADD R39, R39, 0x1, -R47 ;  /* 0x000000012727c824 */ /* 0x000fe200078e0a2f */
[----:B------:R-:W-:Y:S01]  /*4bd0*/  IABS R208, R73 ;  /* 0x0000004900d07213 */ /* 0x000fe20000000000 */
[----:B------:R-:W-:Y:S01]  /*4be0*/  IMAD.HI.U32 R2, R49, R22, RZ ;  /* 0x0000001631027227 */ /* 0x000fe200078e00ff */
[----:B------:R-:W-:-:S02]  /*4bf0*/  IABS R24, R3 ;  /* 0x0000000300187213 */ /* 0x000fc40000000000 */
[C---:B------:R-:W-:Y:S01]  /*4c00*/  ISETP.GT.U32.AND P4, PT, R47.reuse, R39, PT ;  /* 0x000000272f00720c */ /* 0x040fe20003f84070 */
[----:B------:R-:W-:Y:S01]  /*4c10*/  @!P3 IMAD.IADD R18, R18, 0x1, -R47 ;  /* 0x000000011212b824 */ /* 0x000fe200078e0a2f */
[----:B------:R-:W-:Y:S01]  /*4c20*/  ISETP.GT.U32.AND P3, PT, R47, R19, PT ;  /* 0x000000132f00720c */ /* 0x000fe20003f64070 */
[----:B------:R-:W-:Y:S02]  /*4c30*/  IMAD.MOV R2, RZ, RZ, -R2 ;  /* 0x000000ffff027224 */ /* 0x000fe400078e0a02 */
[----:B------:R-:W-:Y:S01]  /*4c40*/  @!P1 IMAD.MOV R17, RZ, RZ, -R17 ;  /* 0x000000ffff119224 */ /* 0x000fe200078e0a11 */
[----:B------:R-:W-:Y:S01]  /*4c50*/  ISETP.GE.AND P1, PT, R3, RZ, PT ;  /* 0x000000ff0300720c */ /* 0x000fe20003f26270 */
[----:B------:R-:W-:Y:S01]  /*4c60*/  IMAD R20, R47, R2, R22 ;  /* 0x000000022f147224 */ /* 0x000fe200078e0216 */
[----:B------:R-:W-:Y:S01]  /*4c70*/  @!P5 IADD3 R18, PT, PT, -R18, RZ, RZ ;  /* 0x000000ff1212d210 */ /* 0x000fe20007ffe1ff */
[----:B------:R-:W-:-:S04]  /*4c80*/  IMAD.HI.U32 R2, R49, R24, RZ ;  /* 0x0000001831027227 */ /* 0x000fc800078e00ff */
[----:B------:R-:W-:Y:S02]  /*4c90*/  IMAD.MOV R2, RZ, RZ, -R2 ;  /* 0x000000ffff027224 */ /* 0x000fe400078e0a02 */
[----:B------:R-:W-:Y:S02]  /*4ca0*/  VIADD R3, R81, 0x56 ;  /* 0x0000005651037836 */ /* 0x000fe40000000000 */
[--C-:B------:R-:W-:Y:S02]  /*4cb0*/  @!P3 IMAD.IADD R19, R19, 0x1, -R47.reuse ;  /* 0x000000011313b824 */ /* 0x100fe400078e0a2f */
[----:B------:R-:W-:Y:S01]  /*4cc0*/  @!P4 IMAD.IADD R39, R39, 0x1, -R47 ;  /* 0x000000012727c824 */ /* 0x000fe200078e0a2f */
[C---:B------:R-:W-:Y:S01]  /*4cd0*/  ISETP.GT.U32.AND P4, PT, R47.reuse, R20, PT ;  /* 0x000000142f00720c */ /* 0x040fe20003f84070 */
[C---:B------:R-:W-:Y:S01]  /*4ce0*/  IMAD R21, R47.reuse, R2, R24 ;  /* 0x000000022f157224 */ /* 0x040fe200078e0218 */
[----:B------:R-:W-:Y:S01]  /*4cf0*/  IABS R22, R3 ;  /* 0x0000000300167213 */ /* 0x000fe20000000000 */
[----:B------:R-:W-:Y:S01]  /*4d00*/  @!P0 IMAD.MOV R39, RZ, RZ, -R39 ;  /* 0x000000ffff278224 */ /* 0x000fe200078e0a27 */
[----:B------:R-:W-:Y:S01]  /*4d10*/  ISETP.GT.U32.AND P5, PT, R47, R19, PT ;  /* 0x000000132f00720c */ /* 0x000fe20003fa4070 */
[----:B------:R-:W-:Y:S01]  /*4d20*/  IMAD.HI.U32 R59, R49, R208, RZ ;  /* 0x000000d0313b7227 */ /* 0x000fe200078e00ff */
[----:B------:R-:W-:-:S02]  /*4d30*/  ISETP.GT.U32.AND P0, PT, R47, R21, PT ;  /* 0x000000152f00720c */ /* 0x000fc40003f04070 */
[----:B------:R-:W-:Y:S01]  /*4d40*/  ISETP.GE.AND P3, PT, R3, RZ, PT ;  /* 0x000000ff0300720c */ /* 0x000fe20003f66270 */
[----:B------:R-:W-:-:S04]  /*4d50*/  IMAD.HI.U32 R2, R49, R22, RZ ;  /* 0x0000001631027227 */ /* 0x000fc800078e00ff */
[----:B------:R-:W-:Y:S01]  /*4d60*/  IMAD.MOV R2, RZ, RZ, -R2 ;  /* 0x000000ffff027224 */ /* 0x000fe200078e0a02 */
[----:B------:R-:W-:Y:S01]  /*4d70*/  @!P4 IADD3 R20, PT, PT, R20, -R47, RZ ;  /* 0x8000002f1414c210 */ /* 0x000fe20007ffe0ff */
[----:B------:R-:W-:Y:S02]  /*4d80*/  VIADD R3, R81, 0x57 ;  /* 0x0000005751037836 */ /* 0x000fe40000000000 */
[--C-:B------:R-:W-:Y:S01]  /*4d90*/  @!P5 IMAD.IADD R19, R19, 0x1, -R47.reuse ;  /* 0x000000011313d824 */ /* 0x100fe200078e0a2f */
[C---:B------:R-:W-:Y:S01]  /*4da0*/  ISETP.GT.U32.AND P4, PT, R47.reuse, R20, PT ;  /* 0x000000142f00720c */ /* 0x040fe20003f84070 */
[----:B------:R-:W-:Y:S01]  /*4db0*/  IMAD R22, R47, R2, R22 ;  /* 0x000000022f167224 */ /* 0x000fe200078e0216 */
[----:B------:R-:W-:Y:S01]  /*4dc0*/  IABS R24, R3 ;  /* 0x0000000300187213 */ /* 0x000fe20000000000 */
[----:B------:R-:W-:Y:S01]  /*4dd0*/  @!P0 IMAD.IADD R21, R21, 0x1, -R47 ;  /* 0x0000000115158824 */ /* 0x000fe200078e0a2f */
[----:B------:R-:W-:Y:S01]  /*4de0*/  ISETP.GE.AND P5, PT, R3, RZ, PT ;  /* 0x000000ff0300720c */ /* 0x000fe20003fa6270 */
[----:B------:R-:W-:Y:S01]  /*4df0*/  @!P2 IMAD.MOV R19, RZ, RZ, -R19 ;  /* 0x000000ffff13a224 */ /* 0x000fe200078e0a13 */
[----:B------:R-:W-:Y:S01]  /*4e00*/  ISETP.GT.U32.AND P2, PT, R47, R22, PT ;  /* 0x000000162f00720c */ /* 0x000fe20003f44070 */
[----:B------:R-:W-:Y:S01]  /*4e10*/  IMAD.HI.U32 R2, R49, R24, RZ ;  /* 0x0000001831027227 */ /* 0x000fe200078e00ff */
[----:B------:R-:W-:-:S03]  /*4e20*/  ISETP.GT.U32.AND P0, PT, R47, R21, PT ;  /* 0x000000152f00720c */ /* 0x000fc60003f04070 */
[----:B------:R-:W-:Y:S02]  /*4e30*/  VIADD R3, R81, 0x58 ;  /* 0x0000005851037836 */ /* 0x000fe40000000000 */
[----:B------:R-:W-:Y:S02]  /*4e40*/  IMAD.MOV R2, RZ, RZ, -R2 ;  /* 0x000000ffff027224 */ /* 0x000fe400078e0a02 */
[----:B------:R-:W-:Y:S01]  /*4e50*/  @!P4 IMAD.IADD R20, R20, 0x1, -R47 ;  /* 0x000000011414c824 */ /* 0x000fe200078e0a2f */
[----:B------:R-:W-:Y:S01]  /*4e60*/  IABS R26, R3 ;  /* 0x00000003001a7213 */ /* 0x000fe20000000000 */
[----:B------:R-:W-:Y:S01]  /*4e70*/  IMAD R23, R47, R2, R24 ;  /* 0x000000022f177224 */ /* 0x000fe200078e0218 */
[----:B------:R-:W-:Y:S01]  /*4e80*/  ISETP.GE.AND P4, PT, R3, RZ, PT ;  /* 0x000000ff0300720c */ /* 0x000fe20003f86270 */
[----:B------:R-:W-:Y:S02]  /*4e90*/  VIADD R3, R81, 0x59 ;  /* 0x0000005951037836 */ /* 0x000fe40000000000 */
[----:B------:R-:W-:Y:S01]  /*4ea0*/  IMAD.HI.U32 R2, R49, R26, RZ ;  /* 0x0000001a31027227 */ /* 0x000fe200078e00ff */
[----:B------:R-:W-:-:S02]  /*4eb0*/  @!P0 IADD3 R21, PT, PT, R21, -R47, RZ ;  /* 0x8000002f15158210 */ /* 0x000fc40007ffe0ff */
[----:B------:R-:W-:Y:S01]  /*4ec0*/  ISETP.GT.U32.AND P0, PT, R47, R23, PT ;  /* 0x000000172f00720c */ /* 0x000fe20003f04070 */
[----:B------:R-:W-:Y:S01]  /*4ed0*/  @!P2 IMAD.IADD R22, R22, 0x1, -R47 ;  /* 0x000000011616a824 */ /* 0x000fe200078e0a2f */
[----:B------:R-:W-:Y:S01]  /*4ee0*/  IABS R28, R3 ;  /* 0x00000003001c7213 */ /* 0x000fe20000000000 */
[----:B------:R-:W-:Y:S01]  /*4ef0*/  IMAD.MOV R2, RZ, RZ, -R2 ;  /* 0x000000ffff027224 */ /* 0x000fe200078e0a02 */
[----:B------:R-:W-:Y:S01]  /*4f00*/  ISETP.GE.AND P2, PT, R3, RZ, PT ;  /* 0x000000ff0300720c */ /* 0x000fe20003f46270 */
[----:B------:R-:W-:Y:S01]  /*4f10*/  @!P6 IMAD.MOV R20, RZ, RZ, -R20 ;  /* 0x000000ffff14e224 */ /* 0x000fe200078e0a14 */
[C---:B------:R-:W-:Y:S01]  /*4f20*/  ISETP.GT.U32.AND P6, PT, R47.reuse, R22, PT ;  /* 0x000000162f00720c */ /* 0x040fe20003fc4070 */
[----:B------:R-:W-:Y:S02]  /*4f30*/  IMAD R24, R47, R2, R26 ;  /* 0x000000022f187224 */ /* 0x000fe400078e021a */
[----:B------:R-:W-:-:S04]  /*4f40*/  IMAD.HI.U32 R2, R49, R28, RZ ;  /* 0x0000001c31027227 */ /* 0x000fc800078e00ff */
[----:B------:R-:W-:Y:S01]  /*4f50*/  VIADD R3, R81, 0x5a ;  /* 0x0000005a51037836 */ /* 0x000fe20000000000 */
[----:B------:R-:W-:Y:S01]  /*4f60*/  IADD3 R2, PT, PT, -R2, RZ, RZ ;  /* 0x000000ff02027210 */ /* 0x000fe20007ffe1ff */
[----:B------:R-:W-:Y:S02]  /*4f70*/  @!P0 IMAD.IADD R23, R23, 0x1, -R47 ;  /* 0x0000000117178824 */ /* 0x000fe400078e0a2f */
[----:B------:R-:W-:Y:S01]  /*4f80*/  @!P1 IMAD.MOV R21, RZ, RZ, -R21 ;  /* 0x000000ffff159224 */ /* 0x000fe200078e0a15 */
[----:B------:R-:W-:Y:S01]  /*4f90*/  IABS R40, R3 ;  /* 0x0000000300287213 */ /* 0x000fe20000000000 */
[----:B------:R-:W-:Y:S01]  /*4fa0*/  @!P6 IMAD.IADD R22, R22, 0x1, -R47 ;  /* 0x000000011616e824 */ /* 0x000fe200078e0a2f */
[C---:B------:R-:W-:Y:S01]  /*4fb0*/  ISETP.GT.U32.AND P6, PT, R47.reuse, R24, PT ;  /* 0x000000182f00720c */ /* 0x040fe20003fc4070 */
[C---:B------:R-:W-:Y:S01]  /*4fc0*/  IMAD R25, R47.reuse, R2, R28 ;  /* 0x000000022f197224 */ /* 0x040fe200078e021c */
[----:B------:R-:W-:Y:S01]  /*4fd0*/  ISETP.GT.U32.AND P1, PT, R47, R23, PT ;  /* 0x000000172f00720c */ /* 0x000fe20003f24070 */
[----:B------:R-:W-:Y:S01]  /*4fe0*/  @!P3 IMAD.MOV R22, RZ, RZ, -R22 ;  /* 0x000000ffff16b224 */ /* 0x000fe200078e0a16 */
[----:B------:R-:W-:Y:S01]  /*4ff0*/  ISETP.GE.AND P0, PT, R3, RZ, PT ;  /* 0x000000ff0300720c */ /* 0x000fe20003f06270 */
[----:B------:R-:W-:Y:S01]  /*5000*/  IMAD.HI.U32 R2, R49, R40, RZ ;  /* 0x0000002831027227 */ /* 0x000fe200078e00ff */
[----:B------:R-:W-:-:S03]  /*5010*/  ISETP.GT.U32.AND P3, PT, R47, R25, PT ;  /* 0x000000192f00720c */ /* 0x000fc60003f64070 */
[----:B------:R-:W-:Y:S02]  /*5020*/  IMAD.MOV R2, RZ, RZ, -R2 ;  /* 0x000000ffff027224 */ /* 0x000fe400078e0a02 */
[----:B------:R-:W-:Y:S02]  /*5030*/  VIADD R3, R81, 0x5b ;  /* 0x0000005b51037836 */ /* 0x000fe40000000000 */
[--C-:B------:R-:W-:Y:S02]  /*5040*/  @!P6 IMAD.IADD R24, R24, 0x1, -R47.reuse ;  /* 0x000000011818e824 */ /* 0x100fe400078e0a2f */
[--C-:B------:R-:W-:Y:S01]  /*5050*/  @!P1 IMAD.IADD R23, R23, 0x1, -R47.reuse ;  /* 0x0000000117179824 */ /* 0x100fe200078e0a2f */
[----:B------:R-:W-:Y:S01]  /*5060*/  IABS R26, R3 ;  /* 0x00000003001a7213 */ /* 0x000fe20000000000 */
[C---:B------:R-:W-:Y:S01]  /*5070*/  IMAD R40, R47.reuse, R2, R40 ;  /* 0x000000022f287224 */ /* 0x040fe200078e0228 */
[----:B------:R-:W-:Y:S01]  /*5080*/  ISETP.GT.U32.AND P6, PT, R47, R24, PT ;  /* 0x000000182f00720c */ /* 0x000fe20003fc4070 */
[----:B------:R-:W-:Y:S01]  /*5090*/  @!P3 IMAD.IADD R25, R25, 0x1, -R47 ;  /* 0x000000011919b824 */ /* 0x000fe200078e0a2f */
[----:B------:R-:W-:Y:S01]  /*50a0*/  ISETP.GE.AND P1, PT, R3, RZ, PT ;  /* 0x000000ff0300720c */ /* 0x000fe20003f26270 */
[----:B------:R-:W-:Y:S01]  /*50b0*/  @!P5 IMAD.MOV R23, RZ, RZ, -R23 ;  /* 0x000000ffff17d224 */ /* 0x000fe200078e0a17 */
[----:B------:R-:W-:Y:S01]  /*50c0*/  ISETP.GT.U32.AND P5, PT, R47, R40, PT ;  /* 0x000000282f00720c */ /* 0x000fe20003fa4070 */
[----:B------:R-:W-:Y:S01]  /*50d0*/  IMAD.HI.U32 R2, R49, R26, RZ ;  /* 0x0000001a31027227 */ /* 0x000fe200078e00ff */
[----:B------:R-:W-:-:S02]  /*50e0*/  IADD3 R3, PT, PT, R81, 0x5c, RZ ;  /* 0x0000005c51037810 */ /* 0x000fc40007ffe0ff */
[----:B------:R-:W-:Y:S01]  /*50f0*/  ISETP.GT.U32.AND P3, PT, R47, R25, PT ;  /* 0x000000192f00720c */ /* 0x000fe20003f64070 */
[----:B------:R-:W-:Y:S01]  /*5100*/  IMAD.MOV R2, RZ, RZ, -R2 ;  /* 0x000000ffff027224 */ /* 0x000fe200078e0a02 */
[----:B------:R-:W-:Y:S01]  /*5110*/  IABS R28, R3 ;  /* 0x00000003001c7213 */ /* 0x000fe20000000000 */
[----:B------:R-:W-:Y:S02]  /*5120*/  VIADD R77, R81, 0x6d ;  /* 0x0000006d514d7836 */ /* 0x000fe40000000000 */
[----:B------:R-:W-:Y:S01]  /*5130*/  @!P6 IMAD.IADD R24, R24, 0x1, -R47 ;  /* 0x000000011818e824 */ /* 0x000fe200078e0a2f */
[----:B------:R-:W-:Y:S01]  /*5140*/  ISETP.GE.AND P6, PT, R3, RZ, PT ;  /* 0x000000ff0300720c */ /* 0x000fe20003fc6270 */
[----:B------:R-:W-:Y:S01]  /*5150*/  IMAD R26, R47, R2, R26 ;  /* 0x000000022f1a7224 */ /* 0x000fe200078e021a */
[----:B------:R-:W-:Y:S01]  /*5160*/  IABS R206, R77 ;  /* 0x0000004d00ce7213 */ /* 0x000fe20000000000 */
[----:B------:R-:W-:-:S04]  /*5170*/  IMAD.HI.U32 R2, R49, R28, RZ ;  /* 0x0000001c31027227 */ /* 0x000fc800078e00ff */
[--C-:B------:R-:W-:Y:S01]  /*5180*/  @!P5 IMAD.IADD R40, R40, 0x1, -R47.reuse ;  /* 0x000000012828d824 */ /* 0x100fe200078e0a2f */
[----:B------:R-:W-:Y:S01]  /*5190*/  IADD3 R2, PT, PT, -R2, RZ, RZ ;  /* 0x000000ff02027210 */ /* 0x000fe20007ffe1ff */
[----:B------:R-:W-:Y:S02]  /*51a0*/  VIADD R3, R81, 0x5d ;  /* 0x0000005d51037836 */ /* 0x000fe40000000000 */
[----:B------:R-:W-:Y:S01]  /*51b0*/  @!P3 IMAD.IADD R25, R25, 0x1, -R47 ;  /* 0x000000011919b824 */ /* 0x000fe200078e0a2f */
[C---:B------:R-:W-:Y:S01]  /*51c0*/  ISETP.GT.U32.AND P3, PT, R47.reuse, R26, PT ;  /* 0x0000001a2f00720c */ /* 0x040fe20003f64070 */
[C---:B------:R-:W-:Y:S01]  /*51d0*/  IMAD R27, R47.reuse, R2, R28 ;  /* 0x000000022f1b7224 */ /* 0x040fe200078e021c */
        /* <DEDUP_REMOVED lines=8> */
[----:B------:R-:W-:Y:S01]  /*5260*/  IMAD.MOV R2, RZ, RZ, -R2 ;  /* 0x000000ffff027224 */ /* 0x000fe200078e0a02 */
[----:B------:R-:W-:Y:S01]  /*5270*/  ISETP.GE.AND P2, PT, R3, RZ, PT ;  /* 0x000000ff0300720c */ /* 0x000fe20003f46270 */
[----:B------:R-:W-:Y:S01]  /*5280*/  @!P3 IMAD.IADD R26, R26, 0x1, -R47 ;  /* 0x000000011a1ab824 */ /* 0x000fe200078e0a2f */
[----:B------:R-:W-:Y:S01]  /*5290*/  @!P5 IADD3 R40, PT, PT, R40, -R47, RZ ;  /* 0x8000002f2828d210 */ /* 0x000fe20007ffe0ff */
[C---:B------:R-:W-:Y:S01]  /*52a0*/  IMAD R28, R47.reuse, R2, R30 ;  /* 0x000000022f1c7224 */ /* 0x040fe200078e021e */
[----:B------:R-:W-:Y:S01]  /*52b0*/  ISETP.GT.U32.AND P5, PT, R47, R27, PT ;  /* 0x0000001b2f00720c */ /* 0x000fe20003fa4070 */
[----:B------:R-:W-:Y:S01]  /*52c0*/  IMAD.HI.U32 R2, R49, R32, RZ ;  /* 0x0000002031027227 */ /* 0x000fe200078e00ff */
[----:B------:R-:W-:-:S03]  /*52d0*/  ISETP.GT.U32.AND P3, PT, R47, R26, PT ;  /* 0x0000001a2f00720c */ /* 0x000fc60003f64070 */
[----:B------:R-:W-:Y:S01]  /*52e0*/  @!P0 IMAD.MOV R40, RZ, RZ, -R40 ;  /* 0x000000ffff288224 */ /* 0x000fe200078e0a28 */
[----:B------:R-:W-:Y:S01]  /*52f0*/  ISETP.GT.U32.AND P0, PT, R47, R28, PT ;  /* 0x0000001c2f00720c */ /* 0x000fe20003f04070 */
[----:B------:R-:W-:Y:S02]  /*5300*/  VIADD R3, R81, 0x5f ;  /* 0x0000005f51037836 */ /* 0x000fe40000000000 */
[----:B------:R-:W-:Y:S02]  /*5310*/  IMAD.MOV R2, RZ, RZ, -R2 ;  /* 0x000000ffff027224 */ /* 0x000fe400078e0a02 */
[----:B------:R-:W-:Y:S01]  /*5320*/  IMAD.HI.U32 R61, R49, R204, RZ ;  /* 0x000000cc313d7227 */ /* 0x000fe200078e00ff */
[----:B------:R-:W-:-:S03]  /*5330*/  IABS R30, R3 ;  /* 0x00000003001e7213 */ /* 0x000fc60000000000 */
[--C-:B------:R-:W-:Y:S01]  /*5340*/  @!P5 IMAD.IADD R27, R27, 0x1, -R47.reuse ;  /* 0x000000011b1bd824 */ /* 0x100fe200078e0a2f */
[----:B------:R-:W-:Y:S01]  /*5350*/  IADD3 R61, PT, PT, -R61, RZ, RZ ;  /* 0x000000ff3d3d7210 */ /* 0x000fe20007ffe1ff */
[----:B------:R-:W-:Y:S01]  /*5360*/  @!P3 IMAD.IADD R26, R26, 0x1, -R47 ;  /* 0x000000011a1ab824 */ /* 0x000fe200078e0a2f */
[----:B------:R-:W-:Y:S01]  /*5370*/  ISETP.GE.AND P3, PT, R3, RZ, PT ;  /* 0x000000ff0300720c */ /* 0x000fe20003f66270 */
[C---:B------:R-:W-:Y:S01]  /*5380*/  IMAD R29, R47.reuse, R2, R32 ;  /* 0x000000022f1d7224 */ /* 0x040fe200078e0220 */
[----:B------:R-:W-:Y:S01]  /*5390*/  @!P0 IADD3 R28, PT, PT, R28, -R47, RZ ;  /* 0x8000002f1c1c8210 */ /* 0x000fe20007ffe0ff */
[----:B------:R-:W-:Y:S01]  /*53a0*/  @!P1 IMAD.MOV R26, RZ, RZ, -R26 ;  /* 0x000000ffff1a9224 */ /* 0x000fe200078e0a1a */
[----:B------:R-:W-:Y:S01]  /*53b0*/  ISETP.GT.U32.AND P5, PT, R47, R27, PT ;  /* 0x0000001b2f00720c */ /* 0x000fe20003fa4070 */
[----:B------:R-:W-:Y:S01]  /*53c0*/  IMAD.HI.U32 R2, R49, R30, RZ ;  /* 0x0000001e31027227 */ /* 0x000fe200078e00ff */
[C---:B------:R-:W-:Y:S02]  /*53d0*/  ISETP.GT.U32.AND P0, PT, R47.reuse, R28, PT ;  /* 0x0000001c2f00720c */ /* 0x040fe40003f04070 */
[----:B------:R-:W-:Y:S01]  /*53e0*/  ISETP.GT.U32.AND P1, PT, R47, R29, PT ;  /* 0x0000001d2f00720c */ /* 0x000fe20003f24070 */
[----:B------:R-:W-:-:S02]  /*53f0*/  IMAD.MOV R2, RZ, RZ, -R2 ;  /* 0x000000ffff027224 */ /* 0x000fc400078e0a02 */
[----:B------:R-:W-:Y:S02]  /*5400*/  VIADD R3, R81, 0x60 ;  /* 0x0000006051037836 */ /* 0x000fe40000000000 */
[----:B------:R-:W-:Y:S02]  /*5410*/  IMAD R30, R47, R2, R30 ;  /* 0x000000022f1e7224 */ /* 0x000fe400078e021e */
[----:B------:R-:W-:Y:S01]  /*5420*/  IMAD.MOV R59, RZ, RZ, -R59 ;  /* 0x000000ffff3b7224 */ /* 0x000fe200078e0a3b */
[----:B------:R-:W-:Y:S01]  /*5430*/  IABS R32, R3 ;  /* 0x0000000300207213 */ /* 0x000fe20000000000 */
[--C-:B------:R-:W-:Y:S01]  /*5440*/  @!P5 IMAD.IADD R27, R27, 0x1, -R47.reuse ;  /* 0x000000011b1bd824 */ /* 0x100fe200078e0a2f */
[----:B------:R-:W-:Y:S01]  /*5450*/  ISETP.GE.AND P5, PT, R3, RZ, PT ;  /* 0x000000ff0300720c */ /* 0x000fe20003fa6270 */
[----:B------:R-:W-:Y:S01]  /*5460*/  @!P0 IMAD.IADD R28, R28, 0x1, -R47 ;  /* 0x000000011c1c8824 */ /* 0x000fe200078e0a2f */
[----:B------:R-:W-:Y:S01]  /*5470*/  ISETP.GT.U32.AND P0, PT, R47, R30, PT ;  /* 0x0000001e2f00720c */ /* 0x000fe20003f04070 */
[----:B------:R-:W-:Y:S01]  /*5480*/  @!P6 IMAD.MOV R27, RZ, RZ, -R27 ;  /* 0x000000ffff1be224 */ /* 0x000fe200078e0a1b */
[----:B------:R-:W-:Y:S01]  /*5490*/  @!P1 IADD3 R29, PT, PT, R29, -R47, RZ ;  /* 0x8000002f1d1d9210 */ /* 0x000fe20007ffe0ff */
[----:B------:R-:W-:-:S02]  /*54a0*/  VIADD R3, R81, 0x61 ;  /* 0x0000006151037836 */ /* 0x000fc40000000000 */
[----:B------:R-:W-:Y:S01]  /*54b0*/  IMAD.HI.U32 R2, R49, R32, RZ ;  /* 0x0000002031027227 */ /* 0x000fe200078e00ff */
[----:B------:R-:W-:Y:S02]  /*54c0*/  ISETP.GT.U32.AND P6, PT, R47, R29, PT ;  /* 0x0000001d2f00720c */ /* 0x000fe40003fc4070 */
[----:B------:R-:W-:Y:S01]  /*54d0*/  IABS R34, R3 ;  /* 0x0000000300227213 */ /* 0x000fe20000000000 */
[----:B------:R-:W-:Y:S01]  /*54e0*/  IMAD.MOV R2, RZ, RZ, -R2 ;  /* 0x000000ffff027224 */ /* 0x000fe200078e0a02 */
[----:B------:R-:W-:Y:S01]  /*54f0*/  ISETP.GE.AND P1, PT, R3, RZ, PT ;  /* 0x000000ff0300720c */ /* 0x000fe20003f26270 */
[----:B------:R-:W-:Y:S02]  /*5500*/  VIADD R3, R81, 0x62 ;  /* 0x0000006251037836 */ /* 0x000fe40000000000 */
[----:B------:R-:W-:Y:S02]  /*5510*/  IMAD R31, R47, R2, R32 ;  /* 0x000000022f1f7224 */ /* 0x000fe400078e0220 */
[----:B------:R-:W-:Y:S01]  /*5520*/  @!P0 IMAD.IADD R30, R30, 0x1, -R47 ;  /* 0x000000011e1e8824 */ /* 0x000fe200078e0a2f */
[----:B------:R-:W-:Y:S01]  /*5530*/  IABS R36, R3 ;  /* 0x0000000300247213 */ /* 0x000fe20000000000 */
[----:B------:R-:W-:Y:S01]  /*5540*/  IMAD.HI.U32 R2, R49, R34, RZ ;  /* 0x0000002231027227 */ /* 0x000fe200078e00ff */
[----:B------:R-:W-:-:S02]  /*5550*/  ISETP.GE.AND P0, PT, R3, RZ, PT ;  /* 0x000000ff0300720c */ /* 0x000fc40003f06270 */
[----:B------:R-:W-:Y:S01]  /*5560*/  IADD3 R3, PT, PT, R81, 0x63, RZ ;  /* 0x0000006351037810 */ /* 0x000fe20007ffe0ff */
[----:B------:R-:W-:Y:S01]  /*5570*/  @!P6 IMAD.IADD R29, R29, 0x1, -R47 ;  /* 0x000000011d1de824 */ /* 0x000fe200078e0a2f */
[C---:B------:R-:W-:Y:S01]  /*5580*/  ISETP.GT.U32.AND P6, PT, R47.reuse, R31, PT ;  /* 0x0000001f2f00720c */ /* 0x040fe20003fc4070 */
[----:B------:R-:W-:Y:S01]  /*5590*/  @!P4 IMAD.MOV R28, RZ, RZ, -R28 ;  /* 0x000000ffff1cc224 */ /* 0x000fe200078e0a1c */
[C---:B------:R-:W-:Y:S01]  /*55a0*/  ISETP.GT.U32.AND P4, PT, R47.reuse, R30, PT ;  /* 0x0000001e2f00720c */ /* 0x040fe20003f84070 */
[----:B------:R-:W-:Y:S02]  /*55b0*/  IMAD.MOV R2, RZ, RZ, -R2 ;  /* 0x000000ffff027224 */ /* 0x000fe400078e0a02 */
[----:B------:R-:W-:Y:S02]  /*55c0*/  @!P2 IMAD.MOV R29, RZ, RZ, -R29 ;  /* 0x000000ffff1da224 */ /* 0x000fe400078e0a1d */
[----:B------:R-:W-:Y:S01]  /*55d0*/  IMAD R32, R47, R2, R34 ;  /* 0x000000022f207224 */ /* 0x000fe200078e0222 */
[----:B------:R-:W-:Y:S01]  /*55e0*/  IABS R34, R3 ;  /* 0x0000000300227213 */ /* 0x000fe20000000000 */
[----:B------:R-:W-:-:S03]  /*55f0*/  IMAD.HI.U32 R2, R49, R36, RZ ;  /* 0x0000002431027227 */ /* 0x000fc600078e00ff */
[----:B------:R-:W-:Y:S01]  /*5600*/  ISETP.GT.U32.AND P2, PT, R47, R32, PT ;  /* 0x000000202f00720c */ /* 0x000fe20003f44070 */
[----:B------:R-:W-:Y:S02]  /*5610*/  IMAD.MOV R2, RZ, RZ, -R2 ;  /* 0x000000ffff027224 */ /* 0x000fe400078e0a02 */
[--C-:B------:R-:W-:Y:S02]  /*5620*/  @!P6 IMAD.IADD R31, R31, 0x1, -R47.reuse ;  /* 0x000000011f1fe824 */ /* 0x100fe400078e0a2f */
[--C-:B------:R-:W-:Y:S01]  /*5630*/  @!P4 IMAD.IADD R30, R30, 0x1, -R47.reuse ;  /* 0x000000011e1ec824 */ /* 0x100fe200078e0a2f */
[----:B------:R-:W-:Y:S01]  /*5640*/  ISETP.GE.AND P4, PT, R3, RZ, PT ;  /* 0x000000ff0300720c */ /* 0x000fe20003f86270 */
[C---:B------:R-:W-:Y:S01]  /*5650*/  IMAD R41, R47.reuse, R2, R36 ;  /* 0x000000022f297224 */ /* 0x040fe200078e0224 */
[----:B------:R-:W-:Y:S01]  /*5660*/  ISETP.GT.U32.AND P6, PT, R47, R31, PT ;  /* 0x0000001f2f00720c */ /* 0x000fe20003fc4070 */
[----:B------:R-:W-:Y:S02]  /*5670*/  @!P3 IMAD.MOV R30, RZ, RZ, -R30 ;  /* 0x000000ffff1eb224 */ /* 0x000fe400078e0a1e */
[----:B------:R-:W-:Y:S01]  /*5680*/  VIADD R3, R81, 0x64 ;  /* 0x0000006451037836 */ /* 0x000fe20000000000 */
[----:B------:R-:W-:Y:S01]  /*5690*/  ISETP.GT.U32.AND P3, PT, R47, R41, PT ;  /* 0x000000292f00720c */ /* 0x000fe20003f64070 */
[----:B------:R-:W-:-:S02]  /*56a0*/  @!P2 IMAD.IADD R32, R32, 0x1, -R47 ;  /* 0x000000012020a824 */ /* 0x000fc400078e0a2f */
[----:B------:R-:W-:Y:S01]  /*56b0*/  IMAD.HI.U32 R2, R49, R34, RZ ;  /* 0x0000002231027227 */ /* 0x000fe200078e00ff */
[----:B------:R-:W-:Y:S02]  /*56c0*/  IABS R36, R3 ;  /* 0x0000000300247213 */ /* 0x000fe40000000000 */
[----:B------:R-:W-:Y:S01]  /*56d0*/  ISETP.GT.U32.AND P2, PT, R47, R32, PT ;  /* 0x000000202f00720c */ /* 0x000fe20003f44070 */
[----:B------:R-:W-:Y:S02]  /*56e0*/  IMAD.MOV R2, RZ, RZ, -R2 ;  /* 0x000000ffff027224 */ /* 0x000fe400078e0a02 */
[--C-:B------:R-:W-:Y:S01]  /*56f0*/  @!P6 IMAD.IADD R31, R31, 0x1, -R47.reuse ;  /* 0x000000011f1fe824 */ /* 0x100fe200078e0a2f */
[----:B------:R-:W-:Y:S01]  /*5700*/  ISETP.GE.AND P6, PT, R3, RZ, PT ;  /* 0x000000ff0300720c */ /* 0x000fe20003fc6270 */
[----:B------:R-:W-:Y:S02]  /*5710*/  IMAD R33, R47, R2, R34 ;  /* 0x000000022f217224 */ /* 0x000fe400078e0222 */
[----:B------:R-:W-:Y:S01]  /*5720*/  @!P3 IMAD.IADD R41, R41, 0x1, -R47 ;  /* 0x000000012929b824 */ /* 0x000fe200078e0a2f */
[----:B------:R-:W-:Y:S01]  /*5730*/  @!P5 IADD3 R31, PT, PT, -R31, RZ, RZ ;  /* 0x000000ff1f1fd210 */ /* 0x000fe20007ffe1ff */
[----:B------:R-:W-:Y:S01]  /*5740*/  IMAD.HI.U32 R2, R49, R36, RZ ;  /* 0x0000002431027227 */ /* 0x000fe200078e00ff */
[----:B------:R-:W-:-:S02]  /*5750*/  ISETP.GE.AND P3, PT, R35, RZ, PT ;  /* 0x000000ff2300720c */ /* 0x000fc40003f66270 */
[----:B------:R-:W-:Y:S01]  /*5760*/  ISETP.GT.U32.AND P5, PT, R47, R41, PT ;  /* 0x000000292f00720c */ /* 0x000fe20003fa4070 */
[----:B------:R-:W-:Y:S02]  /*5770*/  IMAD.MOV R34, RZ, RZ, -R2 ;  /* 0x000000ffff227224 */ /* 0x000fe400078e0a02 */
[----:B------:R-:W-:-:S04]  /*5780*/  IMAD.HI.U32 R2, R49, R86, RZ ;  /* 0x0000005631027227 */ /* 0x000fc800078e00ff */
[--C-:B------:R-:W-:Y:S01]  /*5790*/  @!P2 IMAD.IADD R32, R32, 0x1, -R47.reuse ;  /* 0x000000012020a824 */ /* 0x100fe200078e0a2f */
[C---:B------:R-:W-:Y:S01]  /*57a0*/  ISETP.GT.U32.AND P2, PT, R47.reuse, R33, PT ;  /* 0x000000212f00720c */ /* 0x040fe20003f44070 */
[----:B------:R-:W-:Y:S02]  /*57b0*/  IMAD R34, R47, R34, R36 ;  /* 0x000000222f227224 */ /* 0x000fe400078e0224 */
[----:B------:R-:W-:Y:S02]  /*57c0*/  IMAD.MOV R2, RZ, RZ, -R2 ;  /* 0x000000ffff027224 */ /* 0x000fe400078e0a02 */
[----:B------:R-:W-:Y:S01]  /*57d0*/  @!P5 IMAD.IADD R41, R41, 0x1, -R47 ;  /* 0x000000012929d824 */ /* 0x000fe200078e0a2f */
[C---:B------:R-:W-:Y:S01]  /*57e0*/  ISETP.GT.U32.AND P5, PT, R47.reuse, R34, PT ;  /* 0x000000222f00720c */ /* 0x040fe20003fa4070 */
[----:B------:R-:W-:Y:S02]  /*57f0*/  IMAD R35, R47, R2, R86 ;  /* 0x000000022f237224 */ /* 0x000fe400078e0256 */
[----:B------:R-:W-:-:S02]  /*5800*/  @!P0 IMAD.MOV R41, RZ, RZ, -R41 ;  /* 0x000000ffff298224 */ /* 0x000fc400078e0a29 */
[----:B------:R-:W-:Y:S01]  /*5810*/  VIADD R3, R81, 0x66 ;  /* 0x0000006651037836 */ /* 0x000fe20000000000 */
[----:B------:R-:W-:Y:S01]  /*5820*/  ISETP.GT.U32.AND P0, PT, R47, R35, PT ;  /* 0x000000232f00720c */ /* 0x000fe20003f04070 */
[--C-:B------:R-:W-:Y:S02]  /*5830*/  @!P2 IMAD.IADD R33, R33, 0x1, -R47.reuse ;  /* 0x000000012121a824 */ /* 0x100fe400078e0a2f */
[----:B------:R-:W-:Y:S01]  /*5840*/  @!P1 IMAD.MOV R32, RZ, RZ, -R32 ;  /* 0x000000ffff209224 */ /* 0x000fe200078e0a20 */
[----:B------:R-:W-:Y:S01]  /*5850*/  IABS R36, R3 ;  /* 0x0000000300247213 */ /* 0x000fe20000000000 */
[----:B------:R-:W-:Y:S01]  /*5860*/  VIADD R79, R81, 0x6e ;  /* 0x0000006e514f7836 */ /* 0x000fe20000000000 */
[----:B------:R-:W-:Y:S01]  /*5870*/  ISETP.GE.AND P1, PT, R3, RZ, PT ;  /* 0x000000ff0300720c */ /* 0x000fe20003f26270 */
[----:B------:R-:W-:Y:S01]  /*5880*/  @!P5 IMAD.IADD R34, R34, 0x1, -R47 ;  /* 0x000000012222d824 */ /* 0x000fe200078e0a2f */
[----:B------:R-:W-:Y:S01]  /*5890*/  ISETP.GT.U32.AND P2, PT, R47, R33, PT ;  /* 0x000000212f00720c */ /* 0x000fe20003f44070 */
[----:B------:R-:W-:Y:S01]  /*58a0*/  VIADD R3, R81, 0x67 ;  /* 0x0000006751037836 */ /* 0x000fe20000000000 */
[----:B------:R-:W-:Y:S01]  /*58b0*/  IABS R200, R79 ;  /* 0x0000004f00c87213 */ /* 0x000fe20000000000 */
[----:B------:R-:W-:Y:S01]  /*58c0*/  IMAD.HI.U32 R2, R49, R36, RZ ;  /* 0x0000002431027227 */ /* 0x000fe200078e00ff */
[----:B------:R-:W-:-:S02]  /*58d0*/  ISETP.GT.U32.AND P5, PT, R47, R34, PT ;  /* 0x000000222f00720c */ /* 0x000fc40003fa4070 */
[----:B------:R-:W-:Y:S01]  /*58e0*/  IABS R86, R3 ;  /* 0x0000000300567213 */ /* 0x000fe20000000000 */
[----:B------:R-:W-:Y:S02]  /*58f0*/  @!P0 IMAD.IADD R35, R35, 0x1, -R47 ;  /* 0x0000000123238824 */ /* 0x000fe400078e0a2f */
[----:B------:R-:W-:Y:S02]  /*5900*/  IMAD.MOV R2, RZ, RZ, -R2 ;  /* 0x000000ffff027224 */ /* 0x000fe400078e0a02 */
[C---:B------:R-:W-:Y:S01]  /*5910*/  IMAD R208, R47.reuse, R59, R208 ;  /* 0x0000003b2fd07224 */ /* 0x040fe200078e02d0 */
[C---:B------:R-:W-:Y:S01]  /*5920*/  ISETP.GT.U32.AND P0, PT, R47.reuse, R35, PT ;  /* 0x000000232f00720c */ /* 0x040fe20003f04070 */
[----:B------:R-:W-:Y:S02]  /*5930*/  IMAD R36, R47, R2, R36 ;  /* 0x000000022f247224 */ /* 0x000fe400078e0224 */
[----:B------:R-:W-:-:S04]  /*5940*/  IMAD.HI.U32 R2, R49, R86, RZ ;  /* 0x0000005631027227 */ /* 0x000fc800078e00ff */
[----:B------:R-:W-:Y:S01]  /*5950*/  @!P2 IMAD.IADD R33, R33, 0x1, -R47 ;  /* 0x000000012121a824 */ /* 0x000fe200078e0a2f */
[----:B------:R-:W-:Y:S01]  /*5960*/  ISETP.GE.AND P2, PT, R3, RZ, PT ;  /* 0x000000ff0300720c */ /* 0x000fe20003f46270 */
[----:B------:R-:W-:Y:S02]  /*5970*/  IMAD.MOV R2, RZ, RZ, -R2 ;  /* 0x000000ffff027224 */ /* 0x000fe400078e0a02 */
[----:B------:R-:W-:Y:S01]  /*5980*/  @!P4 IMAD.MOV R33, RZ, RZ, -R33 ;  /* 0x000000ffff21c224 */ /* 0x000fe200078e0a21 */
[----:B------:R-:W-:Y:S01]  /*5990*/  ISETP.GT.U32.AND P4, PT, R47, R36, PT ;  /* 0x000000242f00720c */ /* 0x000fe20003f84070 */
[--C-:B------:R-:W-:Y:S01]  /*59a0*/  @!P5 IMAD.IADD R34, R34, 0x1, -R47.reuse ;  /* 0x000000012222d824 */ /* 0x100fe200078e0a2f */
[----:B------:R-:W-:Y:S01]  /*59b0*/  ISETP.GE.AND P5, PT, R37, RZ, PT ;  /* 0x000000ff2500720c */ /* 0x000fe20003fa6270 */
[----:B------:R-:W-:Y:S02]  /*59c0*/  IMAD R37, R47, R2, R86 ;  /* 0x000000022f257224 */ /* 0x000fe400078e0256 */
[----:B------:R-:W-:-:S02]  /*59d0*/  @!P0 IMAD.IADD R35, R35, 0x1, -R47 ;  /* 0x0000000123238824 */ /* 0x000fc400078e0a2f */
[----:B------:R-:W-:Y:S01]  /*59e0*/  IMAD.HI.U32 R3, R49, R108, RZ ;  /* 0x0000006c31037227 */ /* 0x000fe200078e00ff */
[----:B------:R-:W-:-:S03]  /*59f0*/  ISETP.GT.U32.AND P0, PT, R47, R37, PT ;  /* 0x000000252f00720c */ /* 0x000fc60003f04070 */
[----:B------:R-:W-:Y:S01]  /*5a00*/  IMAD.HI.U32 R2, R49, R110, RZ ;  /* 0x0000006e31027227 */ /* 0x000fe200078e00ff */
[----:B------:R-:W-:-:S03]  /*5a10*/  IADD3 R3, PT, PT, -R3, RZ, RZ ;  /* 0x000000ff03037210 */ /* 0x000fc60007ffe1ff */
[--C-:B------:R-:W-:Y:S02]  /*5a20*/  @!P4 IMAD.IADD R36, R36, 0x1, -R47.reuse ;  /* 0x000000012424c824 */ /* 0x100fe400078e0a2f */
[C---:B------:R-:W-:Y:S02]  /*5a30*/  IMAD R108, R47.reuse, R3, R108 ;  /* 0x000000032f6c7224 */ /* 0x040fe400078e026c */
[----:B------:R-:W-:Y:S01]  /*5a40*/  IMAD.MOV R2, RZ, RZ, -R2 ;  /* 0x000000ffff027224 */ /* 0x000fe200078e0a02 */
[----:B------:R-:W-:Y:S01]  /*5a50*/  ISETP.GT.U32.AND P4, PT, R47, R36, PT ;  /* 0x000000242f00720c */ /* 0x000fe20003f84070 */
[----:B------:R-:W-:Y:S02]  /*5a60*/  @!P0 IMAD.IADD R37, R37, 0x1, -R47 ;  /* 0x0000000125258824 */ /* 0x000fe400078e0a2f */
[----:B------:R-:W-:-:S03]  /*5a70*/  IMAD.HI.U32 R3, R49, R210, RZ ;  /* 0x000000d231037227 */ /* 0x000fc600078e00ff */
[C---:B------:R-:W-:Y:S01]  /*5a80*/  ISETP.GT.U32.AND P0, PT, R47.reuse, R37, PT ;  /* 0x000000252f00720c */ /* 0x040fe20003f04070 */
[C---:B------:R-:W-:Y:S02]  /*5a90*/  IMAD R110, R47.reuse, R2, R110 ;  /* 0x000000022f6e7224 */ /* 0x040fe400078e026e */
[----:B------:R-:W-:Y:S02]  /*5aa0*/  IMAD.MOV R3, RZ, RZ, -R3 ;  /* 0x000000ffff037224 */ /* 0x000fe400078e0a03 */
[----:B------:R-:W-:Y:S02]  /*5ab0*/  @!P6 IMAD.MOV R34, RZ, RZ, -R34 ;  /* 0x000000ffff22e224 */ /* 0x000fe400078e0a22 */
[----:B------:R-:W-:Y:S01]  /*5ac0*/  @!P4 IMAD.IADD R36, R36, 0x1, -R47 ;  /* 0x000000012424c824 */ /* 0x000fe200078e0a2f */
[C---:B------:R-:W-:Y:S01]  /*5ad0*/  ISETP.GT.U32.AND P4, PT, R47.reuse, R108, PT ;  /* 0x0000006c2f00720c */ /* 0x040fe20003f84070 */
[----:B------:R-:W-:Y:S02]  /*5ae0*/  IMAD R210, R47, R3, R210 ;  /* 0x000000032fd27224 */ /* 0x000fe400078e02d2 */
[----:B------:R-:W-:-:S04]  /*5af0*/  IMAD.HI.U32 R2, R49, R206, RZ ;  /* 0x000000ce31027227 */ /* 0x000fc800078e00ff */
[----:B------:R-:W-:Y:S01]  /*5b00*/  @!P0 IMAD.IADD R37, R37, 0x1, -R47 ;  /* 0x0000000125258824 */ /* 0x000fe200078e0a2f */
[C---:B------:R-:W-:Y:S01]  /*5b10*/  ISETP.GT.U32.AND P0, PT, R47.reuse, R110, PT ;  /* 0x0000006e2f00720c */ /* 0x040fe20003f04070 */
[----:B------:R-:W-:Y:S02]  /*5b20*/  IMAD R204, R47, R61, R204 ;  /* 0x0000003d2fcc7224 */ /* 0x000fe400078e02cc */
[----:B------:R-:W-:-:S04]  /*5b30*/  IMAD.HI.U32 R3, R49, R200, RZ ;  /* 0x000000c831037227 */ /* 0x000fc800078e00ff */
[----:B------:R-:W-:Y:S01]  /*5b40*/  @!P4 IMAD.IADD R108, R108, 0x1, -R47 ;  /* 0x000000016c6cc824 */ /* 0x000fe200078e0a2f */
[C---:B------:R-:W-:Y:S01]  /*5b50*/  ISETP.GT.U32.AND P4, PT, R47.reuse, R210, PT ;  /* 0x000000d22f00720c */ /* 0x040fe20003f84070 */
[----:B------:R-:W-:Y:S02]  /*5b60*/  IMAD.MOV R2, RZ, RZ, -R2 ;  /* 0x000000ffff027224 */ /* 0x000fe400078e0a02 */
[----:B------:R-:W-:Y:S02]  /*5b70*/  IMAD.MOV R3, RZ, RZ, -R3 ;  /* 0x000000ffff037224 */ /* 0x000fe400078e0a03 */
[----:B------:R-:W-:Y:S01]  /*5b80*/  @!P0 IMAD.IADD R110, R110, 0x1, -R47 ;  /* 0x000000016e6e8824 */ /* 0x000fe200078e0a2f */
[C---:B------:R-:W-:Y:S01]  /*5b90*/  ISETP.GT.U32.AND P0, PT, R47.reuse, R108, PT ;  /* 0x0000006c2f00720c */ /* 0x040fe20003f04070 */
[----:B------:R-:W-:Y:S02]  /*5ba0*/  IMAD R206, R47, R2, R206 ;  /* 0x000000022fce7224 */ /* 0x000fe400078e02ce */
[----:B------:R-:W-:Y:S01]  /*5bb0*/  VIADD R65, R81, 0x6f ;  /* 0x0000006f51417836 */ /* 0x000fe20000000000 */
[C---:B------:R-:W-:Y:S01]  /*5bc0*/  ISETP.GT.U32.AND P6, PT, R47.reuse, R110, PT ;  /* 0x0000006e2f00720c */ /* 0x040fe20003fc4070 */
[----:B------:R-:W-:-:S02]  /*5bd0*/  IMAD R200, R47, R3, R200 ;  /* 0x000000032fc87224 */ /* 0x000fc400078e02c8 */
[----:B------:R-:W-:Y:S01]  /*5be0*/  @!P4 IADD3 R210, PT, PT, R210, -R47, RZ ;  /* 0x8000002fd2d2c210 */ /* 0x000fe20007ffe0ff */
[----:B------:R-:W-:Y:S01]  /*5bf0*/  VIADD R63, R81, 0x71 ;  /* 0x00000071513f7836 */ /* 0x000fe20000000000 */
[----:B------:R-:W-:Y:S01]  /*5c00*/  IABS R196, R65 ;  /* 0x0000004100c47213 */ /* 0x000fe20000000000 */
[----:B------:R-:W-:Y:S01]  /*5c10*/  IMAD.HI.U32 R2, R49, R202, RZ ;  /* 0x000000ca31027227 */ /* 0x000fe200078e00ff */
[C---:B------:R-:W-:Y:S02]  /*5c20*/  ISETP.GT.U32.AND P4, PT, R47.reuse, R210, PT ;  /* 0x000000d22f00720c */ /* 0x040fe40003f84070 */
[----:B------:R-:W-:Y:S01]  /*5c30*/  IABS R198, R63 ;  /* 0x0000003f00c67213 */ /* 0x000fe20000000000 */
[----:B------:R-:W-:Y:S01]  /*5c40*/  @!P0 IMAD.IADD R108, R108, 0x1, -R47 ;  /* 0x000000016c6c8824 */ /* 0x000fe200078e0a2f */
[----:B------:R-:W-:Y:S01]  /*5c50*/  ISETP.GT.U32.AND P0, PT, R47, R208, PT ;  /* 0x000000d02f00720c */ /* 0x000fe20003f04070 */
[----:B------:R-:W-:-:S04]  /*5c60*/  IMAD.HI.U32 R59, R49, R196, RZ ;  /* 0x000000c4313b7227 */ /* 0x000fc800078e00ff */
[----:B------:R-:W-:Y:S01]  /*5c70*/  @!P6 IMAD.IADD R110, R110, 0x1, -R47 ;  /* 0x000000016e6ee824 */ /* 0x000fe200078e0a2f */
[C---:B------:R-:W-:Y:S01]  /*5c80*/  ISETP.GT.U32.AND P6, PT, R47.reuse, R204, PT ;  /* 0x000000cc2f00720c */ /* 0x040fe20003fc4070 */
[----:B------:R-:W-:Y:S02]  /*5c90*/  IMAD.MOV R59, RZ, RZ, -R59 ;  /* 0x000000ffff3b7224 */ /* 0x000fe400078e0a3b */
[--C-:B------:R-:W-:Y:S01]  /*5ca0*/  @!P4 IMAD.IADD R210, R210, 0x1, -R47.reuse ;  /* 0x00000001d2d2c824 */ /* 0x100fe200078e0a2f */
[C---:B------:R-:W-:Y:S01]  /*5cb0*/  ISETP.GT.U32.AND P4, PT, R47.reuse, R206, PT ;  /* 0x000000ce2f00720c */ /* 0x040fe20003f84070 */
[C---:B------:R-:W-:Y:S02]  /*5cc0*/  IMAD R196, R47.reuse, R59, R196 ;  /* 0x0000003b2fc47224 */ /* 0x040fe400078e02c4 */
[----:B------:R-:W-:Y:S01]  /*5cd0*/  @!P0 IMAD.IADD R208, R208, 0x1, -R47 ;  /* 0x00000001d0d08824 */ /* 0x000fe200078e0a2f */
[----:B------:R-:W-:Y:S01]  /*5ce0*/  ISETP.GT.U32.AND P0, PT, R47, R200, PT ;  /* 0x000000c82f00720c */ /* 0x000fe20003f04070 */
[----:B------:R-:W-:-:S04]  /*5cf0*/  IMAD.HI.U32 R3, R49, R198, RZ ;  /* 0x000000c631037227 */ /* 0x000fc800078e00ff */
[--C-:B------:R-:W-:Y:S01]  /*5d00*/  @!P6 IMAD.IADD R204, R204, 0x1, -R47.reuse ;  /* 0x00000001cccce824 */ /* 0x100fe200078e0a2f */
[C---:B------:R-:W-:Y:S01]  /*5d10*/  ISETP.GT.U32.AND P6, PT, R47.reuse, R208, PT ;  /* 0x000000d02f00720c */ /* 0x040fe20003fc4070 */
[----:B------:R-:W-:Y:S02]  /*5d20*/  IMAD.MOV R2, RZ, RZ, -R2 ;  /* 0x000000ffff027224 */ /* 0x000fe400078e0a02 */
[----:B------:R-:W-:Y:S01]  /*5d30*/  @!P4 IMAD.IADD R206, R206, 0x1, -R47 ;  /* 0x00000001cecec824 */ /* 0x000fe200078e0a2f */
[----:B------:R-:W-:Y:S01]  /*5d40*/  ISETP.GT.U32.AND P4, PT, R47, R204, PT ;  /* 0x000000cc2f00720c */ /* 0x000fe20003f84070 */
[----:B------:R-:W-:Y:S02]  /*5d50*/  IMAD.MOV R3, RZ, RZ, -R3 ;  /* 0x000000ffff037224 */ /* 0x000fe400078e0a03 */
[----:B------:R-:W-:Y:S01]  /*5d60*/  @!P0 IADD3 R200, PT, PT, R200, -R47, RZ ;  /* 0x8000002fc8c88210 */ /* 0x000fe20007ffe0ff */
[----:B------:R-:W-:Y:S01]  /*5d70*/  VIADD R61, R81, 0x72 ;  /* 0x00000072513d7836 */ /* 0x000fe20000000000 */
[C---:B------:R-:W-:Y:S01]  /*5d80*/  ISETP.GT.U32.AND P0, PT, R47.reuse, R206, PT ;  /* 0x000000ce2f00720c */ /* 0x040fe20003f04070 */
[----:B------:R-:W-:-:S02]  /*5d90*/  IMAD R202, R47, R2, R202 ;  /* 0x000000022fca7224 */ /* 0x000fc400078e02ca */
[C---:B------:R-:W-:Y:S01]  /*5da0*/  IMAD R198, R47.reuse, R3, R198 ;  /* 0x000000032fc67224 */ /* 0x040fe200078e02c6 */
[----:B------:R-:W-:Y:S01]  /*5db0*/  IABS R194, R61 ;  /* 0x0000003d00c27213 */ /* 0x000fe20000000000 */
[----:B------:R-:W-:Y:S01]  /*5dc0*/  @!P6 IMAD.IADD R208, R208, 0x1, -R47 ;  /* 0x00000001d0d0e824 */ /* 0x000fe200078e0a2f */
[----:B------:R-:W-:Y:S01]  /*5dd0*/  ISETP.GT.U32.AND P6, PT, R47, R196, PT ;  /* 0x000000c42f00720c */ /* 0x000fe20003fc4070 */
[----:B------:R-:W-:-:S04]  /*5de0*/  IMAD.HI.U32 R59, R49, R106, RZ ;  /* 0x0000006a313b7227 */ /* 0x000fc800078e00ff */
[----:B------:R-:W-:Y:S01]  /*5df0*/  IMAD.HI.U32 R2, R49, R194, RZ ;  /* 0x000000c231027227 */ /* 0x000fe200078e00ff */
[----:B------:R-:W-:-:S03]  /*5e00*/  IADD3 R59, PT, PT, -R59, RZ, RZ ;  /* 0x000000ff3b3b7210 */ /* 0x000fc60007ffe1ff */
[--C-:B------:R-:W-:Y:S01]  /*5e10*/  @!P0 IMAD.IADD R206, R206, 0x1, -R47.reuse ;  /* 0x00000001cece8824 */ /* 0x100fe200078e0a2f */
[C---:B------:R-:W-:Y:S01]  /*5e20*/  ISETP.GT.U32.AND P0, PT, R47.reuse, R202, PT ;  /* 0x000000ca2f00720c */ /* 0x040fe20003f04070 */
[----:B------:R-:W-:Y:S02]  /*5e30*/  IMAD.MOV R2, RZ, RZ, -R2 ;  /* 0x000000ffff027224 */ /* 0x000fe400078e0a02 */
[----:B------:R-:W-:Y:S01]  /*5e40*/  @!P6 IMAD.IADD R196, R196, 0x1, -R47 ;  /* 0x00000001c4c4e824 */ /* 0x000fe200078e0a2f */
[C---:B------:R-:W-:Y:S01]  /*5e50*/  ISETP.GT.U32.AND P6, PT, R47.reuse, R198, PT ;  /* 0x000000c62f00720c */ /* 0x040fe20003fc4070 */
[C---:B------:R-:W-:Y:S02]  /*5e60*/  IMAD R194, R47.reuse, R2, R194 ;  /* 0x000000022fc27224 */ /* 0x040fe400078e02c2 */
[----:B------:R-:W-:Y:S01]  /*5e70*/  @!P2 IMAD.MOV R37, RZ, RZ, -R37 ;  /* 0x000000ffff25a224 */ /* 0x000fe200078e0a25 */
[----:B------:R-:W1:Y:S01]  /*5e80*/  LDC.64 R2, c[0x0][0x3a8] ;  /* 0x0000ea00ff027b82 */ /* 0x000e620000000a00 */
[----:B------:R-:W-:-:S02]  /*5e90*/  IMAD R106, R47, R59, R106 ;  /* 0x0000003b2f6a7224 */ /* 0x000fc400078e026a */
[----:B------:R-:W-:Y:S02]  /*5ea0*/  IMAD R4, R4, UR42, RZ ;  /* 0x0000002a04047c24 */ /* 0x000fe4000f8e02ff */
[--C-:B------:R-:W-:Y:S01]  /*5eb0*/  @!P0 IMAD.IADD R202, R202, 0x1, -R47.reuse ;  /* 0x00000001caca8824 */ /* 0x100fe200078e0a2f */
[C---:B------:R-:W-:Y:S01]  /*5ec0*/  ISETP.GT.U32.AND P0, PT, R47.reuse, R194, PT ;  /* 0x000000c22f00720c */ /* 0x040fe20003f04070 */
[----:B------:R-:W-:Y:S02]  /*5ed0*/  IMAD R44, R44, UR42, RZ ;  /* 0x0000002a2c2c7c24 */ /* 0x000fe4000f8e02ff */
[----:B------:R-:W-:Y:S01]  /*5ee0*/  @!P6 IMAD.IADD R198, R198, 0x1, -R47 ;  /* 0x00000001c6c6e824 */ /* 0x000fe200078e0a2f */
[----:B------:R-:W-:Y:S01]  /*5ef0*/  ISETP.GT.U32.AND P6, PT, R47, R202, PT ;  /* 0x000000ca2f00720c */ /* 0x000fe20003fc4070 */
[----:B------:R-:W-:Y:S02]  /*5f00*/  IMAD R51, R51, UR42, RZ ;  /* 0x0000002a33337c24 */ /* 0x000fe4000f8e02ff */
[----:B------:R-:W-:Y:S01]  /*5f10*/  IMAD R55, R55, UR42, RZ ;  /* 0x0000002a37377c24 */ /* 0x000fe2000f8e02ff */
[----:B------:R-:W-:Y:S01]  /*5f20*/  ISETP.GT.U32.AND P2, PT, R47, R198, PT ;  /* 0x000000c62f00720c */ /* 0x000fe20003f44070 */
[----:B------:R-:W-:-:S02]  /*5f30*/  IMAD R43, R43, UR42, RZ ;  /* 0x0000002a2b2b7c24 */ /* 0x000fc4000f8e02ff */
[----:B------:R-:W-:Y:S02]  /*5f40*/  IMAD R45, R45, UR42, RZ ;  /* 0x0000002a2d2d7c24 */ /* 0x000fe4000f8e02ff */
[--C-:B------:R-:W-:Y:S02]  /*5f50*/  @!P0 IMAD.IADD R194, R194, 0x1, -R47.reuse ;  /* 0x00000001c2c28824 */ /* 0x100fe400078e0a2f */
[----:B------:R-:W-:Y:S02]  /*5f60*/  IMAD R53, R53, UR42, RZ ;  /* 0x0000002a35357c24 */ /* 0x000fe4000f8e02ff */
[--C-:B------:R-:W-:Y:S01]  /*5f70*/  @!P6 IMAD.IADD R202, R202, 0x1, -R47.reuse ;  /* 0x00000001cacae824 */ /* 0x100fe200078e0a2f */
[----:B------:R-:W-:Y:S01]  /*5f80*/  ISETP.GT.U32.AND P6, PT, R47, R106, PT ;  /* 0x0000006a2f00720c */ /* 0x000fe20003fc4070 */
[----:B------:R-:W-:Y:S01]  /*5f90*/  IMAD R57, R57, UR42, RZ ;  /* 0x0000002a39397c24 */ /* 0x000fe2000f8e02ff */
[----:B------:R-:W-:Y:S01]  /*5fa0*/  ISETP.GT.U32.AND P0, PT, R47, R194, PT ;  /* 0x000000c22f00720c */ /* 0x000fe20003f04070 */
[----:B------:R-:W-:Y:S01]  /*5fb0*/  @!P2 IMAD.IADD R198, R198, 0x1, -R47 ;  /* 0x00000001c6c6a824 */ /* 0x000fe200078e0a2f */
[----:B-----5:R-:W-:Y:S01]  /*5fc0*/  LEA R228, P2, R4, UR24, 0x2 ;  /* 0x0000001804e47c11 */ /* 0x020fe2000f8410ff */
[----:B------:R-:W2:Y:S01]  /*5fd0*/  LDCU.64 UR42, c[0x0][0x388] ;  /* 0x00007100ff2a77ac */ /* 0x000ea20008000a00 */
[----:B-1----:R-:W-:-:S02]  /*5fe0*/  IMAD R3, R153, R3, RZ ;  /* 0x0000000399037224 */ /* 0x002fc400078e02ff */
[----:B------:R-:W-:Y:S01]  /*5ff0*/  LEA.HI.X.SX32 R229, R4, UR25, 0x2, P2 ;  /* 0x0000001904e57c11 */ /* 0x000fe200090f16ff */
[C---:B------:R-:W-:Y:S01]  /*6000*/  VIADD R147, R81.reuse, 0x73 ;  /* 0x0000007351937836 */ /* 0x040fe20000000000 */
[----:B------:R-:W-:Y:S01]  /*6010*/  LEA R232, P2, R44, UR24, 0x2 ;  /* 0x000000182ce87c11 */ /* 0x000fe2000f8410ff */
[----:B------:R-:W-:Y:S02]  /*6020*/  VIADD R145, R81, 0x74 ;  /* 0x0000007451917836 */ /* 0x000fe40000000000 */
[--C-:B------:R-:W-:Y:S01]  /*6030*/  @!P6 IMAD.IADD R106, R106, 0x1, -R47.reuse ;  /* 0x000000016a6ae824 */ /* 0x100fe200078e0a2f */
[----:B------:R-:W-:Y:S01]  /*6040*/  LEA.HI.X.SX32 R233, R44, UR25, 0x2, P2 ;  /* 0x000000192ce97c11 */ /* 0x000fe200090f16ff */
[----:B------:R-:W-:Y:S01]  /*6050*/  @!P0 IMAD.IADD R194, R194, 0x1, -R47 ;  /* 0x00000001c2c28824 */ /* 0x000fe200078e0a2f */
[----:B------:R-:W-:Y:S01]  /*6060*/  LEA R236, P2, R51, UR24, 0x2 ;  /* 0x0000001833ec7c11 */ /* 0x000fe2000f8410ff */
[----:B------:R-:W-:Y:S01]  /*6070*/  VIADD R143, R81, 0x75 ;  /* 0x00000075518f7836 */ /* 0x000fe20000000000 */
[----:B------:R-:W-:Y:S01]  /*6080*/  LEA R240, P6, R55, UR24, 0x2 ;  /* 0x0000001837f07c11 */ /* 0x000fe2000f8c10ff */
[----:B------:R-:W-:Y:S01]  /*6090*/  VIADD R141, R81, 0x76 ;  /* 0x00000076518d7836 */ /* 0x000fe20000000000 */
[----:B------:R-:W-:Y:S01]  /*60a0*/  LEA.HI.X.SX32 R237, R51, UR25, 0x2, P2 ;  /* 0x0000001933ed7c11 */ /* 0x000fe200090f16ff */
[----:B------:R-:W-:Y:S01]  /*60b0*/  VIADD R135, R81, 0x78 ;  /* 0x0000007851877836 */ /* 0x000fe20000000000 */
[----:B------:R-:W-:Y:S01]  /*60c0*/  LEA R230, P0, R43, UR24, 0x2 ;  /* 0x000000182be67c11 */ /* 0x000fe2000f8010ff */
[----:B------:R-:W-:Y:S01]  /*60d0*/  VIADD R133, R81, 0x79 ;  /* 0x0000007951857836 */ /* 0x000fe20000000000 */
[----:B------:R-:W-:Y:S01]  /*60e0*/  ISETP.GT.U32.AND P2, PT, R47, R106, PT ;  /* 0x0000006a2f00720c */ /* 0x000fe20003f44070 */
[----:B------:R-:W-:Y:S01]  /*60f0*/  @!P3 IMAD.MOV R35, RZ, RZ, -R35 ;  /* 0x000000ffff23b224 */ /* 0x000fe200078e0a23 */
[----:B------:R-:W-:Y:S01]  /*6100*/  LEA.HI.X.SX32 R241, R55, UR25, 0x2, P6 ;  /* 0x0000001937f17c11 */ /* 0x000fe2000b0f16ff */
[----:B------:R-:W-:Y:S01]  /*6110*/  VIADD R125, R81, 0x7a ;  /* 0x0000007a517d7836 */ /* 0x000fe20000000000 */
[----:B------:R-:W-:Y:S01]  /*6120*/  LEA R86, P6, R3, UR26, 0x2 ;  /* 0x0000001a03567c11 */ /* 0x000fe2000f8c10ff */
[----:B------:R-:W-:Y:S01]  /*6130*/  @!P1 IMAD.MOV R36, RZ, RZ, -R36 ;  /* 0x000000ffff249224 */ /* 0x000fe200078e0a24 */
[----:B------:R-:W-:Y:S01]  /*6140*/  LEA.HI.X.SX32 R231, R43, UR25, 0x2, P0 ;  /* 0x000000192be77c11 */ /* 0x000fe200080f16ff */
[----:B------:R-:W-:Y:S01]  /*6150*/  VIADD R123, R81, 0x7b ;  /* 0x0000007b517b7836 */ /* 0x000fe20000000000 */
[----:B------:R-:W-:Y:S01]  /*6160*/  LEA.HI.X.SX32 R87, R3, UR27, 0x2, P6 ;  /* 0x0000001b03577c11 */ /* 0x000fe2000b0f16ff */
[----:B------:R-:W-:Y:S01]  /*6170*/  IMAD R3, R112, 0x20, R3 ;  /* 0x0000002070037824 */ /* 0x000fe200078e0203 */
[----:B------:R-:W-:Y:S01]  /*6180*/  MOV R43, R108 ;  /* 0x0000006c002b7202 */ /* 0x000fe20000000f00 */
[----:B------:R-:W-:Y:S01]  /*6190*/  VIADD R121, R81, 0x7c ;  /* 0x0000007c51797836 */ /* 0x000fe20000000000 */
[----:B------:R-:W-:Y:S01]  /*61a0*/  LEA R234, P0, R45, UR24, 0x2 ;  /* 0x000000182dea7c11 */ /* 0x000fe2000f8010ff */
[----:B------:R-:W-:Y:S01]  /*61b0*/  @!P2 IMAD.IADD R106, R106, 0x1, -R47 ;  /* 0x000000016a6aa824 */ /* 0x000fe200078e0a2f */
[----:B------:R-:W-:Y:S01]  /*61c0*/  IABS R212, R147 ;  /* 0x0000009300d47213 */ /* 0x000fe20000000000 */
[----:B------:R-:W-:Y:S01]  /*61d0*/  @!P5 IMAD.MOV R43, RZ, RZ, -R43 ;  /* 0x000000ffff2bd224 */ /* 0x000fe200078e0a2b */
[----:B--2---:R-:W-:Y:S01]  /*61e0*/  LEA R4, P5, R3, UR42, 0x2 ;  /* 0x0000002a03047c11 */ /* 0x004fe2000f8a10ff */
[----:B------:R-:W-:Y:S01]  /*61f0*/  VIADD R119, R81, 0x7d ;  /* 0x0000007d51777836 */ /* 0x000fe20000000000 */
[----:B------:R-:W-:Y:S01]  /*6200*/  LEA.HI.X.SX32 R235, R45, UR25, 0x2, P0 ;  /* 0x000000192deb7c11 */ /* 0x000fe200080f16ff */
[----:B------:R-:W-:Y:S01]  /*6210*/  @!P4 IMAD.IADD R204, R204, 0x1, -R47 ;  /* 0x00000001ccccc824 */ /* 0x000fe200078e0a2f */
[----:B------:R-:W-:Y:S01]  /*6220*/  ISETP.NE.AND P2, PT, R5, RZ, PT ;  /* 0x000000ff0500720c */ /* 0x000fe20003f45270 */
[----:B------:R-:W-:Y:S01]  /*6230*/  IMAD.MOV.U32 R44, RZ, RZ, R110 ;  /* 0x000000ffff2c7224 */ /* 0x000fe200078e006e */
[----:B------:R-:W-:Y:S01]  /*6240*/  LOP3.LUT R45, RZ, R5, RZ, 0x33, !PT ;  /* 0x00000005ff2d7212 */ /* 0x000fe200078e33ff */
[----:B------:R-:W1:Y:S01]  /*6250*/  LDCU UR42, c[0x0][0x3b0] ;  /* 0x00007600ff2a77ac */ /* 0x000e620008000800 */
[----:B------:R-:W-:Y:S01]  /*6260*/  LEA.HI.X.SX32 R5, R3, UR43, 0x2, P5 ;  /* 0x0000002b03057c11 */ /* 0x000fe2000a8f16ff */
[----:B------:R-:W-:Y:S01]  /*6270*/  IMAD.HI.U32 R3, R49, R212, RZ ;  /* 0x000000d431037227 */ /* 0x000fe200078e00ff */
[----:B------:R-:W-:Y:S01]  /*6280*/  IABS R214, R145 ;  /* 0x0000009100d67213 */ /* 0x000fe20000000000 */
[----:B------:R-:W-:Y:S01]  /*6290*/  STL [R1+0x35d8], R147 ;  /* 0x0035d89301007387 */ /* 0x000fe20000100800 */
[----:B------:R-:W-:Y:S01]  /*62a0*/  IABS R216, R143 ;  /* 0x0000008f00d87213 */ /* 0x000fe20000000000 */
[----:B------:R-:W2:Y:S01]  /*62b0*/  LDCU UR27, c[0x0][0x3b0] ;  /* 0x00007600ff1b77ac */ /* 0x000ea20008000800 */
[----:B------:R-:W-:Y:S01]  /*62c0*/  IADD3 R3, PT, PT, -R3, RZ, RZ ;  /* 0x000000ff03037210 */ /* 0x000fe20007ffe1ff */
[----:B------:R-:W-:Y:S01]  /*62d0*/  STL [R1+0x35d4], R145 ;  /* 0x0035d49101007387 */ /* 0x000fe20000100800 */
[----:B------:R-:W-:Y:S01]  /*62e0*/  SEL R117, R45, R46, !P2 ;  /* 0x0000002e2d757207 */ /* 0x000fe20005000000 */
[----:B------:R-:W-:Y:S01]  /*62f0*/  IMAD.HI.U32 R46, R49, R216, RZ ;  /* 0x000000d8312e7227 */ /* 0x000fe200078e00ff */
[----:B------:R-:W-:Y:S01]  /*6300*/  IABS R218, R141 ;  /* 0x0000008d00da7213 */ /* 0x000fe20000000000 */
[----:B------:R-:W-:Y:S01]  /*6310*/  STL [R1+0x35d0], R143 ;  /* 0x0035d08f01007387 */ /* 0x000fe20000100800 */
[----:B------:R-:W-:Y:S01]  /*6320*/  IABS R51, R135 ;  /* 0x0000008700337213 */ /* 0x000fe20000000000 */
[----:B------:R-:W-:Y:S01]  /*6330*/  IMAD R212, R47, R3, R212 ;  /* 0x000000032fd47224 */ /* 0x000fe200078e02d4 */
[----:B------:R-:W-:Y:S01]  /*6340*/  SEL R109, R45, R102, !P2 ;  /* 0x000000662d6d7207 */ /* 0x000fe20005000000 */
[----:B------:R-:W-:Y:S01]  /*6350*/  IMAD.HI.U32 R3, R49, R214, RZ ;  /* 0x000000d631037227 */ /* 0x000fe200078e00ff */
[----:B------:R-:W-:Y:S01]  /*6360*/  SEL R102, R45, R126, !P2 ;  /* 0x0000007e2d667207 */ /* 0x000fe20005000000 */
[----:B------:R-:W-:Y:S01]  /*6370*/  STL [R1+0x35cc], R141 ;  /* 0x0035cc8d01007387 */ /* 0x000fe20000100800 */
[----:B------:R-:W-:Y:S01]  /*6380*/  ISETP.GT.U32.AND P5, PT, R47, R212, PT ;  /* 0x000000d42f00720c */ /* 0x000fe20003fa4070 */
[----:B------:R-:W-:Y:S01]  /*6390*/  IMAD.MOV R3, RZ, RZ, -R3 ;  /* 0x000000ffff037224 */ /* 0x000fe200078e0a03 */
[----:B------:R-:W-:Y:S01]  /*63a0*/  SEL R114, R45, R70, !P2 ;  /* 0x000000462d727207 */ /* 0x000fe20005000000 */
[----:B------:R-:W-:Y:S01]  /*63b0*/  IMAD.MOV R46, RZ, RZ, -R46 ;  /* 0x000000ffff2e7224 */ /* 0x000fe200078e0a2e */
[C---:B------:R-:W-:Y:S01]  /*63c0*/  ISETP.GT.U32.AND P3, PT, R47.reuse, R200, PT ;  /* 0x000000c82f00720c */ /* 0x040fe20003f64070 */
[----:B------:R-:W-:Y:S01]  /*63d0*/  IMAD R214, R47, R3, R214 ;  /* 0x000000032fd67224 */ /* 0x000fe200078e02d6 */
[----:B------:R-:W-:Y:S01]  /*63e0*/  IABS R70, R133 ;  /* 0x0000008500467213 */ /* 0x000fe20000000000 */
[----:B------:R-:W-:Y:S01]  /*63f0*/  IMAD.HI.U32 R3, R49, R218, RZ ;  /* 0x000000da31037227 */ /* 0x000fe200078e00ff */
[C---:B------:R-:W-:Y:S01]  /*6400*/  SEL R99, R45.reuse, R136, !P2 ;  /* 0x000000882d637207 */ /* 0x040fe20005000000 */
[----:B------:R-:W-:Y:S01]  /*6410*/  STL [R1+0x35c8], R137 ;  /* 0x0035c88901007387 */ /* 0x000fe20000100800 */
[----:B------:R-:W-:Y:S01]  /*6420*/  SEL R131, R45, R100, !P2 ;  /* 0x000000642d837207 */ /* 0x000fe20005000000 */
[----:B------:R-:W-:Y:S01]  /*6430*/  IMAD R216, R47, R46, R216 ;  /* 0x0000002e2fd87224 */ /* 0x000fe200078e02d8 */
[----:B------:R-:W-:Y:S01]  /*6440*/  IABS R46, R137 ;  /* 0x00000089002e7213 */ /* 0x000fe20000000000 */
[----:B------:R-:W-:Y:S01]  /*6450*/  IMAD.MOV R3, RZ, RZ, -R3 ;  /* 0x000000ffff037224 */ /* 0x000fe200078e0a03 */
[----:B------:R-:W-:Y:S01]  /*6460*/  @!P5 IADD3 R212, PT, PT, R212, -R47, RZ ;  /* 0x8000002fd4d4d210 */ /* 0x000fe20007ffe0ff */
[----:B------:R-:W-:Y:S01]  /*6470*/  STL [R1+0x35c4], R135 ;  /* 0x0035c48701007387 */ /* 0x000fe20000100800 */
[----:B------:R-:W-:Y:S01]  /*6480*/  SEL R100, R45, R98, !P2 ;  /* 0x000000622d647207 */ /* 0x000fe20005000000 */
[C---:B------:R-:W-:Y:S01]  /*6490*/  IMAD R218, R47.reuse, R3, R218 ;  /* 0x000000032fda7224 */ /* 0x040fe200078e02da */
[----:B------:R-:W-:Y:S01]  /*64a0*/  ISETP.GT.U32.AND P5, PT, R47, R212, PT ;  /* 0x000000d42f00720c */ /* 0x000fe20003fa4070 */
[----:B------:R-:W-:Y:S01]  /*64b0*/  IMAD.HI.U32 R3, R49, R46, RZ ;  /* 0x0000002e31037227 */ /* 0x000fe200078e00ff */
[C---:B------:R-:W-:Y:S01]  /*64c0*/  SEL R98, R45.reuse, R130, !P2 ;  /* 0x000000822d627207 */ /* 0x040fe20005000000 */
[----:B------:R-:W-:Y:S01]  /*64d0*/  STL [R1+0x35c0], R133 ;  /* 0x0035c08501007387 */ /* 0x000fe20000100800 */
[----:B------:R-:W-:Y:S01]  /*64e0*/  SEL R130, R45, R146, !P2 ;  /* 0x000000922d827207 */ /* 0x000fe20005000000 */
[----:B------:R-:W-:Y:S01]  /*64f0*/  IMAD.MOV R3, RZ, RZ, -R3 ;  /* 0x000000ffff037224 */ /* 0x000fe200078e0a03 */
[----:B------:R-:W-:Y:S01]  /*6500*/  @!P3 IADD3 R200, PT, PT, R200, -R47, RZ ;  /* 0x8000002fc8c8b210 */ /* 0x000fe20007ffe0ff */
[----:B------:R-:W-:Y:S01]  /*6510*/  IMAD R98, R98, UR41, RZ ;  /* 0x0000002962627c24 */ /* 0x000fe2000f8e02ff */
[----:B------:R-:W-:Y:S01]  /*6520*/  ISETP.GE.AND P3, PT, R71, RZ, PT ;  /* 0x000000ff4700720c */ /* 0x000fe20003f66270 */
[----:B------:R-:W-:Y:S01]  /*6530*/  IMAD R126, R47, R3, R46 ;  /* 0x000000032f7e7224 */ /* 0x000fe200078e022e */
[C---:B------:R-:W-:Y:S01]  /*6540*/  SEL R101, R45.reuse, R96, !P2 ;  /* 0x000000602d657207 */ /* 0x040fe20005000000 */
[----:B------:R-:W-:Y:S01]  /*6550*/  IMAD.MOV.U32 R46, RZ, RZ, R51 ;  /* 0x000000ffff2e7224 */ /* 0x000fe200078e0033 */
[----:B------:R-:W-:Y:S01]  /*6560*/  SEL R96, R45, R134, !P2 ;  /* 0x000000862d607207 */ /* 0x000fe20005000000 */
[----:B------:R-:W-:Y:S01]  /*6570*/  @!P5 IMAD.IADD R212, R212, 0x1, -R47 ;  /* 0x00000001d4d4d824 */ /* 0x000fe200078e0a2f */
[----:B------:R-:W-:Y:S01]  /*6580*/  ISETP.GT.U32.AND P5, PT, R47, R214, PT ;  /* 0x000000d62f00720c */ /* 0x000fe20003fa4070 */
[----:B------:R-:W-:Y:S01]  /*6590*/  IMAD.HI.U32 R3, R49, R46, RZ ;  /* 0x0000002e31037227 */ /* 0x000fe200078e00ff */
[----:B------:R-:W-:Y:S01]  /*65a0*/  ISETP.GT.U32.AND P1, PT, R47, R196, PT ;  /* 0x000000c42f00720c */ /* 0x000fe20003f24070 */
[----:B------:R-:W3:Y:S01]  /*65b0*/  LDCU UR41, c[0x0][0x3b0] ;  /* 0x00007600ff2977ac */ /* 0x000ee20008000800 */
[----:B------:R-:W-:Y:S01]  /*65c0*/  SEL R115, R45, R72, !P2 ;  /* 0x000000482d737207 */ /* 0x000fe20005000000 */
[----:B------:R-:W-:Y:S01]  /*65d0*/  IMAD.MOV R3, RZ, RZ, -R3 ;  /* 0x000000ffff037224 */ /* 0x000fe200078e0a03 */
[----:B------:R-:W-:Y:S01]  /*65e0*/  IABS R72, R121 ;  /* 0x0000007900487213 */ /* 0x000fe20000000000 */
[----:B------:R-:W-:Y:S01]  /*65f0*/  VIADD R51, R81, 0x7e ;  /* 0x0000007e51337836 */ /* 0x000fe20000000000 */
[----:B------:R-:W-:Y:S01]  /*6600*/  SEL R93, R45, R142, !P2 ;  /* 0x0000008e2d5d7207 */ /* 0x000fe20005000000 */
[----:B------:R-:W-:Y:S01]  /*6610*/  IMAD R136, R47, R3, R46 ;  /* 0x000000032f887224 */ /* 0x000fe200078e022e */
[----:B------:R-:W-:Y:S01]  /*6620*/  IABS R46, R125 ;  /* 0x0000007d002e7213 */ /* 0x000fe20000000000 */
[----:B------:R-:W-:Y:S01]  /*6630*/  IMAD.HI.U32 R3, R49, R70, RZ ;  /* 0x0000004631037227 */ /* 0x000fe200078e00ff */
[----:B------:R-:W-:Y:S01]  /*6640*/  SEL R108, R45, R88, !P2 ;  /* 0x000000582d6c7207 */ /* 0x000fe20005000000 */
[----:B------:R5:W-:Y:S01]  /*6650*/  STL [R1+0x35bc], R125 ;  /* 0x0035bc7d01007387 */ /* 0x000be20000100800 */
[----:B------:R-:W-:Y:S01]  /*6660*/  @!P5 IADD3 R214, PT, PT, R214, -R47, RZ ;  /* 0x8000002fd6d6d210 */ /* 0x000fe20007ffe0ff */
[----:B------:R-:W-:Y:S01]  /*6670*/  IMAD.MOV R3, RZ, RZ, -R3 ;  /* 0x000000ffff037224 */ /* 0x000fe200078e0a03 */
[----:B------:R-:W-:Y:S01]  /*6680*/  ISETP.GT.U32.AND P5, PT, R47, R216, PT ;  /* 0x000000d82f00720c */ /* 0x000fe20003fa4070 */
[----:B------:R-:W-:Y:S01]  /*6690*/  @!P1 IMAD.IADD R196, R196, 0x1, -R47 ;  /* 0x00000001c4c49824 */ /* 0x000fe200078e0a2f */
[----:B------:R-:W-:Y:S01]  /*66a0*/  ISETP.GE.AND P1, PT, R73, RZ, PT ;  /* 0x000000ff4900720c */ /* 0x000fe20003f26270 */
[----:B------:R-:W-:Y:S01]  /*66b0*/  IMAD R146, R47, R3, R70 ;  /* 0x000000032f927224 */ /* 0x000fe200078e0246 */
[----:B------:R-:W-:Y:S01]  /*66c0*/  IABS R70, R123 ;  /* 0x0000007b00467213 */ /* 0x000fe20000000000 */
[----:B------:R-:W-:Y:S01]  /*66d0*/  IMAD.HI.U32 R3, R49, R46, RZ ;  /* 0x0000002e31037227 */ /* 0x000fe200078e00ff */
[C---:B------:R-:W-:Y:S01]  /*66e0*/  SEL R103, R45.reuse, R124, !P2 ;  /* 0x0000007c2d677207 */ /* 0x040fe20005000000 */
[----:B------:R1:W-:Y:S01]  /*66f0*/  STL [R1+0x35b8], R123 ;  /* 0x0035b87b01007387 */ /* 0x0003e20000100800 */
[C---:B------:R-:W-:Y:S01]  /*6700*/  SEL R88, R45.reuse, R140, !P2 ;  /* 0x0000008c2d587207 */ /* 0x040fe20005000000 */
[----:B------:R-:W-:Y:S01]  /*6710*/  IMAD.MOV R3, RZ, RZ, -R3 ;  /* 0x000000ffff037224 */ /* 0x000fe200078e0a03 */
[----:B------:R-:W-:Y:S01]  /*6720*/  SEL R85, R45, R154, !P2 ;  /* 0x0000009a2d557207 */ /* 0x000fe20005000000 */
[----:B------:R-:W-:Y:S01]  /*6730*/  IMAD.MOV.U32 R124, RZ, RZ, R208 ;  /* 0x000000ffff7c7224 */ /* 0x000fe200078e00d0 */
[----:B------:R-:W-:Y:S01]  /*6740*/  IABS R140, R119 ;  /* 0x00000077008c7213 */ /* 0x000fe20000000000 */
[C---:B------:R-:W-:Y:S01]  /*6750*/  IMAD R134, R47.reuse, R3, R46 ;  /* 0x000000032f867224 */ /* 0x040fe200078e022e */
[----:B------:R-:W-:Y:S01]  /*6760*/  IABS R154, R51 ;  /* 0x00000033009a7213 */ /* 0x000fe20000000000 */
[----:B------:R-:W-:Y:S01]  /*6770*/  @!P5 IMAD.IADD R216, R216, 0x1, -R47 ;  /* 0x00000001d8d8d824 */ /* 0x000fe200078e0a2f */
[----:B------:R-:W-:Y:S01]  /*6780*/  ISETP.GT.U32.AND P5, PT, R47, R214, PT ;  /* 0x000000d62f00720c */ /* 0x000fe20003fa4070 */
[----:B------:R-:W-:Y:S01]  /*6790*/  IMAD.MOV.U32 R46, RZ, RZ, R210 ;  /* 0x000000ffff2e7224 */ /* 0x000fe200078e00d2 */
[----:B------:R-:W-:Y:S01]  /*67a0*/  SEL R91, R45, R144, !P2 ;  /* 0x000000902d5b7207 */ /* 0x000fe20005000000 */
[----:B------:R-:W-:Y:S01]  /*67b0*/  IMAD.HI.U32 R3, R49, R70, RZ ;  /* 0x0000004631037227 */ /* 0x000fe200078e00ff */
[----:B------:R-:W-:Y:S01]  /*67c0*/  ISETP.GE.AND P6, PT, R81, RZ, PT ;  /* 0x000000ff5100720c */ /* 0x000fe20003fc6270 */
[----:B------:R-:W-:Y:S01]  /*67d0*/  STL [R1+0x35b4], R121 ;  /* 0x0035b47901007387 */ /* 0x000fe20000100800 */
[----:B------:R-:W-:Y:S01]  /*67e0*/  SEL R116, R45, R74, !P2 ;  /* 0x0000004a2d747207 */ /* 0x000fe20005000000 */
[----:B------:R-:W-:Y:S01]  /*67f0*/  @!P3 IMAD.MOV R46, RZ, RZ, -R46 ;  /* 0x000000ffff2eb224 */ /* 0x000fe200078e0a2e */
[----:B------:R-:W-:Y:S01]  /*6800*/  ISETP.GT.U32.AND P3, PT, R47, R216, PT ;  /* 0x000000d82f00720c */ /* 0x000fe20003f64070 */
[----:B------:R-:W-:Y:S01]  /*6810*/  IMAD.MOV R3, RZ, RZ, -R3 ;  /* 0x000000ffff037224 */ /* 0x000fe200078e0a03 */
[----:B------:R-:W-:Y:S01]  /*6820*/  SEL R74, R45, R182, !P2 ;  /* 0x000000b62d4a7207 */ /* 0x000fe20005000000 */
[----:B------:R-:W-:Y:S01]  /*6830*/  @!P1 IMAD.MOV R124, RZ, RZ, -R124 ;  /* 0x000000ffff7c9224 */ /* 0x000fe200078e0a7c */
[----:B------:R-:W-:Y:S01]  /*6840*/  LEA R238, P0, R53, UR24, 0x2 ;  /* 0x0000001835ee7c11 */ /* 0x000fe2000f8010ff */
[----:B------:R-:W-:Y:S01]  /*6850*/  @!P5 IMAD.IADD R214, R214, 0x1, -R47 ;  /* 0x00000001d6d6d824 */ /* 0x000fe200078e0a2f */
[C---:B------:R-:W-:Y:S01]  /*6860*/  ISETP.GT.U32.AND P5, PT, R47.reuse, R218, PT ;  /* 0x000000da2f00720c */ /* 0x040fe20003fa4070 */
[----:B------:R-:W-:Y:S01]  /*6870*/  IMAD R142, R47, R3, R70 ;  /* 0x000000032f8e7224 */ /* 0x000fe200078e0246 */
[----:B------:R-:W-:Y:S01]  /*6880*/  LEA.HI.X.SX32 R239, R53, UR25, 0x2, P0 ;  /* 0x0000001935ef7c11 */ /* 0x000fe200080f16ff */
[----:B------:R-:W-:Y:S01]  /*6890*/  IMAD.HI.U32 R3, R49, R72, RZ ;  /* 0x0000004831037227 */ /* 0x000fe200078e00ff */
[----:B------:R-:W-:Y:S01]  /*68a0*/  LEA R242, P0, R57, UR24, 0x2 ;  /* 0x0000001839f27c11 */ /* 0x000fe2000f8010ff */
[----:B------:R-:W-:Y:S01]  /*68b0*/  STL [R1+0x35b0], R119 ;  /* 0x0035b07701007387 */ /* 0x000fe20000100800 */
[----:B------:R-:W-:Y:S01]  /*68c0*/  SEL R73, R45, R190, !P2 ;  /* 0x000000be2d497207 */ /* 0x000fe20005000000 */
[----:B------:R-:W-:Y:S01]  /*68d0*/  IMAD.MOV R3, RZ, RZ, -R3 ;  /* 0x000000ffff037224 */ /* 0x000fe200078e0a03 */
[----:B------:R-:W-:Y:S01]  /*68e0*/  @!P3 IADD3 R216, PT, PT, R216, -R47, RZ ;  /* 0x8000002fd8d8b210 */ /* 0x000fe20007ffe0ff */
[----:B------:R-:W-:Y:S01]  /*68f0*/  IMAD R74, R74, UR12, RZ ;  /* 0x0000000c4a4a7c24 */ /* 0x000fe2000f8e02ff */
[C---:B------:R-:W-:Y:S01]  /*6900*/  ISETP.GT.U32.AND P3, PT, R47.reuse, R126, PT ;  /* 0x0000007e2f00720c */ /* 0x040fe20003f64070 */
[----:B------:R-:W-:Y:S01]  /*6910*/  IMAD R144, R47, R3, R72 ;  /* 0x000000032f907224 */ /* 0x000fe200078e0248 */
[----:B------:R-:W1:Y:S01]  /*6920*/  LDCU UR12, c[0x0][0x3a0] ;  /* 0x00007400ff0c77ac */ /* 0x000e620008000800 */
[--C-:B------:R-:W-:Y:S01]  /*6930*/  @!P5 IMAD.IADD R218, R218, 0x1, -R47.reuse ;  /* 0x00000001dadad824 */ /* 0x100fe200078e0a2f */
[----:B------:R-:W-:Y:S01]  /*6940*/  LEA.HI.X.SX32 R243, R57, UR25, 0x2, P0 ;  /* 0x0000001939f37c11 */ /* 0x000fe200080f16ff */
[----:B------:R-:W-:Y:S01]  /*6950*/  IMAD.HI.U32 R3, R49, R140, RZ ;  /* 0x0000008c31037227 */ /* 0x000fe200078e00ff */
[----:B------:R-:W-:Y:S01]  /*6960*/  ISETP.GE.AND P0, PT, R75, RZ, PT ;  /* 0x000000ff4b00720c */ /* 0x000fe20003f06270 */
[----:B------:R1:W-:Y:S01]  /*6970*/  STL [R1+0x30bc], R51 ;  /* 0x0030bc3301007387 */ /* 0x0003e20000100800 */
[----:B------:R-:W-:Y:S01]  /*6980*/  ISETP.GT.U32.AND P5, PT, R47, R218, PT ;  /* 0x000000da2f00720c */ /* 0x000fe20003fa4070 */
[----:B------:R-:W-:Y:S01]  /*6990*/  IMAD.HI.U32 R49, R49, R154, RZ ;  /* 0x0000009a31317227 */ /* 0x000fe200078e00ff */
[----:B------:R-:W-:Y:S01]  /*69a0*/  SEL R72, R45, R192, !P2 ;  /* 0x000000c02d487207 */ /* 0x000fe20005000000 */
[----:B------:R-:W2:Y:S01]  /*69b0*/  LDCU UR24, c[0x0][0x3b0] ;  /* 0x00007600ff1877ac */ /* 0x000ea20008000800 */
[----:B------:R-:W-:Y:S01]  /*69c0*/  ISETP.GE.AND P4, PT, R69, RZ, PT ;  /* 0x000000ff4500720c */ /* 0x000fe20003f86270 */
[----:B------:R-:W-:Y:S01]  /*69d0*/  @!P3 IMAD.IADD R126, R126, 0x1, -R47 ;  /* 0x000000017e7eb824 */ /* 0x000fe200078e0a2f */
[C---:B------:R-:W-:Y:S01]  /*69e0*/  SEL R70, R45.reuse, R188, !P2 ;  /* 0x000000bc2d467207 */ /* 0x040fe20005000000 */
[----:B------:R-:W-:Y:S01]  /*69f0*/  IMAD.MOV R3, RZ, RZ, -R3 ;  /* 0x000000ffff037224 */ /* 0x000fe200078e0a03 */
[----:B------:R-:W-:Y:S01]  /*6a00*/  SEL R112, R45, R78, !P2 ;  /* 0x0000004e2d707207 */ /* 0x000fe20005000000 */
[----:B------:R-:W-:Y:S01]  /*6a10*/  IMAD.MOV R49, RZ, RZ, -R49 ;  /* 0x000000ffff317224 */ /* 0x000fe200078e0a31 */
[C---:B------:R-:W-:Y:S01]  /*6a20*/  ISETP.GT.U32.AND P3, PT, R47.reuse, R126, PT ;  /* 0x0000007e2f00720c */ /* 0x040fe20003f64070 */
[C---:B------:R-:W-:Y:S01]  /*6a30*/  IMAD R140, R47.reuse, R3, R140 ;  /* 0x000000032f8c7224 */ /* 0x040fe200078e028c */
[----:B-1----:R-:W-:Y:S01]  /*6a40*/  UIADD3 UR12, UPT, UPT, UR12, 0x3f, URZ ;  /* 0x0000003f0c0c7890 */ /* 0x002fe2000fffe0ff */
[--C-:B------:R-:W-:Y:S01]  /*6a50*/  @!P5 IMAD.IADD R218, R218, 0x1, -R47.reuse ;  /* 0x00000001dadad824 */ /* 0x100fe200078e0a2f */
[C---:B------:R-:W-:Y:S01]  /*6a60*/  ISETP.GT.U32.AND P5, PT, R47.reuse, R136, PT ;  /* 0x000000882f00720c */ /* 0x040fe20003fa4070 */
[----:B------:R-:W-:Y:S01]  /*6a70*/  IMAD R154, R47, R49, R154 ;  /* 0x000000312f9a7224 */ /* 0x000fe200078e029a */
[----:B------:R-:W-:Y:S01]  /*6a80*/  @!P0 IADD3 R204, PT, PT, -R204, RZ, RZ ;  /* 0x000000ffcccc8210 */ /* 0x000fe20007ffe1ff */
[----:B------:R-:W-:Y:S01]  /*6a90*/  @!P6 IMAD.MOV R106, RZ, RZ, -R106 ;  /* 0x000000ffff6ae224 */ /* 0x000fe200078e0a6a */
[----:B------:R-:W-:Y:S01]  /*6aa0*/  ISETP.GE.AND P6, PT, R77, RZ, PT ;  /* 0x000000ff4d00720c */ /* 0x000fe20003fc6270 */
[----:B------:R-:W-:Y:S01]  /*6ab0*/  IMAD R73, R73, UR11, RZ ;  /* 0x0000000b49497c24 */ /* 0x000fe2000f8e02ff */
[----:B------:R-:W1:Y:S01]  /*6ac0*/  LDCU UR11, c[0x0][0x3a0] ;  /* 0x00007400ff0b77ac */ /* 0x000e620008000800 */
[----:B------:R-:W-:Y:S01]  /*6ad0*/  IMAD R72, R72, UR9, RZ ;  /* 0x0000000948487c24 */ /* 0x000fe2000f8e02ff */
[----:B------:R-:W-:Y:S01]  /*6ae0*/  SEL R89, R45, R138, !P2 ;  /* 0x0000008a2d597207 */ /* 0x000fe20005000000 */
[----:B------:R-:W-:Y:S01]  /*6af0*/  @!P4 IMAD.MOV R44, RZ, RZ, -R44 ;  /* 0x000000ffff2cc224 */ /* 0x000fe200078e0a2c */
[-C--:B------:R-:W-:Y:S01]  /*6b00*/  @!P3 IADD3 R126, PT, PT, R126, -R47.reuse, RZ ;  /* 0x8000002f7e7eb210 */ /* 0x080fe20007ffe0ff */
[----:B------:R-:W1:Y:S01]  /*6b10*/  LDCU UR9, c[0x0][0x3a0] ;  /* 0x00007400ff0977ac */ /* 0x000e620008000800 */
[C---:B------:R-:W-:Y:S01]  /*6b20*/  ISETP.GT.U32.AND P3, PT, R47.reuse, R146, PT ;  /* 0x000000922f00720c */ /* 0x040fe20003f64070 */
[--C-:B------:R-:W-:Y:S01]  /*6b30*/  @!P5 IMAD.IADD R136, R136, 0x1, -R47.reuse ;  /* 0x000000018888d824 */ /* 0x100fe200078e0a2f */
[----:B------:R-:W-:Y:S01]  /*6b40*/  ISETP.GT.U32.AND P5, PT, R47, R134, PT ;  /* 0x000000862f00720c */ /* 0x000fe20003fa4070 */
[----:B------:R-:W-:Y:S01]  /*6b50*/  UISETP.GT.AND UP0, UPT, UR12, 0x3f, UPT ;  /* 0x0000003f0c00788c */ /* 0x000fe2000bf04270 */
[----:B------:R-:W-:Y:S01]  /*6b60*/  ISETP.GE.AND P4, PT, R79, RZ, PT ;  /* 0x000000ff4f00720c */ /* 0x000fe20003f86270 */
[----:B------:R-:W-:Y:S01]  /*6b70*/  @!P6 IMAD.MOV R206, RZ, RZ, -R206 ;  /* 0x000000ffffcee224 */ /* 0x000fe200078e0ace */
[C---:B------:R-:W-:Y:S01]  /*6b80*/  SEL R105, R45.reuse, R92, !P2 ;  /* 0x0000005c2d697207 */ /* 0x040fe20005000000 */
[----:B------:R-:W-:Y:S01]  /*6b90*/  IMAD R70, R70, UR10, RZ ;  /* 0x0000000a46467c24 */ /* 0x000fe2000f8e02ff */
[----:B------:R-:W-:Y:S01]  /*6ba0*/  USEL UR10, URZ, 0x4, !UP0 ;  /* 0x00000004ff0a7887 */ /* 0x000fe2000c000000 */
[----:B------:R-:W-:Y:S01]  /*6bb0*/  IMAD.MOV.U32 R138, RZ, RZ, R126 ;  /* 0x000000ffff8a7224 */ /* 0x000fe200078e007e */
[C---:B------:R-:W-:Y:S01]  /*6bc0*/  SEL R111, R45.reuse, R80, !P2 ;  /* 0x000000502d6f7207 */ /* 0x040fe20005000000 */
[----:B------:R-:W-:Y:S01]  /*6bd0*/  IMAD R112, R112, UR59, RZ ;  /* 0x0000003b70707c24 */ /* 0x000fe2000f8e02ff */
[----:B------:R-:W-:Y:S01]  /*6be0*/  SEL R110, R45, R84, !P2 ;  /* 0x000000542d6e7207 */ /* 0x000fe20005000000 */
[--C-:B------:R-:W-:Y:S01]  /*6bf0*/  @!P3 IMAD.IADD R146, R146, 0x1, -R47.reuse ;  /* 0x000000019292b824 */ /* 0x100fe200078e0a2f */
[----:B------:R-:W-:Y:S01]  /*6c00*/  ISETP.GT.U32.AND P3, PT, R47, R136, PT ;  /* 0x000000882f00720c */ /* 0x000fe20003f64070 */
[--C-:B------:R-:W-:Y:S01]  /*6c10*/  @!P5 IMAD.IADD R134, R134, 0x1, -R47.reuse ;  /* 0x000000018686d824 */ /* 0x100fe200078e0a2f */
[----:B------:R-:W-:Y:S01]  /*6c20*/  SEL R84, R45, R152, !P2 ;  /* 0x000000982d547207 */ /* 0x000fe20005000000 */
[----:B------:R-:W-:Y:S01]  /*6c30*/  IMAD.U32 R3, RZ, RZ, UR10 ;  /* 0x0000000aff037e24 */ /* 0x000fe2000f8e00ff */
[C---:B------:R-:W-:Y:S01]  /*6c40*/  ISETP.GT.U32.AND P5, PT, R47.reuse, R146, PT ;  /* 0x000000922f00720c */ /* 0x040fe20003fa4070 */
[----:B------:R-:W1:Y:S01]  /*6c50*/  LDCU UR59, c[0x0][0x3b0] ;  /* 0x00007600ff3b77ac */ /* 0x000e620008000800 */
[----:B------:R-:W-:Y:S01]  /*6c60*/  ISETP.GT.U32.AND P1, PT, R47, R134, PT ;  /* 0x000000862f00720c */ /* 0x000fe20003f24070 */
[----:B------:R-:W-:Y:S01]  /*6c70*/  IMAD R105, R105, UR51, RZ ;  /* 0x0000003369697c24 */ /* 0x000fe2000f8e02ff */
[----:B------:R-:W-:Y:S01]  /*6c80*/  @!P4 IADD3 R200, PT, PT, -R200, RZ, RZ ;  /* 0x000000ffc8c8c210 */ /* 0x000fe20007ffe1ff */
[----:B------:R-:W-:Y:S01]  /*6c90*/  IMAD R111, R111, UR58, RZ ;  /* 0x0000003a6f6f7c24 */ /* 0x000fe2000f8e02ff */
[----:B------:R-:W-:Y:S01]  /*6ca0*/  ISETP.GE.AND P4, PT, R145, RZ, PT ;  /* 0x000000ff9100720c */ /* 0x000fe20003f86270 */
[----:B----4-:R-:W-:Y:S01]  /*6cb0*/  IMAD R110, R110, UR56, RZ ;  /* 0x000000386e6e7c24 */ /* 0x010fe2000f8e02ff */
[----:B------:R-:W-:Y:S01]  /*6cc0*/  SEL R83, R45, R162, !P2 ;  /* 0x000000a22d537207 */ /* 0x000fe20005000000 */
[----:B------:R-:W4:Y:S01]  /*6cd0*/  LDCU UR51, c[0x0][0x3b0] ;  /* 0x00007600ff3377ac */ /* 0x000f220008000800 */
[----:B------:R-:W-:Y:S01]  /*6ce0*/  @!P3 IADD3 R136, PT, PT, R136, -R47, RZ ;  /* 0x8000002f8888b210 */ /* 0x000fe20007ffe0ff */
[----:B------:R-:W-:Y:S01]  /*6cf0*/  IMAD R84, R84, UR23, RZ ;  /* 0x0000001754547c24 */ /* 0x000fe2000f8e02ff */
[C---:B------:R-:W-:Y:S01]  /*6d00*/  ISETP.GT.U32.AND P3, PT, R47.reuse, R142, PT ;  /* 0x0000008e2f00720c */ /* 0x040fe20003f64070 */
[--C-:B------:R-:W-:Y:S01]  /*6d10*/  @!P5 IMAD.IADD R146, R146, 0x1, -R47.reuse ;  /* 0x000000019292d824 */ /* 0x100fe200078e0a2f */
[C---:B------:R-:W-:Y:S01]  /*6d20*/  ISETP.GT.U32.AND P5, PT, R47.reuse, R144, PT ;  /* 0x000000902f00720c */ /* 0x040fe20003fa4070 */
[--C-:B------:R-:W-:Y:S01]  /*6d30*/  @!P1 IMAD.IADD R134, R134, 0x1, -R47.reuse ;  /* 0x0000000186869824 */ /* 0x100fe200078e0a2f */
[----:B------:R-:W-:Y:S01]  /*6d40*/  ISETP.GT.U32.AND P1, PT, R47, R140, PT ;  /* 0x0000008c2f00720c */ /* 0x000fe20003f24070 */
[----:B------:R-:W1:Y:S01]  /*6d50*/  LDCU UR58, c[0x0][0x3b0] ;  /* 0x00007600ff3a77ac */ /* 0x000e620008000800 */
[----:B------:R-:W-:Y:S01]  /*6d60*/  SEL R80, R45, R170, !P2 ;  /* 0x000000aa2d507207 */ /* 0x000fe20005000000 */
[----:B------:R-:W-:Y:S01]  /*6d70*/  @!P4 IMAD.MOV R214, RZ, RZ, -R214 ;  /* 0x000000ffffd6c224 */ /* 0x000fe200078e0ad6 */
[----:B------:R-:W-:Y:S01]  /*6d80*/  ISETP.GE.AND P4, PT, R133, RZ, PT ;  /* 0x000000ff8500720c */ /* 0x000fe20003f86270 */
[----:B------:R-:W1:Y:S01]  /*6d90*/  LDCU UR56, c[0x0][0x3b0] ;  /* 0x00007600ff3877ac */ /* 0x000e620008000800 */
[----:B------:R-:W-:Y:S01]  /*6da0*/  SEL R79, R45, R172, !P2 ;  /* 0x000000ac2d4f7207 */ /* 0x000fe20005000000 */
[----:B------:R-:W-:Y:S01]  /*6db0*/  IMAD R83, R83, UR22, RZ ;  /* 0x0000001653537c24 */ /* 0x000fe2000f8e02ff */
[----:B------:R-:W-:Y:S01]  /*6dc0*/  SEL R139, R45, R106, !P2 ;  /* 0x0000006a2d8b7207 */ /* 0x000fe20005000000 */
[--C-:B------:R-:W-:Y:S01]  /*6dd0*/  @!P3 IMAD.IADD R142, R142, 0x1, -R47.reuse ;  /* 0x000000018e8eb824 */ /* 0x100fe200078e0a2f */
[----:B------:R-:W-:Y:S01]  /*6de0*/  ISETP.GT.U32.AND P3, PT, R47, R154, PT ;  /* 0x0000009a2f00720c */ /* 0x000fe20003f64070 */
[--C-:B------:R-:W-:Y:S01]  /*6df0*/  @!P5 IMAD.IADD R144, R144, 0x1, -R47.reuse ;  /* 0x000000019090d824 */ /* 0x100fe200078e0a2f */
[----:B------:R-:W-:Y:S01]  /*6e00*/  ISETP.GE.AND P5, PT, R65, RZ, PT ;  /* 0x000000ff4100720c */ /* 0x000fe20003fa6270 */
[--C-:B------:R-:W-:Y:S01]  /*6e10*/  @!P1 IMAD.IADD R140, R140, 0x1, -R47.reuse ;  /* 0x000000018c8c9824 */ /* 0x100fe200078e0a2f */
[C---:B------:R-:W-:Y:S01]  /*6e20*/  ISETP.GT.U32.AND P1, PT, R47.reuse, R142, PT ;  /* 0x0000008e2f00720c */ /* 0x040fe20003f24070 */
[----:B------:R-:W2:Y:S01]  /*6e30*/  LDCU UR23, c[0x0][0x3b0] ;  /* 0x00007600ff1777ac */ /* 0x000ea20008000800 */
[C---:B------:R-:W-:Y:S01]  /*6e40*/  ISETP.GT.U32.AND P0, PT, R47.reuse, R144, PT ;  /* 0x000000902f00720c */ /* 0x040fe20003f04070 */
[----:B------:R-:W-:Y:S01]  /*6e50*/  @!P4 IMAD.MOV R146, RZ, RZ, -R146 ;  /* 0x000000ffff92c224 */ /* 0x000fe200078e0a92 */
[----:B------:R-:W-:Y:S01]  /*6e60*/  ISETP.GT.U32.AND P6, PT, R47, R140, PT ;  /* 0x0000008c2f00720c */ /* 0x000fe20003fc4070 */
[----:B------:R-:W2:Y:S01]  /*6e70*/  LDCU UR22, c[0x0][0x3b0] ;  /* 0x00007600ff1677ac */ /* 0x000ea20008000800 */
[----:B------:R-:W-:Y:S01]  /*6e80*/  ISETP.GE.AND P4, PT, R51, RZ, PT ;  /* 0x000000ff3300720c */ /* 0x000fe20003f86270 */
[----:B------:R-:W-:Y:S01]  /*6e90*/  IMAD R80, R80, UR18, RZ ;  /* 0x0000001250507c24 */ /* 0x000fe2000f8e02ff */
[----:B------:R-:W-:Y:S01]  /*6ea0*/  SEL R132, R45, R82, !P2 ;  /* 0x000000522d847207 */ /* 0x000fe20005000000 */
[--C-:B------:R-:W-:Y:S01]  /*6eb0*/  @!P3 IMAD.IADD R154, R154, 0x1, -R47.reuse ;  /* 0x000000019a9ab824 */ /* 0x100fe200078e0a2f */
[----:B------:R-:W2:Y:S01]  /*6ec0*/  LDCU UR18, c[0x0][0x3b0] ;  /* 0x00007600ff1277ac */ /* 0x000ea20008000800 */
[----:B------:R-:W-:Y:S01]  /*6ed0*/  @!P5 IMAD.MOV R196, RZ, RZ, -R196 ;  /* 0x000000ffffc4d224 */ /* 0x000fe200078e0ac4 */
[----:B------:R-:W-:Y:S01]  /*6ee0*/  ISETP.GE.AND P5, PT, R137, RZ, PT ;  /* 0x000000ff8900720c */ /* 0x000fe20003fa6270 */
[--C-:B------:R-:W-:Y:S01]  /*6ef0*/  @!P1 IMAD.IADD R142, R142, 0x1, -R47.reuse ;  /* 0x000000018e8e9824 */ /* 0x100fe200078e0a2f */
[----:B------:R-:W-:Y:S01]  /*6f00*/  ISETP.GT.U32.AND P3, PT, R47, R154, PT ;  /* 0x0000009a2f00720c */ /* 0x000fe20003f64070 */
[--C-:B------:R-:W-:Y:S01]  /*6f10*/  @!P0 IMAD.IADD R144, R144, 0x1, -R47.reuse ;  /* 0x0000000190908824 */ /* 0x100fe200078e0a2f */
[----:B------:R-:W-:Y:S01]  /*6f20*/  ISETP.GE.AND P1, PT, R67, RZ, PT ;  /* 0x000000ff4300720c */ /* 0x000fe20003f26270 */
[--C-:B------:R-:W-:Y:S01]  /*6f30*/  @!P6 IMAD.IADD R140, R140, 0x1, -R47.reuse ;  /* 0x000000018c8ce824 */ /* 0x100fe200078e0a2f */
[----:B-1----:R-:W-:Y:S01]  /*6f40*/  ISETP.GE.AND P6, PT, R153, UR11, PT ;  /* 0x0000000b99007c0c */ /* 0x002fe2000bfc6270 */
[----:B------:R-:W-:Y:S01]  /*6f50*/  IMAD R79, R79, UR17, RZ ;  /* 0x000000114f4f7c24 */ /* 0x000fe2000f8e02ff */
[----:B------:R-:W-:Y:S01]  /*6f60*/  ISETP.GE.AND P0, PT, R63, RZ, PT ;  /* 0x000000ff3f00720c */ /* 0x000fe20003f06270 */
[----:B------:R-:W1:Y:S01]  /*6f70*/  LDCU UR17, c[0x0][0x3b0] ;  /* 0x00007600ff1177ac */ /* 0x000e620008000800 */
[----:B------:R-:W-:Y:S01]  /*6f80*/  SEL R113, R45, R76, !P2 ;  /* 0x0000004c2d717207 */ /* 0x000fe20005000000 */
[----:B------:R-:W-:Y:S01]  /*6f90*/  IMAD R139, R139, UR65, RZ ;  /* 0x000000418b8b7c24 */ /* 0x000fe2000f8e02ff */
[----:B------:R-:W-:Y:S01]  /*6fa0*/  SEL R97, R45, R128, !P2 ;  /* 0x000000802d617207 */ /* 0x000fe20005000000 */
[----:B------:R-:W-:Y:S01]  /*6fb0*/  @!P5 IMAD.MOV R138, RZ, RZ, -R138 ;  /* 0x000000ffff8ad224 */ /* 0x000fe200078e0a8a */
[----:B------:R-:W-:Y:S01]  /*6fc0*/  ISETP.GE.AND P5, PT, R121, RZ, PT ;  /* 0x000000ff7900720c */ /* 0x000fe20003fa6270 */
[----:B------:R-:W-:Y:S01]  /*6fd0*/  @!P3 IMAD.IADD R154, R154, 0x1, -R47 ;  /* 0x000000019a9ab824 */ /* 0x000fe200078e0a2f */
[----:B------:R-:W-:Y:S01]  /*6fe0*/  ISETP.GE.AND P3, PT, R247, UR9, PT ;  /* 0x00000009f7007c0c */ /* 0x000fe2000bf66270 */
[----:B------:R-:W-:Y:S01]  /*6ff0*/  @!P1 IMAD.MOV R202, RZ, RZ, -R202 ;  /* 0x000000ffffca9224 */ /* 0x000fe200078e0aca */
[C---:B------:R-:W-:Y:S01]  /*7000*/  SEL R47, R3.reuse, RZ, !P6 ;  /* 0x000000ff032f7207 */ /* 0x040fe20007000000 */
[----:B------:R-:W-:Y:S01]  /*7010*/  IMAD R132, R132, UR57, RZ ;  /* 0x0000003984847c24 */ /* 0x000fe2000f8e02ff */
[----:B------:R-:W-:Y:S01]  /*7020*/  SEL R3, R3, RZ, !P3 ;  /* 0x000000ff03037207 */ /* 0x000fe20005800000 */
[----:B------:R-:W-:Y:S01]  /*7030*/  @!P0 IMAD.MOV R198, RZ, RZ, -R198 ;  /* 0x000000ffffc68224 */ /* 0x000fe200078e0ac6 */
[----:B------:R-:W-:Y:S01]  /*7040*/  ISETP.GE.AND P3, PT, R147, RZ, PT ;  /* 0x000000ff9300720c */ /* 0x000fe20003f66270 */
[----:B------:R-:W-:Y:S01]  /*7050*/  IMAD R113, R113, UR60, RZ ;  /* 0x0000003c71717c24 */ /* 0x000fe2000f8e02ff */
[----:B------:R-:W-:Y:S01]  /*7060*/  ISETP.GE.AND P1, PT, R143, RZ, PT ;  /* 0x000000ff8f00720c */ /* 0x000fe20003f26270 */
[----:B------:R-:W-:Y:S01]  /*7070*/  IMAD R131, R131, UR49, RZ ;  /* 0x0000003183837c24 */ /* 0x000fe2000f8e02ff */
[----:B------:R-:W-:Y:S01]  /*7080*/  ISETP.GE.AND P0, PT, R141, RZ, PT ;  /* 0x000000ff8d00720c */ /* 0x000fe20003f06270 */
[----:B------:R-:W-:Y:S01]  /*7090*/  IMAD R91, R91, UR33, RZ ;  /* 0x000000215b5b7c24 */ /* 0x000fe2000f8e02ff */
[----:B------:R-:W-:Y:S01]  /*70a0*/  ISETP.GE.AND P6, PT, R61, RZ, PT ;  /* 0x000000ff3d00720c */ /* 0x000fe20003fc6270 */
[----:B------:R-:W-:Y:S01]  /*70b0*/  IMAD.MOV.U32 R152, RZ, RZ, R140 ;  /* 0x000000ffff987224 */ /* 0x000fe200078e008c */
[C---:B------:R-:W-:Y:S01]  /*70c0*/  SEL R82, R45.reuse, R164, !P2 ;  /* 0x000000a42d527207 */ /* 0x040fe20005000000 */
[----:B------:R-:W1:Y:S01]  /*70d0*/  LDCU UR60, c[0x0][0x3b0] ;  /* 0x00007600ff3c77ac */ /* 0x000e620008000800 */
[----:B------:R-:W-:Y:S01]  /*70e0*/  SEL R128, R45, R168, !P2 ;  /* 0x000000a82d807207 */ /* 0x000fe20005000000 */
[----:B------:R-:W-:Y:S01]  /*70f0*/  IMAD R103, R103, UR48, RZ ;  /* 0x0000003067677c24 */ /* 0x000fe2000f8e02ff */
[----:B------:R-:W-:Y:S01]  /*7100*/  SEL R107, R45, R90, !P2 ;  /* 0x0000005a2d6b7207 */ /* 0x000fe20005000000 */
[----:B------:R-:W-:Y:S01]  /*7110*/  @!P3 IMAD.MOV R212, RZ, RZ, -R212 ;  /* 0x000000ffffd4b224 */ /* 0x000fe200078e0ad4 */
[----:B------:R-:W-:Y:S01]  /*7120*/  ISETP.GE.AND P3, PT, R135, RZ, PT ;  /* 0x000000ff8700720c */ /* 0x000fe20003f66270 */
[----:B------:R-:W-:Y:S01]  /*7130*/  IMAD R130, R130, UR39, RZ ;  /* 0x0000002782827c24 */ /* 0x000fe2000f8e02ff */
[----:B------:R-:W-:Y:S01]  /*7140*/  @!P1 IADD3 R216, PT, PT, -R216, RZ, RZ ;  /* 0x000000ffd8d89210 */ /* 0x000fe20007ffe1ff */
[----:B------:R-:W-:Y:S01]  /*7150*/  @!P0 IMAD.MOV R218, RZ, RZ, -R218 ;  /* 0x000000ffffda8224 */ /* 0x000fe200078e0ada */
[----:B------:R-:W-:Y:S01]  /*7160*/  ISETP.GE.AND P1, PT, R125, RZ, PT ;  /* 0x000000ff7d00720c */ /* 0x000fe20003f26270 */
[----:B------:R-:W1:Y:S01]  /*7170*/  LDCU UR33, c[0x0][0x3b0] ;  /* 0x00007600ff2177ac */ /* 0x000e620008000800 */
[----:B------:R-:W-:Y:S01]  /*7180*/  ISETP.GE.AND P0, PT, R123, RZ, PT ;  /* 0x000000ff7b00720c */ /* 0x000fe20003f06270 */
[----:B------:R-:W-:Y:S01]  /*7190*/  IMAD R82, R82, UR21, RZ ;  /* 0x0000001552527c24 */ /* 0x000fe2000f8e02ff */
[C---:B------:R-:W-:Y:S01]  /*71a0*/  SEL R106, R45.reuse, R94, !P2 ;  /* 0x0000005e2d6a7207 */ /* 0x040fe20005000000 */
[----:B------:R-:W-:Y:S01]  /*71b0*/  IMAD R128, R128, UR19, RZ ;  /* 0x0000001380807c24 */ /* 0x000fe2000f8e02ff */
[C---:B------:R-:W-:Y:S01]  /*71c0*/  SEL R129, R45.reuse, R150, !P2 ;  /* 0x000000962d817207 */ /* 0x040fe20005000000 */
[----:B------:R-:W-:Y:S01]  /*71d0*/  IMAD.MOV.U32 R150, RZ, RZ, R144 ;  /* 0x000000ffff967224 */ /* 0x000fe200078e0090 */
[----:B------:R-:W-:Y:S01]  /*71e0*/  SEL R75, R45, R180, !P2 ;  /* 0x000000b42d4b7207 */ /* 0x000fe20005000000 */
[----:B------:R-:W-:Y:S01]  /*71f0*/  @!P3 IMAD.MOV R136, RZ, RZ, -R136 ;  /* 0x000000ffff88b224 */ /* 0x000fe200078e0a88 */
[----:B------:R-:W-:Y:S01]  /*7200*/  ISETP.GE.AND P3, PT, R119, RZ, PT ;  /* 0x000000ff7700720c */ /* 0x000fe20003f66270 */
[----:B------:R-:W1:Y:S01]  /*7210*/  LDCU UR57, c[0x0][0x3b0] ;  /* 0x00007600ff3977ac */ /* 0x000e620008000800 */
[----:B------:R-:W-:Y:S01]  /*7220*/  SEL R90, R45, R148, !P2 ;  /* 0x000000942d5a7207 */ /* 0x000fe20005000000 */
[----:B------:R-:W-:Y:S01]  /*7230*/  IMAD R107, R107, UR53, RZ ;  /* 0x000000356b6b7c24 */ /* 0x000fe2000f8e02ff */
[C---:B------:R-:W-:Y:S01]  /*7240*/  SEL R76, R45.reuse, R178, !P2 ;  /* 0x000000b22d4c7207 */ /* 0x040fe20005000000 */
[----:B------:R-:W-:Y:S01]  /*7250*/  IMAD R106, R106, UR52, RZ ;  /* 0x000000346a6a7c24 */ /* 0x000fe2000f8e02ff */
[C---:B------:R-:W-:Y:S01]  /*7260*/  SEL R78, R45.reuse, R174, !P2 ;  /* 0x000000ae2d4e7207 */ /* 0x040fe20005000000 */
[----:B------:R-:W1:Y:S01]  /*7270*/  LDCU UR48, c[0x0][0x3b0] ;  /* 0x00007600ff3077ac */ /* 0x000e620008000800 */
[----:B------:R-:W-:Y:S01]  /*7280*/  SEL R77, R45, R176, !P2 ;  /* 0x000000b02d4d7207 */ /* 0x000fe20005000000 */
[----:B------:R-:W-:Y:S01]  /*7290*/  IMAD R93, R93, UR35, RZ ;  /* 0x000000235d5d7c24 */ /* 0x000fe2000f8e02ff */
[----:B------:R-:W-:Y:S01]  /*72a0*/  SEL R127, R45, R184, !P2 ;  /* 0x000000b82d7f7207 */ /* 0x000fe20005000000 */
[----:B------:R-:W-:Y:S01]  /*72b0*/  IMAD R129, R129, UR31, RZ ;  /* 0x0000001f81817c24 */ /* 0x000fe2000f8e02ff */
[----:B------:R-:W-:Y:S01]  /*72c0*/  MOV R148, R142 ;  /* 0x0000008e00947202 */ /* 0x000fe20000000f00 */
[----:B------:R-:W1:Y:S01]  /*72d0*/  LDCU UR21, c[0x0][0x3b0] ;  /* 0x00007600ff1577ac */ /* 0x000e620008000800 */
[----:B------:R-:W-:Y:S01]  /*72e0*/  SEL R94, R45, R160, !P2 ;  /* 0x000000a02d5e7207 */ /* 0x000fe20005000000 */
[----:B------:R-:W-:Y:S01]  /*72f0*/  IMAD.WIDE R160, R139, 0x4, R86 ;  /* 0x000000048ba07825 */ /* 0x000fe200078e0256 */
[C---:B------:R-:W-:Y:S01]  /*7300*/  SEL R126, R45.reuse, R66, !P2 ;  /* 0x000000422d7e7207 */ /* 0x040fe20005000000 */
[----:B------:R-:W1:Y:S01]  /*7310*/  LDCU UR19, c[0x0][0x3b0] ;  /* 0x00007600ff1377ac */ /* 0x000e620008000800 */
[----:B-----5:R-:W-:Y:S01]  /*7320*/  SEL R125, R45, R50, !P2 ;  /* 0x000000322d7d7207 */ /* 0x020fe20005000000 */
[----:B------:R-:W-:Y:S01]  /*7330*/  IMAD R75, R75, UR13, RZ ;  /* 0x0000000d4b4b7c24 */ /* 0x000fe2000f8e02ff */
[----:B------:R-:W-:Y:S01]  /*7340*/  SEL R10, R45, R10, !P2 ;  /* 0x0000000a2d0a7207 */ /* 0x000fe20005000000 */
[----:B------:R-:W-:Y:S01]  /*7350*/  IMAD.WIDE R208, R139, 0x4, R4 ;  /* 0x000000048bd07825 */ /* 0x000fe200078e0204 */
[----:B------:R-:W5:Y:S01]  /*7360*/  LDCU UR53, c[0x0][0x3b0] ;  /* 0x00007600ff3577ac */ /* 0x000f620008000800 */
[----:B------:R-:W-:Y:S01]  /*7370*/  SEL R69, R45, R122, !P2 ;  /* 0x0000007a2d457207 */ /* 0x000fe20005000000 */
[----:B------:R-:W-:Y:S01]  /*7380*/  STL.64 [R1+0x1f48], R160 ;  /* 0x001f48a001007387 */ /* 0x000fe20000100a00 */
[----:B------:R-:W-:Y:S01]  /*7390*/  IMAD R89, R89, UR30, RZ ;  /* 0x0000001e59597c24 */ /* 0x000fe2000f8e02ff */
[----:B------:R-:W1:Y:S01]  /*73a0*/  LDCU UR52, c[0x0][0x3b0] ;  /* 0x00007600ff3477ac */ /* 0x000e620008000800 */
[----:B------:R-:W-:Y:S01]  /*73b0*/  IMAD R76, R76, UR14, RZ ;  /* 0x0000000e4c4c7c24 */ /* 0x000fe2000f8e02ff */
[----:B------:R-:W-:Y:S01]  /*73c0*/  SEL R123, R45, R17, !P2 ;  /* 0x000000112d7b7207 */ /* 0x000fe20005000000 */
[----:B------:R-:W-:Y:S01]  /*73d0*/  @!P1 IMAD.MOV R134, RZ, RZ, -R134 ;  /* 0x000000ffff869224 */ /* 0x000fe200078e0a86 */
[----:B------:R-:W1:Y:S01]  /*73e0*/  LDCU UR35, c[0x0][0x3b0] ;  /* 0x00007600ff2377ac */ /* 0x000e620008000800 */
[----:B------:R-:W-:Y:S01]  /*73f0*/  @!P5 IMAD.MOV R150, RZ, RZ, -R150 ;  /* 0x000000ffff96d224 */ /* 0x000fe200078e0a96 */
[----:B------:R-:W-:Y:S01]  /*7400*/  ISETP.NE.U32.AND P1, PT, R47, RZ, PT ;  /* 0x000000ff2f00720c */ /* 0x000fe20003f25070 */
[----:B------:R-:W-:Y:S01]  /*7410*/  IMAD.WIDE R170, R132, 0x4, R86 ;  /* 0x0000000484aa7825 */ /* 0x000fe200078e0256 */
[----:B------:R-:W1:Y:S01]  /*7420*/  LDCU UR13, c[0x0][0x3b0] ;  /* 0x00007600ff0d77ac */ /* 0x000e620008000800 */
[----:B------:R-:W-:Y:S01]  /*7430*/  SEL R59, R45, R48, !P2 ;  /* 0x000000302d3b7207 */ /* 0x000fe20005000000 */
[----:B------:R-:W-:Y:S01]  /*7440*/  STL.64 [R1+0x1f40], R208 ;  /* 0x001f40d001007387 */ /* 0x000fe20000100a00 */
[----:B------:R-:W-:Y:S01]  /*7450*/  IMAD R78, R78, UR16, RZ ;  /* 0x000000104e4e7c24 */ /* 0x000fe2000f8e02ff */
[----:B------:R-:W1:Y:S01]  /*7460*/  LDCU UR31, c[0x0][0x3b0] ;  /* 0x00007600ff1f77ac */ /* 0x000e620008000800 */
[----:B------:R-:W-:Y:S01]  /*7470*/  IMAD R77, R77, UR15, RZ ;  /* 0x0000000f4d4d7c24 */ /* 0x000fe2000f8e02ff */
[----:B------:R-:W-:Y:S01]  /*7480*/  SEL R122, R45, R24, !P2 ;  /* 0x000000182d7a7207 */ /* 0x000fe20005000000 */
[----:B------:R-:W-:Y:S01]  /*7490*/  IMAD R127, R127, UR8, RZ ;  /* 0x000000087f7f7c24 */ /* 0x000fe2000f8e02ff */
[----:B------:R-:W1:Y:S01]  /*74a0*/  LDCU UR30, c[0x0][0x3b0] ;  /* 0x00007600ff1e77ac */ /* 0x000e620008000800 */
[----:B------:R-:W-:Y:S01]  /*74b0*/  @!P6 IMAD.MOV R194, RZ, RZ, -R194 ;  /* 0x000000ffffc2e224 */ /* 0x000fe200078e0ac2 */
[C---:B------:R-:W-:Y:S01]  /*74c0*/  SEL R66, R45.reuse, R64, !P2 ;  /* 0x000000402d427207 */ /* 0x040fe20005000000 */
[----:B------:R-:W-:Y:S01]  /*74d0*/  @!P0 IMAD.MOV R148, RZ, RZ, -R148 ;  /* 0x000000ffff948224 */ /* 0x000fe200078e0a94 */
[----:B------:R-:W1:Y:S01]  /*74e0*/  LDCU UR14, c[0x0][0x3b0] ;  /* 0x00007600ff0e77ac */ /* 0x000e620008000800 */
[----:B------:R-:W-:Y:S01]  /*74f0*/  @!P3 IMAD.MOV R152, RZ, RZ, -R152 ;  /* 0x000000ffff98b224 */ /* 0x000fe200078e0a98 */
[----:B------:R-:W-:Y:S01]  /*7500*/  SEL R49, R45, R13, !P2 ;  /* 0x0000000d2d317207 */ /* 0x000fe20005000000 */
[----:B------:R-:W-:Y:S01]  /*7510*/  @!P4 IMAD.MOV R154, RZ, RZ, -R154 ;  /* 0x000000ffff9ac224 */ /* 0x000fe200078e0a9a */
[----:B------:R-:W1:Y:S01]  /*7520*/  LDCU UR16, c[0x0][0x3b0] ;  /* 0x00007600ff1077ac */ /* 0x000e620008000800 */
[--C-:B------:R-:W-:Y:S01]  /*7530*/  IMAD.WIDE R178, R131, 0x4, R86.reuse ;  /* 0x0000000483b27825 */ /* 0x100fe200078e0256 */
[C---:B------:R-:W-:Y:S01]  /*7540*/  SEL R48, R45.reuse, R14, !P2 ;  /* 0x0000000e2d307207 */ /* 0x040fe20005000000 */
[----:B------:R-:W-:Y:S01]  /*7550*/  STL.64 [R1+0x1f00], R170 ;  /* 0x001f00aa01007387 */ /* 0x000fe20000100a00 */
[----:B------:R-:W1:Y:S01]  /*7560*/  LDCU UR15, c[0x0][0x3b0] ;  /* 0x00007600ff0f77ac */ /* 0x000e620008000800 */
[C---:B------:R-:W-:Y:S01]  /*7570*/  SEL R47, R45.reuse, R15, !P2 ;  /* 0x0000000f2d2f7207 */ /* 0x040fe20005000000 */
[----:B------:R-:W-:Y:S01]  /*7580*/  IMAD R126, R126, UR77, RZ ;  /* 0x0000004d7e7e7c24 */ /* 0x000fe2000f8e02ff */
[C---:B------:R-:W-:Y:S01]  /*7590*/  SEL R18, R45.reuse, R18, !P2 ;  /* 0x000000122d127207 */ /* 0x040fe20005000000 */
[--C-:B------:R-:W-:Y:S01]  /*75a0*/  IMAD.WIDE R190, R130, 0x4, R86.reuse ;  /* 0x0000000482be7825 */ /* 0x100fe200078e0256 */
[C---:B------:R-:W-:Y:S01]  /*75b0*/  SEL R19, R45.reuse, R19, !P2 ;  /* 0x000000132d137207 */ /* 0x040fe20005000000 */
[----:B------:R-:W-:Y:S01]  /*75c0*/  STL.64 [R1+0x1ec0], R178 ;  /* 0x001ec0b201007387 */ /* 0x000fe20000100a00 */
[----:B------:R-:W-:Y:S01]  /*75d0*/  SEL R65, R45, R62, !P2 ;  /* 0x0000003e2d417207 */ /* 0x000fe20005000000 */
[----:B------:R-:W-:Y:S01]  /*75e0*/  IMAD R125, R125, UR69, RZ ;  /* 0x000000457d7d7c24 */ /* 0x000fe2000f8e02ff */
[----:B------:R-:W-:Y:S01]  /*75f0*/  SEL R64, R45, R60, !P2 ;  /* 0x0000003c2d407207 */ /* 0x000fe20005000000 */
[--C-:B------:R-:W-:Y:S01]  /*7600*/  IMAD.WIDE R188, R129, 0x4, R86.reuse ;  /* 0x0000000481bc7825 */ /* 0x100fe200078e0256 */
[C---:B------:R-:W-:Y:S01]  /*7610*/  SEL R63, R45.reuse, R58, !P2 ;  /* 0x0000003a2d3f7207 */ /* 0x040fe20005000000 */
[----:B------:R-:W-:Y:S01]  /*7620*/  STL.64 [R1+0x1e80], R190 ;  /* 0x001e80be01007387 */ /* 0x000fe20000100a00 */
        /* <DEDUP_REMOVED lines=8> */
[----:B------:R-:W-:Y:S01]  /*76b0*/  ISETP.NE.U32.AND P6, PT, R3, RZ, PT ;  /* 0x000000ff0300720c */ /* 0x000fe20003fc5070 */
[--C-:B------:R-:W-:Y:S01]  /*76c0*/  IMAD.WIDE R166, R127, 0x4, R86.reuse ;  /* 0x000000047fa67825 */ /* 0x100fe200078e0256 */
[C---:B------:R-:W-:Y:S01]  /*76d0*/  SEL R62, R45.reuse, R56, !P2 ;  /* 0x000000382d3e7207 */ /* 0x040fe20005000000 */
[----:B------:R-:W-:Y:S01]  /*76e0*/  STL.64 [R1+0x1e00], R192 ;  /* 0x001e00c001007387 */ /* 0x000fe20000100a00 */
[C---:B------:R-:W-:Y:S01]  /*76f0*/  SEL R61, R45.reuse, R54, !P2 ;  /* 0x000000362d3d7207 */ /* 0x040fe20005000000 */
[----:B----4-:R-:W-:Y:S01]  /*7700*/  IMAD R122, R122, UR51, RZ ;  /* 0x000000337a7a7c24 */ /* 0x010fe2000f8e02ff */
[C---:B------:R-:W-:Y:S01]  /*7710*/  SEL R60, R45.reuse, R52, !P2 ;  /* 0x000000342d3c7207 */ /* 0x040fe20005000000 */
[--C-:B------:R-:W-:Y:S01]  /*7720*/  IMAD.WIDE R174, R126, 0x4, R86.reuse ;  /* 0x000000047eae7825 */ /* 0x100fe200078e0256 */
[C---:B------:R-:W-:Y:S01]  /*7730*/  SEL R58, R45.reuse, R42, !P2 ;  /* 0x0000002a2d3a7207 */ /* 0x040fe20005000000 */
[----:B------:R-:W-:Y:S01]  /*7740*/  STL.64 [R1+0x1d80], R166 ;  /* 0x001d80a601007387 */ /* 0x000fe20000100a00 */
[----:B------:R-:W-:Y:S01]  /*7750*/  SEL R51, R45, R38, !P2 ;  /* 0x000000262d337207 */ /* 0x000fe20005000000 */
[--C-:B------:R-:W-:Y:S01]  /*7760*/  IMAD.WIDE R172, R125, 0x4, R86.reuse ;  /* 0x000000047dac7825 */ /* 0x100fe200078e0256 */
[C---:B------:R-:W-:Y:S01]  /*7770*/  SEL R140, R45.reuse, R212, !P2 ;  /* 0x000000d42d8c7207 */ /* 0x040fe20005000000 */
[----:B------:R-:W-:Y:S01]  /*7780*/  STL.64 [R1+0x1d40], R174 ;  /* 0x001d40ae01007387 */ /* 0x000fe20000100a00 */
        /* <DEDUP_REMOVED lines=8> */
[----:B------:R-:W-:Y:S01]  /*7810*/  SEL R56, R45, R6, !P2 ;  /* 0x000000062d387207 */ /* 0x000fe20005000000 */
[----:B------:R-:W-:Y:S01]  /*7820*/  IMAD R117, R117, UR64, RZ ;  /* 0x0000004075757c24 */ /* 0x000fe2000f8e02ff */
[C---:B------:R-:W-:Y:S01]  /*7830*/  SEL R55, R45.reuse, R7, !P2 ;  /* 0x000000072d377207 */ /* 0x040fe20005000000 */
[----:B------:R-:W-:Y:S01]  /*7840*/  STL.64 [R1+0x1c80], R182 ;  /* 0x001c80b601007387 */ /* 0x000fe20000100a00 */
[C---:B------:R-:W-:Y:S01]  /*7850*/  SEL R54, R45.reuse, R8, !P2 ;  /* 0x000000082d367207 */ /* 0x040fe20005000000 */
[----:B------:R-:W-:Y:S01]  /*7860*/  IMAD R116, R116, UR63, RZ ;  /* 0x0000003f74747c24 */ /* 0x000fe2000f8e02ff */
[----:B------:R-:W-:Y:S01]  /*7870*/  SEL R53, R45, R9, !P2 ;  /* 0x000000092d357207 */ /* 0x000fe20005000000 */
[----:B------:R-:W-:Y:S01]  /*7880*/  IMAD R115, R115, UR62, RZ ;  /* 0x0000003e73737c24 */ /* 0x000fe2000f8e02ff */
[C---:B------:R-:W-:Y:S01]  /*7890*/  SEL R52, R45.reuse, R11, !P2 ;  /* 0x0000000b2d347207 */ /* 0x040fe20005000000 */
[----:B------:R-:W-:Y:S01]  /*78a0*/  IMAD R114, R114, UR61, RZ ;  /* 0x0000003d72727c24 */ /* 0x000fe2000f8e02ff */
[----:B------:R-:W-:Y:S01]  /*78b0*/  SEL R50, R45, R12, !P2 ;  /* 0x0000000c2d327207 */ /* 0x000fe20005000000 */
[----:B------:R-:W-:Y:S01]  /*78c0*/  IMAD R109, R109, UR55, RZ ;  /* 0x000000376d6d7c24 */ /* 0x000fe2000f8e02ff */
[C---:B------:R-:W-:Y:S01]  /*78d0*/  SEL R42, R45.reuse, R20, !P2 ;  /* 0x000000142d2a7207 */ /* 0x040fe20005000000 */
[----:B------:R-:W-:Y:S01]  /*78e0*/  IMAD R108, R108, UR54, RZ ;  /* 0x000000366c6c7c24 */ /* 0x000fe2000f8e02ff */
[C---:B------:R-:W-:Y:S01]  /*78f0*/  SEL R38, R45.reuse, R25, !P2 ;  /* 0x000000192d267207 */ /* 0x040fe20005000000 */
[----:B------:R-:W-:Y:S01]  /*7900*/  IMAD R102, R102, UR47, RZ ;  /* 0x0000002f66667c24 */ /* 0x000fe2000f8e02ff */
[----:B------:R-:W-:Y:S01]  /*7910*/  SEL R121, R45, R31, !P2 ;  /* 0x0000001f2d797207 */ /* 0x000fe20005000000 */
[----:B------:R-:W-:Y:S01]  /*7920*/  IMAD R101, R101, UR46, RZ ;  /* 0x0000002e65657c24 */ /* 0x000fe2000f8e02ff */
[C---:B------:R-:W-:Y:S01]  /*7930*/  SEL R149, R45.reuse, R150, !P2 ;  /* 0x000000962d957207 */ /* 0x040fe20005000000 */
[----:B------:R-:W-:Y:S01]  /*7940*/  IMAD R100, R100, UR45, RZ ;  /* 0x0000002d64647c24 */ /* 0x000fe2000f8e02ff */
[----:B------:R-:W-:Y:S01]  /*7950*/  SEL R104, R45, R104, !P2 ;  /* 0x000000682d687207 */ /* 0x000fe20005000000 */
[----:B---3--:R-:W-:Y:S01]  /*7960*/  IMAD R121, R121, UR41, RZ ;  /* 0x0000002979797c24 */ /* 0x008fe2000f8e02ff */
        /* <DEDUP_REMOVED lines=19> */
[----:B-----5:R-:W-:Y:S01]  /*7aa0*/  IMAD R40, R22, UR53, RZ ;  /* 0x0000003516287c24 */ /* 0x020fe2000f8e02ff */
[----:B------:R-:W-:Y:S01]  /*7ab0*/  SEL R26, R45, R26, !P2 ;  /* 0x0000001a2d1a7207 */ /* 0x000fe20005000000 */
[----:B-1----:R-:W-:Y:S01]  /*7ac0*/  IMAD R22, R13, UR30, RZ ;  /* 0x0000001e0d167c24 */ /* 0x002fe2000f8e02ff */
[----:B------:R-:W-:Y:S01]  /*7ad0*/  SEL R27, R45, R27, !P2 ;  /* 0x0000001b2d1b7207 */ /* 0x000fe20005000000 */
[----:B------:R-:W-:Y:S01]  /*7ae0*/  IMAD R85, R85, UR28, RZ ;  /* 0x0000001c55557c24 */ /* 0x000fe2000f8e02ff */
        /* <DEDUP_REMOVED lines=19> */
[----:B------:R-:W1:Y:S01]  /*7c20*/  LDCU UR26, c[0x0][0x3b0] ;  /* 0x00007600ff1a77ac */ /* 0x000e620008000800 */
[----:B------:R-:W-:Y:S01]  /*7c30*/  SEL R120, R45, R43, !P2 ;  /* 0x0000002b2d787207 */ /* 0x000fe20005000000 */
[----:B------:R-:W-:Y:S01]  /*7c40*/  IMAD R43, R19, UR56, RZ ;  /* 0x00000038132b7c24 */ /* 0x000fe2000f8e02ff */
[C---:B------:R-:W-:Y:S01]  /*7c50*/  SEL R24, R45.reuse, R44, !P2 ;  /* 0x0000002c2d187207 */ /* 0x040fe20005000000 */
[----:B--2---:R-:W-:Y:S01]  /*7c60*/  IMAD R19, R14, UR23, RZ ;  /* 0x000000170e137c24 */ /* 0x004fe2000f8e02ff */
        /* <DEDUP_REMOVED lines=26> */
[C---:B------:R-:W-:Y:S01]  /*7e10*/  SEL R150, R45.reuse, R152, !P2 ;  /* 0x000000982d967207 */ /* 0x040fe20005000000 */
[----:B------:R-:W-:Y:S01]  /*7e20*/  IMAD.WIDE R144, R120, 0x4, R86 ;  /* 0x0000000478907825 */ /* 0x000fe200078e0256 */
[----:B------:R-:W-:Y:S01]  /*7e30*/  SEL R151, R45, R154, !P2 ;  /* 0x0000009a2d977207 */ /* 0x000fe20005000000 */
[----:B------:R-:W2:Y:S01]  /*7e40*/  LDCU UR25, c[0x0][0x3b0] ;  /* 0x00007600ff1977ac */ /* 0x000ea20008000800 */
[----:B------:R-:W3:Y:S01]  /*7e50*/  LDC R133, c[0x0][0x3a0] ;  /* 0x0000e800ff857b82 */ /* 0x000ee20000000800 */
[----:B------:R-:W-:-:S02]  /*7e60*/  IMAD R45, R18, UR58, RZ ;  /* 0x0000003a122d7c24 */ /* 0x000fc4000f8e02ff */
[----:B------:R-:W-:Y:S01]  /*7e70*/  IMAD R18, R15, UR22, RZ ;  /* 0x000000160f127c24 */ /* 0x000fe2000f8e02ff */
[----:B------:R-:W4:Y:S01]  /*7e80*/  LDCU UR43, c[0x0][0x3b0] ;  /* 0x00007600ff2b77ac */ /* 0x000f220008000800 */
[----:B------:R-:W-:Y:S02]  /*7e90*/  IMAD R15, R140, UR18, RZ ;  /* 0x000000128c0f7c24 */ /* 0x000fe4000f8e02ff */
[--C-:B------:R-:W-:Y:S01]  /*7ea0*/  IMAD.WIDE R140, R122, 0x4, R86.reuse ;  /* 0x000000047a8c7825 */ /* 0x100fe200078e0256 */
[----:B------:R-:W5:Y:S01]  /*7eb0*/  LDCU UR65, c[0x0][0x3b0] ;  /* 0x00007600ff4177ac */ /* 0x000f620008000800 */
[----:B------:R-:W1:Y:S02]  /*7ec0*/  S2UR UR5, SR_CgaCtaId ;  /* 0x00000000000579c3 */ /* 0x000e640000008800 */
[----:B------:R-:W-:Y:S01]  /*7ed0*/  IMAD.WIDE R142, R119, 0x4, R86 ;  /* 0x00000004778e7825 */ /* 0x000fe200078e0256 */
[----:B------:R1:W-:Y:S01]  /*7ee0*/  STL.64 [R1+0x1c00], R140 ;  /* 0x001c008c01007387 */ /* 0x0003e20000100a00 */
[----:B------:R-:W1:Y:S02]  /*7ef0*/  LDCU UR64, c[0x0][0x3b0] ;  /* 0x00007600ff4077ac */ /* 0x000e640008000800 */
[----:B------:R-:W-:-:S02]  /*7f00*/  IMAD R63, R63, UR73, RZ ;  /* 0x000000493f3f7c24 */ /* 0x000fc4000f8e02ff */
[----:B------:R-:W-:Y:S01]  /*7f10*/  IMAD R62, R62, UR72, RZ ;  /* 0x000000483e3e7c24 */ /* 0x000fe2000f8e02ff */
[----:B------:R-:W1:Y:S01]  /*7f20*/  LDCU UR63, c[0x0][0x3b0] ;  /* 0x00007600ff3f77ac */ /* 0x000e620008000800 */
[----:B------:R-:W-:Y:S01]  /*7f30*/  IMAD R61, R61, UR71, RZ ;  /* 0x000000473d3d7c24 */ /* 0x000fe2000f8e02ff */
[----:B------:R-:W5:Y:S01]  /*7f40*/  LDC R134, c[0x0][0x3a0] ;  /* 0x0000e800ff867b82 */ /* 0x000f620000000800 */
[----:B------:R-:W-:Y:S01]  /*7f50*/  IMAD R60, R60, UR70, RZ ;  /* 0x000000463c3c7c24 */ /* 0x000fe2000f8e02ff */
[----:B------:R-:W1:Y:S01]  /*7f60*/  LDCU UR62, c[0x0][0x3b0] ;  /* 0x00007600ff3e77ac */ /* 0x000e620008000800 */
[----:B------:R-:W-:Y:S01]  /*7f70*/  IMAD R59, R59, UR68, RZ ;  /* 0x000000443b3b7c24 */ /* 0x000fe2000f8e02ff */
[----:B---3--:R-:W-:Y:S01]  /*7f80*/  IADD3 R133, PT, PT, R133, -0x1, RZ ;  /* 0xffffffff85857810 */ /* 0x008fe20007ffe0ff */
[--C-:B-1----:R-:W-:Y:S01]  /*7f90*/  IMAD.WIDE R140, R121, 0x4, R86.reuse ;  /* 0x00000004798c7825 */ /* 0x102fe200078e0256 */
[----:B------:R-:W1:Y:S02]  /*7fa0*/  LDCU UR61, c[0x0][0x3b0] ;  /* 0x00007600ff3d77ac */ /* 0x000e640008000800 */
[----:B------:R-:W3:Y:S01]  /*7fb0*/  LDC R135, c[0x0][0x3a0] ;  /* 0x0000e800ff877b82 */ /* 0x000ee20000000800 */
[----:B------:R-:W-:Y:S01]  /*7fc0*/  IMAD R58, R58, UR67, RZ ;  /* 0x000000433a3a7c24 */ /* 0x000fe2000f8e02ff */
[----:B------:R1:W-:Y:S01]  /*7fd0*/  STL.64 [R1+0x1b40], R140 ;  /* 0x001b408c01007387 */ /* 0x0003e20000100a00 */
[----:B------:R-:W-:Y:S01]  /*7fe0*/  IMAD R57, R57, UR66, RZ ;  /* 0x0000004239397c24 */ /* 0x000fe2000f8e02ff */
[----:B------:R-:W3:Y:S01]  /*7ff0*/  LDCU UR55, c[0x0][0x3b0] ;  /* 0x00007600ff3777ac */ /* 0x000ee20008000800 */
[----:B------:R-:W-:Y:S01]  /*8000*/  IMAD R56, R56, UR24, RZ ;  /* 0x0000001838387c24 */ /* 0x000fe2000f8e02ff */
[----:B------:R5:W-:Y:S01]  /*8010*/  STL.64 [R1+0xe98], R144 ;  /* 0x000e989001007387 */ /* 0x000be20000100a00 */
[----:B------:R-:W-:Y:S01]  /*8020*/  IMAD R55, R55, UR27, RZ ;  /* 0x0000001b37377c24 */ /* 0x000fe2000f8e02ff */
[----:B------:R-:W3:Y:S01]  /*8030*/  LDCU UR54, c[0x0][0x3b0] ;  /* 0x00007600ff3677ac */ /* 0x000ee20008000800 */
[----:B------:R-:W-:Y:S01]  /*8040*/  IMAD R54, R54, UR26, RZ ;  /* 0x0000001a36367c24 */ /* 0x000fe2000f8e02ff */
[----:B------:R5:W-:Y:S01]  /*8050*/  STL.64 [R1+0xd38], R142 ;  /* 0x000d388e01007387 */ /* 0x000be20000100a00 */
[----:B--2---:R-:W-:Y:S01]  /*8060*/  IMAD R53, R53, UR25, RZ ;  /* 0x0000001935357c24 */ /* 0x004fe2000f8e02ff */
[----:B------:R-:W2:Y:S01]  /*8070*/  LDCU UR50, c[0x0][0x3b0] ;  /* 0x00007600ff3277ac */ /* 0x000ea20008000800 */
[----:B----4-:R-:W-:Y:S01]  /*8080*/  IMAD R52, R52, UR43, RZ ;  /* 0x0000002b34347c24 */ /* 0x010fe2000f8e02ff */
[----:B------:R-:W4:Y:S01]  /*8090*/  LDC R137, c[0x0][0x3a0] ;  /* 0x0000e800ff897b82 */ /* 0x000f220000000800 */
[----:B-1----:R-:W-:Y:S01]  /*80a0*/  IMAD.WIDE R140, R118, 0x4, R86 ;  /* 0x00000004768c7825 */ /* 0x002fe200078e0256 */
[----:B------:R-:W1:Y:S01]  /*80b0*/  LDCU UR49, c[0x0][0x3b0] ;  /* 0x00007600ff3177ac */ /* 0x000e620008000800 */
[----:B------:R-:W-:-:S02]  /*80c0*/  ISETP.GE.U32.AND P4, PT, R133, 0x7fffffc0, PT ;  /* 0x7fffffc08500780c */ /* 0x000fc40003f86070 */
[--C-:B-----5:R-:W-:Y:S01]  /*80d0*/  IMAD.WIDE R144, R117, 0x4, R86.reuse ;  /* 0x0000000475907825 */ /* 0x120fe200078e0256 */
[----:B------:R5:W-:Y:S01]  /*80e0*/  STL.64 [R1+0xcb8], R140 ;  /* 0x000cb88c01007387 */ /* 0x000be20000100a00 */
[----:B------:R-:W1:Y:S01]  /*80f0*/  LDCU UR47, c[0x0][0x3b0] ;  /* 0x00007600ff2f77ac */ /* 0x000e620008000800 */
[----:B------:R-:W4:Y:S01]  /*8100*/  LDC R138, c[0x0][0x3a0] ;  /* 0x0000e800ff8a7b82 */ /* 0x000f220000000800 */
[--C-:B------:R-:W-:Y:S01]  /*8110*/  IMAD.WIDE R142, R116, 0x4, R86.reuse ;  /* 0x00000004748e7825 */ /* 0x100fe200078e0256 */
[----:B------:R2:W-:Y:S01]  /*8120*/  STL.64 [R1+0x1f38], R144 ;  /* 0x001f389001007387 */ /* 0x0005e20000100a00 */
[----:B------:R-:W1:Y:S02]  /*8130*/  LDCU UR46, c[0x0][0x3b0] ;  /* 0x00007600ff2e77ac */ /* 0x000e640008000800 */
[----:B------:R-:W-:Y:S01]  /*8140*/  IMAD R51, R51, UR65, RZ ;  /* 0x0000004133337c24 */ /* 0x000fe2000f8e02ff */
[----:B------:R1:W-:Y:S01]  /*8150*/  STL.64 [R1+0x1f30], R142 ;  /* 0x001f308e01007387 */ /* 0x0003e20000100a00 */
[----:B------:R-:W-:Y:S01]  /*8160*/  IMAD R50, R50, UR64, RZ ;  /* 0x0000004032327c24 */ /* 0x000fe2000f8e02ff */
[----:B------:R-:W3:Y:S01]  /*8170*/  LDCU UR45, c[0x0][0x3b0] ;  /* 0x00007600ff2d77ac */ /* 0x000ee20008000800 */
[----:B------:R-:W-:Y:S01]  /*8180*/  IMAD R49, R49, UR63, RZ ;  /* 0x0000003f31317c24 */ /* 0x000fe2000f8e02ff */
[----:B------:R-:W4:Y:S01]  /*8190*/  LDC R136, c[0x0][0x3a0] ;  /* 0x0000e800ff887b82 */ /* 0x000f220000000800 */
[--C-:B-----5:R-:W-:Y:S01]  /*81a0*/  IMAD.WIDE R140, R115, 0x4, R86.reuse ;  /* 0x00000004738c7825 */ /* 0x120fe200078e0256 */
[----:B------:R-:W5:Y:S03]  /*81b0*/  LDCU UR44, c[0x0][0x3b0] ;  /* 0x00007600ff2c77ac */ /* 0x000f660008000800 */
[--C-:B--2---:R-:W-:Y:S01]  /*81c0*/  IMAD.WIDE R144, R114, 0x4, R86.reuse ;  /* 0x0000000472907825 */ /* 0x104fe200078e0256 */
[----:B------:R2:W-:Y:S01]  /*81d0*/  STL.64 [R1+0x1f28], R140 ;  /* 0x001f288c01007387 */ /* 0x0005e20000100a00 */
[----:B------:R-:W4:Y:S01]  /*81e0*/  LDCU UR40, c[0x0][0x3b0] ;  /* 0x00007600ff2877ac */ /* 0x000f220008000800 */
[----:B------:R-:W4:Y:S01]  /*81f0*/  LDC R152, c[0x0][0x3a0] ;  /* 0x0000e800ff987b82 */ /* 0x000f220000000800 */
[--C-:B-1----:R-:W-:Y:S01]  /*8200*/  IMAD.WIDE R142, R113, 0x4, R86.reuse ;  /* 0x00000004718e7825 */ /* 0x102fe200078e0256 */
[----:B------:R1:W-:Y:S01]  /*8210*/  STL.64 [R1+0x1f20], R144 ;  /* 0x001f209001007387 */ /* 0x0003e20000100a00 */
[----:B------:R-:W4:Y:S02]  /*8220*/  LDCU UR39, c[0x0][0x3b0] ;  /* 0x00007600ff2777ac */ /* 0x000f240008000800 */
[----:B------:R-:W-:Y:S01]  /*8230*/  IMAD R48, R48, UR62, RZ ;  /* 0x0000003e30307c24 */ /* 0x000fe2000f8e02ff */
[----:B------:R5:W-:Y:S01]  /*8240*/  STL.64 [R1+0x1f18], R142 ;  /* 0x001f188e01007387 */ /* 0x000be20000100a00 */
[----:B------:R-:W-:Y:S01]  /*8250*/  IMAD R47, R47, UR61, RZ ;  /* 0x0000003d2f2f7c24 */ /* 0x000fe2000f8e02ff */
[----:B------:R-:W4:Y:S01]  /*8260*/  LDCU UR38, c[0x0][0x3b0] ;  /* 0x00007600ff2677ac */ /* 0x000f220008000800 */
[----:B---3--:R-:W-:Y:S01]  /*8270*/  IMAD R42, R42, UR55, RZ ;  /* 0x000000372a2a7c24 */ /* 0x008fe2000f8e02ff */
[----:B------:R-:W3:Y:S01]  /*8280*/  LDC R164, c[0x0][0x3a0] ;  /* 0x0000e800ffa47b82 */ /* 0x000ee20000000800 */
[--C-:B--2---:R-:W-:Y:S01]  /*8290*/  IMAD.WIDE R140, R112, 0x4, R86.reuse ;  /* 0x00000004708c7825 */ /* 0x104fe200078e0256 */
[----:B------:R-:W2:Y:S03]  /*82a0*/  LDCU UR37, c[0x0][0x3b0] ;  /* 0x00007600ff2577ac */ /* 0x000ea60008000800 */
[--C-:B-1----:R-:W-:Y:S01]  /*82b0*/  IMAD.WIDE R144, R111, 0x4, R86.reuse ;  /* 0x000000046f907825 */ /* 0x102fe200078e0256 */
[----:B------:R1:W-:Y:S01]  /*82c0*/  STL.64 [R1+0x1f10], R140 ;  /* 0x001f108c01007387 */ /* 0x0003e20000100a00 */
[----:B------:R-:W2:Y:S01]  /*82d0*/  LDCU UR36, c[0x0][0x3b0] ;  /* 0x00007600ff2477ac */ /* 0x000ea20008000800 */
[----:B------:R-:W2:Y:S01]  /*82e0*/  LDC R196, c[0x0][0x3a0] ;  /* 0x0000e800ffc47b82 */ /* 0x000ea20000000800 */
[--C-:B-----5:R-:W-:Y:S01]  /*82f0*/  IMAD.WIDE R142, R110, 0x4, R86.reuse ;  /* 0x000000046e8e7825 */ /* 0x120fe200078e0256 */
[----:B------:R5:W-:Y:S01]  /*8300*/  STL.64 [R1+0x1f08], R144 ;  /* 0x001f089001007387 */ /* 0x000be20000100a00 */
[----:B------:R-:W2:Y:S02]  /*8310*/  LDCU UR34, c[0x0][0x3b0] ;  /* 0x00007600ff2277ac */ /* 0x000ea40008000800 */
[----:B------:R-:W-:Y:S01]  /*8320*/  IMAD R41, R21, UR54, RZ ;  /* 0x0000003615297c24 */ /* 0x000fe2000f8e02ff */
[----:B------:R5:W-:Y:S01]  /*8330*/  STL.64 [R1+0x1ef8], R142 ;  /* 0x001ef88e01007387 */ /* 0x000be20000100a00 */
[----:B------:R-:W-:Y:S01]  /*8340*/  IMAD R38, R38, UR50, RZ ;  /* 0x0000003226267c24 */ /* 0x000fe2000f8e02ff */
[----:B------:R-:W2:Y:S01]  /*8350*/  LDCU UR32, c[0x0][0x3b0] ;  /* 0x00007600ff2077ac */ /* 0x000ea20008000800 */
[----:B------:R-:W-:Y:S01]  /*8360*/  IMAD R37, R0, UR49, RZ ;  /* 0x0000003100257c24 */ /* 0x000fe2000f8e02ff */
[----:B------:R-:W2:Y:S01]  /*8370*/  LDC R212, c[0x0][0x3a0] ;  /* 0x0000e800ffd47b82 */ /* 0x000ea20000000800 */
[--C-:B-1----:R-:W-:Y:S01]  /*8380*/  IMAD.WIDE R140, R109, 0x4, R86.reuse ;  /* 0x000000046d8c7825 */ /* 0x102fe200078e0256 */
[----:B------:R-:W1:Y:S03]  /*8390*/  LDCU UR29, c[0x0][0x3b0] ;  /* 0x00007600ff1d77ac */ /* 0x000e660008000800 */
[--C-:B-----5:R-:W-:Y:S01]  /*83a0*/  IMAD.WIDE R144, R108, 0x4, R86.reuse ;  /* 0x000000046c907825 */ /* 0x120fe200078e0256 */
[----:B------:R5:W-:Y:S01]  /*83b0*/  STL.64 [R1+0x1ef0], R140 ;  /* 0x001ef08c01007387 */ /* 0x000be20000100a00 */
[----:B------:R-:W1:Y:S02]  /*83c0*/  LDCU UR28, c[0x0][0x3b0] ;  /* 0x00007600ff1c77ac */ /* 0x000e640008000800 */
[----:B------:R-:W-:Y:S01]  /*83d0*/  IMAD.WIDE R142, R107, 0x4, R86 ;  /* 0x000000046b8e7825 */ /* 0x000fe200078e0256 */
[----:B------:R4:W-:Y:S01]  /*83e0*/  STL.64 [R1+0x1ee8], R144 ;  /* 0x001ee89001007387 */ /* 0x0009e20000100a00 */
[----:B------:R-:W1:Y:S02]  /*83f0*/  LDCU UR20, c[0x0][0x3b0] ;  /* 0x00007600ff1477ac */ /* 0x000e640008000800 */
[----:B------:R-:W-:Y:S01]  /*8400*/  IMAD R35, R27, UR47, RZ ;  /* 0x0000002f1b237c24 */ /* 0x000fe2000f8e02ff */
[----:B------:R1:W-:Y:S01]  /*8410*/  STL.64 [R1+0x1ee0], R142 ;  /* 0x001ee08e01007387 */ /* 0x0003e20000100a00 */
[----:B------:R-:W-:Y:S01]  /*8420*/  IMAD R34, R28, UR46, RZ ;  /* 0x0000002e1c227c24 */ /* 0x000fe2000f8e02ff */
[----:B------:R-:W2:Y:S01]  /*8430*/  LDCU UR6, c[0x0][0x3b0] ;  /* 0x00007600ff0677ac */ /* 0x000ea20008000800 */
[----:B------:R-:W-:-:S02]  /*8440*/  IMAD R33, R29, UR45, RZ ;  /* 0x0000002d1d217c24 */ /* 0x000fc4000f8e02ff */
[--C-:B-----5:R-:W-:Y:S01]  /*8450*/  IMAD.WIDE R140, R106, 0x4, R86.reuse ;  /* 0x000000046a8c7825 */ /* 0x120fe200078e0256 */
[----:B------:R-:W5:Y:S03]  /*8460*/  LDCU UR8, c[0x0][0x3b0] ;  /* 0x00007600ff0877ac */ /* 0x000f660008000800 */
[--C-:B----4-:R-:W-:Y:S01]  /*8470*/  IMAD.WIDE R144, R105, 0x4, R86.reuse ;  /* 0x0000000469907825 */ /* 0x110fe200078e0256 */
[----:B------:R4:W-:Y:S01]  /*8480*/  STL.64 [R1+0x1ed8], R140 ;  /* 0x001ed88c01007387 */ /* 0x0009e20000100a00 */
[----:B------:R-:W2:Y:S02]  /*8490*/  LDCU UR4, c[0x0][0x3b0] ;  /* 0x00007600ff0477ac */ /* 0x000ea40008000800 */
[----:B-1----:R-:W-:Y:S01]  /*84a0*/  IMAD.WIDE R142, R104, 0x4, R86 ;  /* 0x00000004688e7825 */ /* 0x002fe200078e0256 */
[----:B------:R1:W-:Y:S01]  /*84b0*/  STL.64 [R1+0x1ed0], R144 ;  /* 0x001ed09001007387 */ /* 0x0003e20000100a00 */
[----:B------:R-:W2:Y:S02]  /*84c0*/  LDCU UR11, c[0x0][0x3b0] ;  /* 0x00007600ff0b77ac */ /* 0x000ea40008000800 */
[----:B------:R-:W-:Y:S01]  /*84d0*/  IMAD R32, R30, UR44, RZ ;  /* 0x0000002c1e207c24 */ /* 0x000fe2000f8e02ff */
[----:B------:R3:W-:Y:S01]  /*84e0*/  STL.64 [R1+0x1ec8], R142 ;  /* 0x001ec88e01007387 */ /* 0x0007e20000100a00 */
[----:B------:R-:W-:Y:S01]  /*84f0*/  IMAD R31, R31, UR40, RZ ;  /* 0x000000281f1f7c24 */ /* 0x000fe2000f8e02ff */
[----:B------:R-:W5:Y:S01]  /*8500*/  LDCU UR10, c[0x0][0x3b0] ;  /* 0x00007600ff0a77ac */ /* 0x000f620008000800 */
[----:B------:R-:W-:-:S02]  /*8510*/  IMAD R30, R6, UR39, RZ ;  /* 0x00000027061e7c24 */ /* 0x000fc4000f8e02ff */
[--C-:B----4-:R-:W-:Y:S01]  /*8520*/  IMAD.WIDE R140, R103, 0x4, R86.reuse ;  /* 0x00000004678c7825 */ /* 0x110fe200078e0256 */
[----:B------:R-:W4:Y:S03]  /*8530*/  LDCU UR9, c[0x0][0x3b0] ;  /* 0x00007600ff0977ac */ /* 0x000f260008000800 */
[--C-:B-1----:R-:W-:Y:S01]  /*8540*/  IMAD.WIDE R144, R102, 0x4, R86.reuse ;  /* 0x0000000466907825 */ /* 0x102fe200078e0256 */
[----:B------:R1:W-:Y:S01]  /*8550*/  STL.64 [R1+0x1eb8], R140 ;  /* 0x001eb88c01007387 */ /* 0x0003e20000100a00 */
[----:B------:R-:W4:Y:S02]  /*8560*/  LDCU UR7, c[0x0][0x3b0] ;  /* 0x00007600ff0777ac */ /* 0x000f240008000800 */
[----:B---3--:R-:W-:Y:S01]  /*8570*/  IMAD.WIDE R142, R101, 0x4, R86 ;  /* 0x00000004658e7825 */ /* 0x008fe200078e0256 */
[----:B------:R3:W-:Y:S01]  /*8580*/  STL.64 [R1+0x1eb0], R144 ;  /* 0x001eb09001007387 */ /* 0x0007e20000100a00 */
[----:B------:R-:W4:Y:S02]  /*8590*/  LDCU.64 UR76, c[0x0][0x358] ;  /* 0x00006b00ff4c77ac */ /* 0x000f240008000a00 */
[----:B------:R-:W-:Y:S01]  /*85a0*/  IMAD R29, R7, UR38, RZ ;  /* 0x00000026071d7c24 */ /* 0x000fe2000f8e02ff */
[----:B------:R5:W-:Y:S01]  /*85b0*/  STL.64 [R1+0x1ea8], R142 ;  /* 0x001ea88e01007387 */ /* 0x000be20000100a00 */
[----:B--2---:R-:W-:Y:S01]  /*85c0*/  IMAD R28, R8, UR37, RZ ;  /* 0x00000025081c7c24 */ /* 0x004fe2000f8e02ff */
[----:B------:R-:W-:Y:S01]  /*85d0*/  UISETP.GT.AND UP0, UPT, UR12, 0x7f, UPT ;  /* 0x0000007f0c00788c */ /* 0x000fe2000bf04270 */
[----:B------:R-:W-:-:S02]  /*85e0*/  IMAD R27, R9, UR36, RZ ;  /* 0x00000024091b7c24 */ /* 0x000fc4000f8e02ff */
[----:B-1----:R-:W-:-:S04]  /*85f0*/  IMAD.WIDE R140, R100, 0x4, R86 ;  /* 0x00000004648c7825 */ /* 0x002fc800078e0256 */
[--C-:B---3--:R-:W-:Y:S01]  /*8600*/  IMAD.WIDE R144, R99, 0x4, R86.reuse ;  /* 0x0000000463907825 */ /* 0x108fe200078e0256 */
[----:B------:R1:W-:Y:S03]  /*8610*/  STL.64 [R1+0x1ea0], R140 ;  /* 0x001ea08c01007387 */ /* 0x0003e60000100a00 */
[----:B-----5:R-:W-:Y:S01]  /*8620*/  IMAD.WIDE R142, R98, 0x4, R86 ;  /* 0x00000004628e7825 */ /* 0x020fe200078e0256 */
[----:B------:R2:W-:Y:S03]  /*8630*/  STL.64 [R1+0x1e98], R144 ;  /* 0x001e989001007387 */ /* 0x0005e60000100a00 */
[----:B------:R-:W-:Y:S01]  /*8640*/  IMAD R25, R25, UR34, RZ ;  /* 0x0000002219197c24 */ /* 0x000fe2000f8e02ff */
[----:B------:R3:W-:Y:S01]  /*8650*/  STL.64 [R1+0x1e90], R142 ;  /* 0x001e908e01007387 */ /* 0x0007e20000100a00 */
[----:B------:R-:W-:-:S02]  /*8660*/  IMAD R24, R24, UR32, RZ ;  /* 0x0000002018187c24 */ /* 0x000fc4000f8e02ff */
[----:B------:R-:W-:Y:S02]  /*8670*/  IMAD R21, R204, UR29, RZ ;  /* 0x0000001dcc157c24 */ /* 0x000fe4000f8e02ff */
[----:B-1----:R-:W-:-:S04]  /*8680*/  IMAD.WIDE R140, R97, 0x4, R86 ;  /* 0x00000004618c7825 */ /* 0x002fc800078e0256 */
[--C-:B--2---:R-:W-:Y:S01]  /*8690*/  IMAD.WIDE R144, R96, 0x4, R86.reuse ;  /* 0x0000000460907825 */ /* 0x104fe200078e0256 */
[----:B------:R1:W-:Y:S03]  /*86a0*/  STL.64 [R1+0x1e88], R140 ;  /* 0x001e888c01007387 */ /* 0x0003e60000100a00 */
[----:B---3--:R-:W-:Y:S01]  /*86b0*/  IMAD.WIDE R142, R95, 0x4, R86 ;  /* 0x000000045f8e7825 */ /* 0x008fe200078e0256 */
        /* <DEDUP_REMOVED lines=8> */
[--C-:B---3--:R-:W-:Y:S01]  /*8740*/  IMAD.WIDE R142, R92, 0x4, R86.reuse ;  /* 0x000000045c8e7825 */ /* 0x108fe200078e0256 */
[----:B------:R2:W-:Y:S03]  /*8750*/  STL.64 [R1+0x1e60], R144 ;  /* 0x001e609001007387 */ /* 0x0005e60000100a00 */
[----:B------:R-:W-:Y:S01]  /*8760*/  IMAD R10, R146, UR8, RZ ;  /* 0x00000008920a7c24 */ /* 0x000fe2000f8e02ff */
[----:B------:R3:W-:Y:S01]  /*8770*/  STL.64 [R1+0x1e58], R142 ;  /* 0x001e588e01007387 */ /* 0x0007e20000100a00 */
[----:B------:R-:W-:Y:S01]  /*8780*/  IMAD R9, R147, UR4, RZ ;  /* 0x0000000493097c24 */ /* 0x000fe2000f8e02ff */
[----:B------:R-:W-:Y:S01]  /*8790*/  UMOV UR4, 0x400 ;  /* 0x0000040000047882 */ /* 0x000fe20000000000 */
[----:B------:R-:W-:Y:S01]  /*87a0*/  IMAD R8, R148, UR11, RZ ;  /* 0x0000000b94087c24 */ /* 0x000fe2000f8e02ff */
[----:B------:R-:W-:Y:S01]  /*87b0*/  ULEA UR5, UR5, UR4, 0x18 ;  /* 0x0000000405057291 */ /* 0x000fe2000f8ec0ff */
[--C-:B-1----:R-:W-:Y:S01]  /*87c0*/  IMAD.WIDE R140, R91, 0x4, R86.reuse ;  /* 0x000000045b8c7825 */ /* 0x102fe200078e0256 */
[----:B------:R-:W1:Y:S03]  /*87d0*/  LDC R148, c[0x0][0x3a0] ;  /* 0x0000e800ff947b82 */ /* 0x000e660000000800 */
[--C-:B--2---:R-:W-:Y:S01]  /*87e0*/  IMAD.WIDE R144, R90, 0x4, R86.reuse ;  /* 0x000000045a907825 */ /* 0x104fe200078e0256 */
[----:B------:R2:W-:Y:S03]  /*87f0*/  STL.64 [R1+0x1e50], R140 ;  /* 0x001e508c01007387 */ /* 0x0005e60000100a00 */
[----:B---3--:R-:W-:Y:S01]  /*8800*/  IMAD.WIDE R142, R89, 0x4, R86 ;  /* 0x00000004598e7825 */ /* 0x008fe200078e0256 */
[----:B------:R3:W-:Y:S03]  /*8810*/  STL.64 [R1+0x1e48], R144 ;  /* 0x001e489001007387 */ /* 0x0007e60000100a00 */
[----:B------:R-:W-:Y:S01]  /*8820*/  IMAD R7, R149, UR10, RZ ;  /* 0x0000000a95077c24 */ /* 0x000fe2000f8e02ff */
[----:B------:R5:W-:Y:S01]  /*8830*/  STL.64 [R1+0x1e38], R142 ;  /* 0x001e388e01007387 */ /* 0x000be20000100a00 */
[----:B----4-:R-:W-:Y:S01]  /*8840*/  IMAD R6, R150, UR9, RZ ;  /* 0x0000000996067c24 */ /* 0x010fe2000f8e02ff */
[----:B------:R-:W4:Y:S01]  /*8850*/  LDC R149, c[0x0][0x3a0] ;  /* 0x0000e800ff957b82 */ /* 0x000f220000000800 */
[----:B------:R-:W-:-:S02]  /*8860*/  IMAD R0, R151, UR7, RZ ;  /* 0x0000000797007c24 */ /* 0x000fc4000f8e02ff */
[----:B--2---:R-:W-:-:S04]  /*8870*/  IMAD.WIDE R140, R88, 0x4, R86 ;  /* 0x00000004588c7825 */ /* 0x004fc800078e0256 */
[--C-:B---3--:R-:W-:Y:S01]  /*8880*/  IMAD.WIDE R144, R85, 0x4, R86.reuse ;  /* 0x0000000455907825 */ /* 0x108fe200078e0256 */
[----:B------:R2:W-:Y:S01]  /*8890*/  STL.64 [R1+0x1e30], R140 ;  /* 0x001e308c01007387 */ /* 0x0005e20000100a00 */
[----:B------:R-:W3:Y:S02]  /*88a0*/  LDC R150, c[0x0][0x3a0] ;  /* 0x0000e800ff967b82 */ /* 0x000ee40000000800 */
[----:B-----5:R-:W-:Y:S01]  /*88b0*/  IMAD.WIDE R142, R84, 0x4, R86 ;  /* 0x00000004548e7825 */ /* 0x020fe200078e0256 */
[----:B------:R5:W-:Y:S03]  /*88c0*/  STL.64 [R1+0x1e28], R144 ;  /* 0x001e289001007387 */ /* 0x000be60000100a00 */
[--C-:B------:R-:W-:Y:S01]  /*88d0*/  IMAD.WIDE R176, R132, 0x4, R4.reuse ;  /* 0x0000000484b07825 */ /* 0x100fe200078e0204 */
[----:B------:R5:W-:Y:S01]  /*88e0*/  STL.64 [R1+0x1e20], R142 ;  /* 0x001e208e01007387 */ /* 0x000be20000100a00 */
[----:B------:R-:W1:Y:S02]  /*88f0*/  LDC R132, c[0x0][0x3a0] ;  /* 0x0000e800ff847b82 */ /* 0x000e640000000800 */
[----:B------:R-:W-:-:S04]  /*8900*/  IMAD.WIDE R180, R131, 0x4, R4 ;  /* 0x0000000483b47825 */ /* 0x000fc800078e0204 */
[--C-:B--2---:R-:W-:Y:S02]  /*8910*/  IMAD.WIDE R140, R83, 0x4, R86.reuse ;  /* 0x00000004538c7825 */ /* 0x104fe400078e0256 */
[----:B------:R-:W2:Y:S02]  /*8920*/  LDC R151, c[0x0][0x3a0] ;  /* 0x0000e800ff977b82 */ /* 0x000ea40000000800 */
[--C-:B-----5:R-:W-:Y:S01]  /*8930*/  IMAD.WIDE R144, R82, 0x4, R86.reuse ;  /* 0x0000000452907825 */ /* 0x120fe200078e0256 */
[----:B------:R5:W-:Y:S03]  /*8940*/  STL.64 [R1+0x1e18], R140 ;  /* 0x001e188c01007387 */ /* 0x000be60000100a00 */
[----:B------:R-:W-:Y:S01]  /*8950*/  IMAD.WIDE R142, R81, 0x4, R86 ;  /* 0x00000004518e7825 */ /* 0x000fe200078e0256 */
[----:B------:R4:W-:Y:S03]  /*8960*/  STL.64 [R1+0x1e10], R144 ;  /* 0x001e109001007387 */ /* 0x0009e60000100a00 */
[--C-:B------:R-:W-:Y:S01]  /*8970*/  IMAD.WIDE R186, R129, 0x4, R4.reuse ;  /* 0x0000000481ba7825 */ /* 0x100fe200078e0204 */
[----:B------:R4:W-:Y:S03]  /*8980*/  STL.64 [R1+0x1e08], R142 ;  /* 0x001e088e01007387 */ /* 0x0009e60000100a00 */
[----:B------:R-:W-:-:S04]  /*8990*/  IMAD.WIDE R154, R130, 0x4, R4 ;  /* 0x00000004829a7825 */ /* 0x000fc800078e0204 */
[----:B-----5:R-:W-:-:S04]  /*89a0*/  IMAD.WIDE R140, R80, 0x4, R86 ;  /* 0x00000004508c7825 */ /* 0x020fc800078e0256 */
[--C-:B----4-:R-:W-:Y:S01]  /*89b0*/  IMAD.WIDE R144, R79, 0x4, R86.reuse ;  /* 0x000000044f907825 */ /* 0x110fe200078e0256 */
[----:B------:R4:W-:Y:S03]  /*89c0*/  STL.64 [R1+0x1df8], R140 ;  /* 0x001df88c01007387 */ /* 0x0009e60000100a00 */
[----:B------:R-:W-:Y:S01]  /*89d0*/  IMAD.WIDE R142, R78, 0x4, R86 ;  /* 0x000000044e8e7825 */ /* 0x000fe200078e0256 */
[----:B------:R5:W-:Y:S03]  /*89e0*/  STL.64 [R1+0x1df0], R144 ;  /* 0x001df09001007387 */ /* 0x000be60000100a00 */
[--C-:B------:R-:W-:Y:S01]  /*89f0*/  IMAD.WIDE R156, R128, 0x4, R4.reuse ;  /* 0x00000004809c7825 */ /* 0x100fe200078e0204 */
[----:B------:R1:W-:Y:S03]  /*8a00*/  STL.64 [R1+0x1de8], R142 ;  /* 0x001de88e01007387 */ /* 0x0003e60000100a00 */
[----:B------:R-:W-:-:S04]  /*8a10*/  IMAD.WIDE R162, R127, 0x4, R4 ;  /* 0x000000047fa27825 */ /* 0x000fc800078e0204 */
[----:B----4-:R-:W-:-:S04]  /*8a20*/  IMAD.WIDE R140, R77, 0x4, R86 ;  /* 0x000000044d8c7825 */ /* 0x010fc800078e0256 */
[--C-:B-----5:R-:W-:Y:S01]  /*8a30*/  IMAD.WIDE R144, R76, 0x4, R86.reuse ;  /* 0x000000044c907825 */ /* 0x120fe200078e0256 */
[----:B------:R4:W-:Y:S03]  /*8a40*/  STL.64 [R1+0x1dc8], R140 ;  /* 0x001dc88c01007387 */ /* 0x0009e60000100a00 */
[----:B-1----:R-:W-:Y:S01]  /*8a50*/  IMAD.WIDE R142, R75, 0x4, R86 ;  /* 0x000000044b8e7825 */ /* 0x002fe200078e0256 */
[----:B------:R1:W-:Y:S03]  /*8a60*/  STL.64 [R1+0x1d98], R144 ;  /* 0x001d989001007387 */ /* 0x0003e60000100a00 */
[--C-:B------:R-:W-:Y:S01]  /*8a70*/  IMAD.WIDE R158, R126, 0x4, R4.reuse ;  /* 0x000000047e9e7825 */ /* 0x100fe200078e0204 */
[----:B------:R5:W-:Y:S03]  /*8a80*/  STL.64 [R1+0x1d90], R142 ;  /* 0x001d908e01007387 */ /* 0x000be60000100a00 */
[----:B------:R-:W-:-:S04]  /*8a90*/  IMAD.WIDE R194, R125, 0x4, R4 ;  /* 0x000000047dc27825 */ /* 0x000fc800078e0204 */
[----:B----4-:R-:W-:-:S04]  /*8aa0*/  IMAD.WIDE R140, R74, 0x4, R86 ;  /* 0x000000044a8c7825 */ /* 0x010fc800078e0256 */
[--C-:B-1----:R-:W-:Y:S01]  /*8ab0*/  IMAD.WIDE R144, R73, 0x4, R86.reuse ;  /* 0x0000000449907825 */ /* 0x102fe200078e0256 */
[----:B------:R1:W-:Y:S03]  /*8ac0*/  STL.64 [R1+0x1d88], R140 ;  /* 0x001d888c01007387 */ /* 0x0003e60000100a00 */
[----:B-----5:R-:W-:Y:S01]  /*8ad0*/  IMAD.WIDE R142, R72, 0x4, R86 ;  /* 0x00000004488e7825 */ /* 0x020fe200078e0256 */
[----:B------:R4:W-:Y:S03]  /*8ae0*/  STL.64 [R1+0x1d78], R144 ;  /* 0x001d789001007387 */ /* 0x0009e60000100a00 */
[--C-:B------:R-:W-:Y:S01]  /*8af0*/  IMAD.WIDE R184, R124, 0x4, R4.reuse ;  /* 0x000000047cb87825 */ /* 0x100fe200078e0204 */
[----:B------:R5:W-:Y:S03]  /*8b00*/  STL.64 [R1+0x1d70], R142 ;  /* 0x001d708e01007387 */ /* 0x000be60000100a00 */
[----:B------:R-:W-:-:S04]  /*8b10*/  IMAD.WIDE R124, R123, 0x4, R4 ;  /* 0x000000047b7c7825 */ /* 0x000fc800078e0204 */
[----:B-1----:R-:W-:-:S04]  /*8b20*/  IMAD.WIDE R140, R71, 0x4, R86 ;  /* 0x00000004478c7825 */ /* 0x002fc800078e0256 */
[--C-:B----4-:R-:W-:Y:S01]  /*8b30*/  IMAD.WIDE R144, R70, 0x4, R86.reuse ;  /* 0x0000000446907825 */ /* 0x110fe200078e0256 */
[----:B------:R1:W-:Y:S03]  /*8b40*/  STL.64 [R1+0x1d68], R140 ;  /* 0x001d688c01007387 */ /* 0x0003e60000100a00 */
[----:B-----5:R-:W-:Y:S01]  /*8b50*/  IMAD.WIDE R142, R69, 0x4, R86 ;  /* 0x00000004458e7825 */ /* 0x020fe200078e0256 */
[----:B------:R4:W-:Y:S03]  /*8b60*/  STL.64 [R1+0x1d60], R144 ;  /* 0x001d609001007387 */ /* 0x0009e60000100a00 */
[C---:B------:R-:W-:Y:S01]  /*8b70*/  IMAD R130, R2.reuse, 0x39, RZ ;  /* 0x0000003902827824 */ /* 0x040fe200078e02ff */
[----:B------:R5:W-:Y:S01]  /*8b80*/  STL.64 [R1+0x1d58], R142 ;  /* 0x001d588e01007387 */ /* 0x000be20000100a00 */
[----:B------:R-:W-:-:S02]  /*8b90*/  IMAD R146, R2, 0x3d, RZ ;  /* 0x0000003d02927824 */ /* 0x000fc400078e02ff */
[----:B------:R-:W-:-:S04]  /*8ba0*/  IMAD.WIDE R126, R130, 0x4, R238 ;  /* 0x00000004827e7825 */ /* 0x000fc800078e02ee */
[----:B-1----:R-:W-:-:S04]  /*8bb0*/  IMAD.WIDE R140, R68, 0x4, R86 ;  /* 0x00000004448c7825 */ /* 0x002fc800078e0256 */
[--C-:B----4-:R-:W-:Y:S01]  /*8bc0*/  IMAD.WIDE R144, R67, 0x4, R86.reuse ;  /* 0x0000000443907825 */ /* 0x110fe200078e0256 */
[----:B------:R1:W-:Y:S03]  /*8bd0*/  STL.64 [R1+0x1d50], R140 ;  /* 0x001d508c01007387 */ /* 0x0003e60000100a00 */
[----:B-----5:R-:W-:Y:S01]  /*8be0*/  IMAD.WIDE R142, R66, 0x4, R86 ;  /* 0x00000004428e7825 */ /* 0x020fe200078e0256 */
[----:B------:R4:W-:Y:S03]  /*8bf0*/  STL.64 [R1+0x1d48], R144 ;  /* 0x001d489001007387 */ /* 0x0009e60000100a00 */
[----:B------:R-:W-:Y:S01]  /*8c00*/  IMAD.WIDE R128, R130, 0x4, R240 ;  /* 0x0000000482807825 */ /* 0x000fe200078e02f0 */
[----:B------:R5:W-:Y:S03]  /*8c10*/  STL.64 [R1+0x1d38], R142 ;  /* 0x001d388e01007387 */ /* 0x000be60000100a00 */
[----:B------:R-:W-:-:S02]  /*8c20*/  VIADD R148, R148, 0xffffffe9 ;  /* 0xffffffe994947836 */ /* 0x000fc40000000000 */
[----:B-1----:R-:W-:-:S04]  /*8c30*/  IMAD.WIDE R140, R65, 0x4, R86 ;  /* 0x00000004418c7825 */ /* 0x002fc800078e0256 */
[--C-:B----4-:R-:W-:Y:S01]  /*8c40*/  IMAD.WIDE R144, R64, 0x4, R86.reuse ;  /* 0x0000000440907825 */ /* 0x110fe200078e0256 */
[----:B------:R1:W-:Y:S03]  /*8c50*/  STL.64 [R1+0x1d30], R140 ;  /* 0x001d308c01007387 */ /* 0x0003e60000100a00 */
[----:B-----5:R-:W-:Y:S01]  /*8c60*/  IMAD.WIDE R142, R63, 0x4, R86 ;  /* 0x000000043f8e7825 */ /* 0x020fe200078e0256 */
[----:B------:R4:W-:Y:S03]  /*8c70*/  STL.64 [R1+0x1d28], R144 ;  /* 0x001d289001007387 */ /* 0x0009e60000100a00 */
[----:B------:R-:W-:Y:S01]  /*8c80*/  VIADD R149, R149, 0xffffffe5 ;  /* 0xffffffe595957836 */ /* 0x000fe20000000000 */
[----:B------:R5:W-:Y:S01]  /*8c90*/  STL.64 [R1+0x1d20], R142 ;  /* 0x001d208e01007387 */ /* 0x000be20000100a00 */
[----:B------:R-:W-:-:S02]  /*8ca0*/  IMAD R210, R2, 0x3a, RZ ;  /* 0x0000003a02d27824 */ /* 0x000fc400078e02ff */
[----:B------:R-:W-:Y:S02]  /*8cb0*/  IMAD R226, R2, 0x3e, RZ ;  /* 0x0000003e02e27824 */ /* 0x000fe400078e02ff */
[----:B-1----:R-:W-:-:S04]  /*8cc0*/  IMAD.WIDE R140, R62, 0x4, R86 ;  /* 0x000000043e8c7825 */ /* 0x002fc800078e0256 */
[--C-:B----4-:R-:W-:Y:S01]  /*8cd0*/  IMAD.WIDE R144, R61, 0x4, R86.reuse ;  /* 0x000000043d907825 */ /* 0x110fe200078e0256 */
[----:B------:R1:W-:Y:S03]  /*8ce0*/  STL.64 [R1+0x1d18], R140 ;  /* 0x001d188c01007387 */ /* 0x0003e60000100a00 */
[----:B-----5:R-:W-:Y:S01]  /*8cf0*/  IMAD.WIDE R142, R60, 0x4, R86 ;  /* 0x000000043c8e7825 */ /* 0x020fe200078e0256 */
[----:B------:R4:W-:Y:S03]  /*8d00*/  STL.64 [R1+0x1d10], R144 ;  /* 0x001d109001007387 */ /* 0x0009e60000100a00 */
[C---:B------:R-:W-:Y:S01]  /*8d10*/  IMAD.WIDE R198, R210.reuse, 0x4, R230 ;  /* 0x00000004d2c67825 */ /* 0x040fe200078e02e6 */
[----:B------:R5:W-:Y:S03]  /*8d20*/  STL.64 [R1+0x1d08], R142 ;  /* 0x001d088e01007387 */ /* 0x000be60000100a00 */
[----:B------:R-:W-:-:S04]  /*8d30*/  IMAD.WIDE R200, R210, 0x4, R232 ;  /* 0x00000004d2c87825 */ /* 0x000fc800078e02e8 */
        /* <DEDUP_REMOVED lines=39> */
[----:B------:R-:W-:-:S02]  /*8fb0*/  IMAD R244, R2, 0x3, RZ ;  /* 0x0000000302f47824 */ /* 0x000fc400078e02ff */
[----:B-1----:R-:W-:-:S04]  /*8fc0*/  IMAD.WIDE R140, R44, 0x4, R86 ;  /* 0x000000042c8c7825 */ /* 0x002fc800078e0256 */
[--C-:B----4-:R-:W-:Y:S01]  /*8fd0*/  IMAD.WIDE R144, R43, 0x4, R86.reuse ;  /* 0x000000042b907825 */ /* 0x110fe200078e0256 */
[----:B------:R1:W-:Y:S03]  /*8fe0*/  STL.64 [R1+0x1c70], R140 ;  /* 0x001c708c01007387 */ /* 0x0003e60000100a00 */
[--C-:B-----5:R-:W-:Y:S01]  /*8ff0*/  IMAD.WIDE R142, R42, 0x4, R86.reuse ;  /* 0x000000042a8e7825 */ /* 0x120fe200078e0256 */
[----:B------:R4:W-:Y:S03]  /*9000*/  STL.64 [R1+0x1c68], R144 ;  /* 0x001c689001007387 */ /* 0x0009e60000100a00 */
[----:B------:R-:W-:Y:S01]  /*9010*/  IMAD R245, R2, 0x7, RZ ;  /* 0x0000000702f57824 */ /* 0x000fe200078e02ff */
[----:B------:R5:W-:Y:S01]  /*9020*/  STL.64 [R1+0x1c60], R142 ;  /* 0x001c608e01007387 */ /* 0x000be20000100a00 */
[----:B-1----:R-:W-:-:S04]  /*9030*/  IMAD.WIDE R140, R41, 0x4, R86 ;  /* 0x00000004298c7825 */ /* 0x002fc800078e0256 */
[--C-:B----4-:R-:W-:Y:S01]  /*9040*/  IMAD.WIDE R144, R40, 0x4, R86.reuse ;  /* 0x0000000428907825 */ /* 0x110fe200078e0256 */
[----:B------:R1:W-:Y:S03]  /*9050*/  STL.64 [R1+0x1c20], R140 ;  /* 0x001c208c01007387 */ /* 0x0003e60000100a00 */
[--C-:B-----5:R-:W-:Y:S01]  /*9060*/  IMAD.WIDE R142, R39, 0x4, R86.reuse ;  /* 0x00000004278e7825 */ /* 0x120fe200078e0256 */
[----:B------:R4:W-:Y:S04]  /*9070*/  STL.64 [R1+0x1c10], R144 ;  /* 0x001c109001007387 */ /* 0x0009e80000100a00 */
        /* <DEDUP_REMOVED lines=65> */
[----:B------:R-:W-:Y:S04]  /*9490*/  STL.64 [R1+0xc88], R144 ;  /* 0x000c889001007387 */ /* 0x000fe80000100a00 */
[----:B------:R4:W-:Y:S01]  /*94a0*/  STL.64 [R1+0xc78], R142 ;  /* 0x000c788e01007387 */ /* 0x0009e20000100a00 */
[----:B-1----:R-:W-:-:S04]  /*94b0*/  IMAD.WIDE R140, R6, 0x4, R86 ;  /* 0x00000004068c7825 */ /* 0x002fc800078e0256 */
[----:B------:R-:W-:Y:S01]  /*94c0*/  IMAD.WIDE R86, R0, 0x4, R86 ;  /* 0x0000000400567825 */ /* 0x000fe200078e0256 */
[----:B------:R1:W-:Y:S03]  /*94d0*/  STL.64 [R1+0xc68], R140 ;  /* 0x000c688c01007387 */ /* 0x0003e60000100a00 */
[C---:B----4-:R-:W-:Y:S01]  /*94e0*/  IMAD.WIDE R142, R146.reuse, 0x4, R238 ;  /* 0x00000004928e7825 */ /* 0x050fe200078e02ee */
[----:B------:R4:W-:Y:S03]  /*94f0*/  STL.64 [R1+0xc58], R86 ;  /* 0x000c585601007387 */ /* 0x0009e60000100a00 */
[C---:B------:R-:W-:Y:S01]  /*9500*/  IMAD.WIDE R144, R146.reuse, 0x4, R240 ;  /* 0x0000000492907825 */ /* 0x040fe200078e02f0 */
[----:B------:R-:W-:Y:S04]  /*9510*/  STL.64 [R1+0x1a08], R176 ;  /* 0x001a08b001007387 */ /* 0x000fe80000100a00 */
[----:B------:R-:W-:Y:S01]  /*9520*/  STL.64 [R1+0x1908], R180 ;  /* 0x001908b401007387 */ /* 0x000fe20000100a00 */
[----:B-1----:R-:W-:-:S03]  /*9530*/  IMAD.WIDE R140, R146, 0x4, R236 ;  /* 0x00000004928c7825 */ /* 0x002fc600078e02ec */
[----:B------:R-:W-:Y:S01]  /*9540*/  STL.64 [R1+0x16c0], R186 ;  /* 0x0016c0ba01007387 */ /* 0x000fe20000100a00 */
[----:B----4-:R-:W-:-:S03]  /*9550*/  IMAD.WIDE R86, R122, 0x4, R4 ;  /* 0x000000047a567825 */ /* 0x010fc600078e0204 */
[----:B------:R-:W-:Y:S01]  /*9560*/  STL.64 [R1+0x1800], R154 ;  /* 0x0018009a01007387 */ /* 0x000fe20000100a00 */
[----:B------:R-:W-:-:S03]  /*9570*/  IMAD.WIDE R122, R121, 0x4, R4 ;  /* 0x00000004797a7825 */ /* 0x000fc600078e0204 */
[----:B------:R-:W-:Y:S01]  /*9580*/  STL.64 [R1+0x14d0], R156 ;  /* 0x0014d09c01007387 */ /* 0x000fe20000100a00 */
[----:B------:R-:W-:-:S03]  /*9590*/  IMAD.WIDE R120, R120, 0x4, R4 ;  /* 0x0000000478787825 */ /* 0x000fc600078e0204 */
[----:B------:R-:W-:Y:S04]  /*95a0*/  STL.64 [R1+0x1490], R162 ;  /* 0x001490a201007387 */ /* 0x000fe80000100a00 */
[----:B------:R-:W-:Y:S04]  /*95b0*/  STL.64 [R1+0x1450], R158 ;  /* 0x0014509e01007387 */ /* 0x000fe80000100a00 */
[----:B------:R-:W-:Y:S04]  /*95c0*/  STL.64 [R1+0x1410], R194 ;  /* 0x001410c201007387 */ /* 0x000fe80000100a00 */
[----:B------:R1:W-:Y:S04]  /*95d0*/  STL.64 [R1+0x11a8], R124 ;  /* 0x0011a87c01007387 */ /* 0x0003e80000100a00 */
[----:B------:R-:W-:Y:S04]  /*95e0*/  STL.64 [R1+0x12e0], R184 ;  /* 0x0012e0b801007387 */ /* 0x000fe80000100a00 */
[----:B------:R4:W-:Y:S04]  /*95f0*/  STL.64 [R1+0x1138], R86 ;  /* 0x0011385601007387 */ /* 0x0009e80000100a00 */
[----:B------:R-:W-:Y:S01]  /*9600*/  STL.64 [R1+0x10f8], R122 ;  /* 0x0010f87a01007387 */ /* 0x000fe20000100a00 */
[----:B-1----:R-:W-:-:S03]  /*9610*/  IMAD.WIDE R124, R130, 0x4, R236 ;  /* 0x00000004827c7825 */ /* 0x002fc600078e02ec */
[----:B------:R1:W-:Y:S01]  /*9620*/  STL.64 [R1+0xe90], R120 ;  /* 0x000e907801007387 */ /* 0x0003e20000100a00 */
[----:B----4-:R-:W-:-:S04]  /*9630*/  IMAD.WIDE R86, R119, 0x4, R4 ;  /* 0x0000000477567825 */ /* 0x010fc800078e0204 */
[--C-:B------:R-:W-:Y:S01]  /*9640*/  IMAD.WIDE R118, R118, 0x4, R4.reuse ;  /* 0x0000000476767825 */ /* 0x100fe200078e0204 */
[----:B------:R4:W-:Y:S03]  /*9650*/  STL.64 [R1+0xd30], R86 ;  /* 0x000d305601007387 */ /* 0x0009e60000100a00 */
[----:B-1----:R-:W-:Y:S01]  /*9660*/  IMAD.WIDE R120, R117, 0x4, R4 ;  /* 0x0000000475787825 */ /* 0x002fe200078e0204 */
[----:B------:R1:W-:Y:S03]  /*9670*/  STL.64 [R1+0xcb0], R118 ;  /* 0x000cb07601007387 */ /* 0x0003e60000100a00 */
[----:B------:R-:W-:Y:S01]  /*9680*/  IMAD.WIDE R122, R130, 0x4, R234 ;  /* 0x00000004827a7825 */ /* 0x000fe200078e02ea */
[----:B------:R5:W-:Y:S03]  /*9690*/  STL.64 [R1+0x1b00], R120 ;  /* 0x001b007801007387 */ /* 0x000be60000100a00 */
[----:B----4-:R-:W-:-:S04]  /*96a0*/  IMAD.WIDE R86, R116, 0x4, R4 ;  /* 0x0000000474567825 */ /* 0x010fc800078e0204 */
[--C-:B-1----:R-:W-:Y:S01]  /*96b0*/  IMAD.WIDE R118, R115, 0x4, R4.reuse ;  /* 0x0000000473767825 */ /* 0x102fe200078e0204 */
[----:B------:R1:W-:Y:S03]  /*96c0*/  STL.64 [R1+0x1a78], R86 ;  /* 0x001a785601007387 */ /* 0x0003e60000100a00 */
[--C-:B------:R-:W-:Y:S01]  /*96d0*/  IMAD.WIDE R116, R114, 0x4, R4.reuse ;  /* 0x0000000472747825 */ /* 0x100fe200078e0204 */
[----:B------:R-:W-:Y:S03]  /*96e0*/  STL.64 [R1+0x1a70], R118 ;  /* 0x001a707601007387 */ /* 0x000fe60000100a00 */
[----:B------:R-:W-:Y:S01]  /*96f0*/  IMAD.WIDE R114, R112, 0x4, R4 ;  /* 0x0000000470727825 */ /* 0x000fe200078e0204 */
[----:B------:R4:W-:Y:S03]  /*9700*/  STL.64 [R1+0x1a68], R116 ;  /* 0x001a687401007387 */ /* 0x0009e60000100a00 */
[----:B-----5:R-:W-:-:S04]  /*9710*/  IMAD.WIDE R120, R130, 0x4, R232 ;  /* 0x0000000482787825 */ /* 0x020fc800078e02e8 */
[----:B-1----:R-:W-:-:S04]  /*9720*/  IMAD.WIDE R86, R113, 0x4, R4 ;  /* 0x0000000471567825 */ /* 0x002fc800078e0204 */
[----:B------:R-:W-:Y:S01]  /*9730*/  IMAD.WIDE R112, R111, 0x4, R4 ;  /* 0x000000046f707825 */ /* 0x000fe200078e0204 */
[----:B------:R1:W-:Y:S01]  /*9740*/  STL.64 [R1+0x1a48], R86 ;  /* 0x001a485601007387 */ /* 0x0003e20000100a00 */
[----:B----4-:R-:W4:Y:S02]  /*9750*/  LDC R116, c[0x0][0x3a0] ;  /* 0x0000e800ff747b82 */ /* 0x010f240000000800 */
[----:B------:R-:W-:Y:S01]  /*9760*/  IMAD.WIDE R118, R130, 0x4, R230 ;  /* 0x0000000482767825 */ /* 0x000fe200078e02e6 */
[----:B------:R5:W-:Y:S04]  /*9770*/  STL.64 [R1+0x1a18], R114 ;  /* 0x001a187201007387 */ /* 0x000be80000100a00 */
[----:B------:R2:W-:Y:S01]  /*9780*/  STL.64 [R1+0x1a10], R112 ;  /* 0x001a107001007387 */ /* 0x0005e20000100a00 */
[----:B-1----:R-:W-:-:S04]  /*9790*/  IMAD.WIDE R86, R110, 0x4, R4 ;  /* 0x000000046e567825 */ /* 0x002fc800078e0204 */
[--C-:B------:R-:W-:Y:S01]  /*97a0*/  IMAD.WIDE R110, R109, 0x4, R4.reuse ;  /* 0x000000046d6e7825 */ /* 0x100fe200078e0204 */
[----:B------:R1:W-:Y:S03]  /*97b0*/  STL.64 [R1+0x1a00], R86 ;  /* 0x001a005601007387 */ /* 0x0003e60000100a00 */
[----:B------:R-:W-:Y:S01]  /*97c0*/  IMAD.WIDE R108, R108, 0x4, R4 ;  /* 0x000000046c6c7825 */ /* 0x000fe200078e0204 */
[----:B------:R-:W-:Y:S03]  /*97d0*/  STL.64 [R1+0x1938], R110 ;  /* 0x0019386e01007387 */ /* 0x000fe60000100a00 */
[----:B-----5:R-:W-:Y:S01]  /*97e0*/  IMAD R114, R2, 0x35, RZ ;  /* 0x0000003502727824 */ /* 0x020fe200078e02ff */
[----:B------:R5:W-:Y:S03]  /*97f0*/  STL.64 [R1+0x1930], R108 ;  /* 0x0019306c01007387 */ /* 0x000be60000100a00 */
[----:B--2---:R-:W-:-:S04]  /*9800*/  IMAD.WIDE R112, R114, 0x4, R240 ;  /* 0x0000000472707825 */ /* 0x004fc800078e02f0 */
[----:B-1----:R-:W-:-:S04]  /*9810*/  IMAD.WIDE R86, R107, 0x4, R4 ;  /* 0x000000046b567825 */ /* 0x002fc800078e0204 */
[--C-:B------:R-:W-:Y:S01]  /*9820*/  IMAD.WIDE R106, R106, 0x4, R4.reuse ;  /* 0x000000046a6a7825 */ /* 0x100fe200078e0204 */
[----:B------:R1:W-:Y:S03]  /*9830*/  STL.64 [R1+0x1928], R86 ;  /* 0x0019285601007387 */ /* 0x0003e60000100a00 */
[----:B-----5:R-:W-:Y:S01]  /*9840*/  IMAD.WIDE R108, R105, 0x4, R4 ;  /* 0x00000004696c7825 */ /* 0x020fe200078e0204 */
[----:B------:R2:W-:Y:S03]  /*9850*/  STL.64 [R1+0x1920], R106 ;  /* 0x0019206a01007387 */ /* 0x0005e60000100a00 */
[----:B------:R-:W-:Y:S01]  /*9860*/  IMAD.WIDE R110, R114, 0x4, R238 ;  /* 0x00000004726e7825 */ /* 0x000fe200078e02ee */
[----:B------:R5:W-:Y:S03]  /*9870*/  STL.64 [R1+0x1918], R108 ;  /* 0x0019186c01007387 */ /* 0x000be60000100a00 */
[----:B-1----:R-:W-:-:S04]  /*9880*/  IMAD.WIDE R86, R104, 0x4, R4 ;  /* 0x0000000468567825 */ /* 0x002fc800078e0204 */
[--C-:B--2---:R-:W-:Y:S01]  /*9890*/  IMAD.WIDE R106, R103, 0x4, R4.reuse ;  /* 0x00000004676a7825 */ /* 0x104fe200078e0204 */
        /* <DEDUP_REMOVED lines=8> */
[----:B------:R1:W-:Y:S03]  /*9920*/  STL.64 [R1+0x1828], R86 ;  /* 0x0018285601007387 */ /* 0x0003e60000100a00 */
[C---:B--2---:R-:W-:Y:S01]  /*9930*/  IMAD.WIDE R104, R114.reuse, 0x4, R232 ;  /* 0x0000000472687825 */ /* 0x044fe200078e02e8 */
[----:B------:R-:W-:Y:S03]  /*9940*/  STL.64 [R1+0x1820], R102 ;  /* 0x0018206601007387 */ /* 0x000fe60000100a00 */
[----:B------:R-:W-:Y:S01]  /*9950*/  IMAD.WIDE R106, R114, 0x4, R234 ;  /* 0x00000004726a7825 */ /* 0x000fe200078e02ea */
[----:B------:R2:W-:Y:S03]  /*9960*/  STL.64 [R1+0x1818], R100 ;  /* 0x0018186401007387 */ /* 0x0005e60000100a00 */
[----:B-1----:R-:W-:-:S04]  /*9970*/  IMAD.WIDE R86, R98, 0x4, R4 ;  /* 0x0000000462567825 */ /* 0x002fc800078e0204 */
[--C-:B------:R-:W-:Y:S01]  /*9980*/  IMAD.WIDE R98, R97, 0x4, R4.reuse ;  /* 0x0000000461627825 */ /* 0x100fe200078e0204 */
[----:B------:R1:W-:Y:S03]  /*9990*/  STL.64 [R1+0x1810], R86 ;  /* 0x0018105601007387 */ /* 0x0003e60000100a00 */
[----:B------:R-:W-:Y:S01]  /*99a0*/  IMAD.WIDE R96, R96, 0x4, R4 ;  /* 0x0000000460607825 */ /* 0x000fe200078e0204 */
[----:B------:R-:W-:Y:S03]  /*99b0*/  STL.64 [R1+0x1808], R98 ;  /* 0x0018086201007387 */ /* 0x000fe60000100a00 */
[C---:B--2---:R-:W-:Y:S01]  /*99c0*/  IMAD.WIDE R100, R114.reuse, 0x4, R228 ;  /* 0x0000000472647825 */ /* 0x044fe200078e02e4 */
[----:B------:R2:W-:Y:S03]  /*99d0*/  STL.64 [R1+0x17f8], R96 ;  /* 0x0017f86001007387 */ /* 0x0005e60000100a00 */
[----:B------:R-:W-:-:S04]  /*99e0*/  IMAD.WIDE R102, R114, 0x4, R230 ;  /* 0x0000000472667825 */ /* 0x000fc800078e02e6 */
[----:B-1----:R-:W-:-:S04]  /*99f0*/  IMAD.WIDE R86, R95, 0x4, R4 ;  /* 0x000000045f567825 */ /* 0x002fc800078e0204 */
[--C-:B------:R-:W-:Y:S01]  /*9a00*/  IMAD.WIDE R94, R94, 0x4, R4.reuse ;  /* 0x000000045e5e7825 */ /* 0x100fe200078e0204 */
[----:B------:R1:W-:Y:S03]  /*9a10*/  STL.64 [R1+0x16f0], R86 ;  /* 0x0016f05601007387 */ /* 0x0003e60000100a00 */
[----:B--2---:R-:W-:Y:S01]  /*9a20*/  IMAD.WIDE R96, R93, 0x4, R4 ;  /* 0x000000045d607825 */ /* 0x004fe200078e0204 */
[----:B------:R2:W-:Y:S03]  /*9a30*/  STL.64 [R1+0x16e8], R94 ;  /* 0x0016e85e01007387 */ /* 0x0005e60000100a00 */
[----:B------:R-:W-:Y:S01]  /*9a40*/  IMAD R98, R2, 0x31, RZ ;  /* 0x0000003102627824 */ /* 0x000fe200078e02ff */
[----:B------:R5:W-:Y:S01]  /*9a50*/  STL.64 [R1+0x16e0], R96 ;  /* 0x0016e06001007387 */ /* 0x000be20000100a00 */
[----:B------:R-:W-:-:S04]  /*9a60*/  IMAD.WIDE R114, R114, 0x4, R242 ;  /* 0x0000000472727825 */ /* 0x000fc800078e02f2 */
        /* <DEDUP_REMOVED lines=19> */
[----:B------:R5:W-:Y:S03]  /*9ba0*/  STL.64 [R1+0x15c8], R84 ;  /* 0x0015c85401007387 */ /* 0x000be60000100a00 */
[----:B--2---:R-:W-:Y:S01]  /*9bb0*/  IMAD.WIDE R88, R2, 0x4, R228 ;  /* 0x0000000402587825 */ /* 0x004fe200078e02e4 */
[----:B------:R2:W-:Y:S03]  /*9bc0*/  STL.64 [R1+0x15c0], R82 ;  /* 0x0015c05201007387 */ /* 0x0005e60000100a00 */
[----:B------:R-:W-:-:S04]  /*9bd0*/  IMAD.WIDE R90, R98, 0x4, R234 ;  /* 0x00000004625a7825 */ /* 0x000fc800078e02ea */
[----:B-1----:R-:W-:-:S04]  /*9be0*/  IMAD.WIDE R86, R81, 0x4, R4 ;  /* 0x0000000451567825 */ /* 0x002fc800078e0204 */
[--C-:B-----5:R-:W-:Y:S01]  /*9bf0*/  IMAD.WIDE R84, R80, 0x4, R4.reuse ;  /* 0x0000000450547825 */ /* 0x120fe200078e0204 */
[----:B------:R1:W-:Y:S03]  /*9c00*/  STL.64 [R1+0x15b8], R86 ;  /* 0x0015b85601007387 */ /* 0x0003e60000100a00 */
[--C-:B--2---:R-:W-:Y:S01]  /*9c10*/  IMAD.WIDE R82, R79, 0x4, R4.reuse ;  /* 0x000000044f527825 */ /* 0x104fe200078e0204 */
[----:B------:R2:W-:Y:S03]  /*9c20*/  STL.64 [R1+0x14c8], R84 ;  /* 0x0014c85401007387 */ /* 0x0005e60000100a00 */
[--C-:B------:R-:W-:Y:S01]  /*9c30*/  IMAD.WIDE R80, R78, 0x4, R4.reuse ;  /* 0x000000044e507825 */ /* 0x100fe200078e0204 */
[----:B------:R-:W-:Y:S03]  /*9c40*/  STL.64 [R1+0x14c0], R82 ;  /* 0x0014c05201007387 */ /* 0x000fe60000100a00 */
[--C-:B------:R-:W-:Y:S01]  /*9c50*/  IMAD.WIDE R78, R77, 0x4, R4.reuse ;  /* 0x000000044d4e7825 */ /* 0x100fe200078e0204 */
[----:B------:R5:W-:Y:S03]  /*9c60*/  STL.64 [R1+0x14b8], R80 ;  /* 0x0014b85001007387 */ /* 0x000be60000100a00 */
[----:B------:R-:W-:Y:S01]  /*9c70*/  IMAD.WIDE R76, R76, 0x4, R4 ;  /* 0x000000044c4c7825 */ /* 0x000fe200078e0204 */
[----:B------:R3:W-:Y:S03]  /*9c80*/  STL.64 [R1+0x14b0], R78 ;  /* 0x0014b04e01007387 */ /* 0x0007e60000100a00 */
[C---:B-1----:R-:W-:Y:S01]  /*9c90*/  IMAD.WIDE R86, R2.reuse, 0x4, R230 ;  /* 0x0000000402567825 */ /* 0x042fe200078e02e6 */
[----:B------:R1:W-:Y:S03]  /*9ca0*/  STL.64 [R1+0x14a8], R76 ;  /* 0x0014a84c01007387 */ /* 0x0003e60000100a00 */
[----:B--2---:R-:W-:-:S04]  /*9cb0*/  IMAD.WIDE R84, R2, 0x4, R232 ;  /* 0x0000000402547825 */ /* 0x004fc800078e02e8 */
[----:B-----5:R-:W-:-:S04]  /*9cc0*/  IMAD.WIDE R80, R75, 0x4, R4 ;  /* 0x000000044b507825 */ /* 0x020fc800078e0204 */
[--C-:B---3--:R-:W-:Y:S01]  /*9cd0*/  IMAD.WIDE R78, R74, 0x4, R4.reuse ;  /* 0x000000044a4e7825 */ /* 0x108fe200078e0204 */
[----:B------:R2:W-:Y:S03]  /*9ce0*/  STL.64 [R1+0x14a0], R80 ;  /* 0x0014a05001007387 */ /* 0x0005e60000100a00 */
[--C-:B-1----:R-:W-:Y:S01]  /*9cf0*/  IMAD.WIDE R76, R73, 0x4, R4.reuse ;  /* 0x00000004494c7825 */ /* 0x102fe200078e0204 */
[----:B------:R-:W-:Y:S03]  /*9d00*/  STL.64 [R1+0x1498], R78 ;  /* 0x0014984e01007387 */ /* 0x000fe60000100a00 */
[--C-:B------:R-:W-:Y:S01]  /*9d10*/  IMAD.WIDE R74, R72, 0x4, R4.reuse ;  /* 0x00000004484a7825 */ /* 0x100fe200078e0204 */
[----:B------:R-:W-:Y:S03]  /*9d20*/  STL.64 [R1+0x1488], R76 ;  /* 0x0014884c01007387 */ /* 0x000fe60000100a00 */
[--C-:B------:R-:W-:Y:S01]  /*9d30*/  IMAD.WIDE R72, R71, 0x4, R4.reuse ;  /* 0x0000000447487825 */ /* 0x100fe200078e0204 */
[----:B------:R1:W-:Y:S03]  /*9d40*/  STL.64 [R1+0x1480], R74 ;  /* 0x0014804a01007387 */ /* 0x0003e60000100a00 */
[----:B------:R-:W-:Y:S01]  /*9d50*/  IMAD.WIDE R70, R70, 0x4, R4 ;  /* 0x0000000446467825 */ /* 0x000fe200078e0204 */
[----:B------:R3:W-:Y:S03]  /*9d60*/  STL.64 [R1+0x1478], R72 ;  /* 0x0014784801007387 */ /* 0x0007e60000100a00 */
[C---:B------:R-:W-:Y:S01]  /*9d70*/  IMAD.WIDE R82, R2.reuse, 0x4, R234 ;  /* 0x0000000402527825 */ /* 0x040fe200078e02ea */
[----:B------:R5:W-:Y:S03]  /*9d80*/  STL.64 [R1+0x1470], R70 ;  /* 0x0014704601007387 */ /* 0x000be60000100a00 */
[----:B--2---:R-:W-:-:S04]  /*9d90*/  IMAD.WIDE R80, R2, 0x4, R236 ;  /* 0x0000000402507825 */ /* 0x004fc800078e02ec */
[----:B-1----:R-:W-:-:S04]  /*9da0*/  IMAD.WIDE R74, R69, 0x4, R4 ;  /* 0x00000004454a7825 */ /* 0x002fc800078e0204 */
[--C-:B---3--:R-:W-:Y:S01]  /*9db0*/  IMAD.WIDE R72, R68, 0x4, R4.reuse ;  /* 0x0000000444487825 */ /* 0x108fe200078e0204 */
[----:B------:R-:W-:Y:S03]  /*9dc0*/  STL.64 [R1+0x1468], R74 ;  /* 0x0014684a01007387 */ /* 0x000fe60000100a00 */
[--C-:B-----5:R-:W-:Y:S01]  /*9dd0*/  IMAD.WIDE R70, R67, 0x4, R4.reuse ;  /* 0x0000000443467825 */ /* 0x120fe200078e0204 */
[----:B------:R1:W-:Y:S03]  /*9de0*/  STL.64 [R1+0x1460], R72 ;  /* 0x0014604801007387 */ /* 0x0003e60000100a00 */
[--C-:B------:R-:W-:Y:S01]  /*9df0*/  IMAD.WIDE R68, R66, 0x4, R4.reuse ;  /* 0x0000000442447825 */ /* 0x100fe200078e0204 */
[----:B------:R2:W-:Y:S03]  /*9e00*/  STL.64 [R1+0x1458], R70 ;  /* 0x0014584601007387 */ /* 0x0005e60000100a00 */
[--C-:B------:R-:W-:Y:S01]  /*9e10*/  IMAD.WIDE R66, R65, 0x4, R4.reuse ;  /* 0x0000000441427825 */ /* 0x100fe200078e0204 */
[----:B------:R3:W-:Y:S03]  /*9e20*/  STL.64 [R1+0x1448], R68 ;  /* 0x0014484401007387 */ /* 0x0007e60000100a00 */
[----:B------:R-:W-:Y:S01]  /*9e30*/  IMAD.WIDE R64, R64, 0x4, R4 ;  /* 0x0000000440407825 */ /* 0x000fe200078e0204 */
[----:B------:R5:W-:Y:S01]  /*9e40*/  STL.64 [R1+0x1440], R66 ;  /* 0x0014404201007387 */ /* 0x000be20000100a00 */
[----:B-1----:R-:W1:Y:S02]  /*9e50*/  LDC R73, c[0x0][0x3a0] ;  /* 0x0000e800ff497b82 */ /* 0x002e640000000800 */
[C---:B------:R-:W-:Y:S01]  /*9e60*/  IMAD.WIDE R78, R2.reuse, 0x4, R238 ;  /* 0x00000004024e7825 */ /* 0x040fe200078e02ee */
[----:B------:R4:W-:Y:S03]  /*9e70*/  STL.64 [R1+0x1438], R64 ;  /* 0x0014384001007387 */ /* 0x0009e60000100a00 */
[----:B------:R-:W-:-:S02]  /*9e80*/  IMAD.WIDE R76, R2, 0x4, R240 ;  /* 0x00000004024c7825 */ /* 0x000fc400078e02f0 */
[----:B--2---:R-:W2:Y:S02]  /*9e90*/  LDC R70, c[0x0][0x3a0] ;  /* 0x0000e800ff467b82 */ /* 0x004ea40000000800 */
[----:B---3--:R-:W-:-:S04]  /*9ea0*/  IMAD.WIDE R68, R63, 0x4, R4 ;  /* 0x000000043f447825 */ /* 0x008fc800078e0204 */
[--C-:B-----5:R-:W-:Y:S01]  /*9eb0*/  IMAD.WIDE R66, R62, 0x4, R4.reuse ;  /* 0x000000043e427825 */ /* 0x120fe200078e0204 */
[----:B------:R3:W-:Y:S01]  /*9ec0*/  STL.64 [R1+0x1430], R68 ;  /* 0x0014304401007387 */ /* 0x0007e20000100a00 */
[----:B------:R-:W5:Y:S02]  /*9ed0*/  LDC R71, c[0x0][0x3a0] ;  /* 0x0000e800ff477b82 */ /* 0x000f640000000800 */
[--C-:B----4-:R-:W-:Y:S01]  /*9ee0*/  IMAD.WIDE R64, R61, 0x4, R4.reuse ;  /* 0x000000043d407825 */ /* 0x110fe200078e0204 */
[----:B------:R-:W-:Y:S03]  /*9ef0*/  STL.64 [R1+0x1428], R66 ;  /* 0x0014284201007387 */ /* 0x000fe60000100a00 */
[--C-:B------:R-:W-:Y:S01]  /*9f00*/  IMAD.WIDE R62, R60, 0x4, R4.reuse ;  /* 0x000000043c3e7825 */ /* 0x100fe200078e0204 */
[----:B------:R-:W-:Y:S01]  /*9f10*/  STL.64 [R1+0x1420], R64 ;  /* 0x0014204001007387 */ /* 0x000fe20000100a00 */
[----:B------:R-:W4:Y:S02]  /*9f20*/  LDC R72, c[0x0][0x3a0] ;  /* 0x0000e800ff487b82 */ /* 0x000f240000000800 */
[--C-:B------:R-:W-:Y:S01]  /*9f30*/  IMAD.WIDE R60, R59, 0x4, R4.reuse ;  /* 0x000000043b3c7825 */ /* 0x100fe200078e0204 */
[----:B------:R3:W-:Y:S03]  /*9f40*/  STL.64 [R1+0x1418], R62 ;  /* 0x0014183e01007387 */ /* 0x0007e60000100a00 */
[----:B------:R-:W-:Y:S01]  /*9f50*/  IMAD.WIDE R58, R58, 0x4, R4 ;  /* 0x000000043a3a7825 */ /* 0x000fe200078e0204 */
[----:B------:R1:W-:Y:S03]  /*9f60*/  STL.64 [R1+0x1318], R60 ;  /* 0x0013183c01007387 */ /* 0x0003e60000100a00 */
[C---:B---3--:R-:W-:Y:S01]  /*9f70*/  IMAD R68, R2.reuse, 0x3c, RZ ;  /* 0x0000003c02447824 */ /* 0x048fe200078e02ff */
[----:B------:R3:W-:Y:S01]  /*9f80*/  STL.64 [R1+0x1310], R58 ;  /* 0x0013103a01007387 */ /* 0x0007e20000100a00 */
[----:B------:R-:W-:-:S04]  /*9f90*/  IMAD.WIDE R74, R2, 0x4, R242 ;  /* 0x00000004024a7825 */ /* 0x000fc800078e02f2 */
[----:B------:R-:W-:-:S04]  /*9fa0*/  IMAD.WIDE R62, R57, 0x4, R4 ;  /* 0x00000004393e7825 */ /* 0x000fc800078e0204 */
[--C-:B-1----:R-:W-:Y:S01]  /*9fb0*/  IMAD.WIDE R60, R56, 0x4, R4.reuse ;  /* 0x00000004383c7825 */ /* 0x102fe200078e0204 */
[----:B------:R-:W-:Y:S03]  /*9fc0*/  STL.64 [R1+0x1308], R62 ;  /* 0x0013083e01007387 */ /* 0x000fe60000100a00 */
[--C-:B---3--:R-:W-:Y:S01]  /*9fd0*/  IMAD.WIDE R58, R55, 0x4, R4.reuse ;  /* 0x00000004373a7825 */ /* 0x108fe200078e0204 */
[----:B------:R1:W-:Y:S03]  /*9fe0*/  STL.64 [R1+0x1300], R60 ;  /* 0x0013003c01007387 */ /* 0x0003e60000100a00 */
[--C-:B------:R-:W-:Y:S01]  /*9ff0*/  IMAD.WIDE R56, R54, 0x4, R4.reuse ;  /* 0x0000000436387825 */ /* 0x100fe200078e0204 */
[----:B------:R3:W-:Y:S03]  /*a000*/  STL.64 [R1+0x12f8], R58 ;  /* 0x0012f83a01007387 */ /* 0x0007e60000100a00 */
[--C-:B------:R-:W-:Y:S01]  /*a010*/  IMAD.WIDE R54, R53, 0x4, R4.reuse ;  /* 0x0000000435367825 */ /* 0x100fe200078e0204 */
[----:B------:R2:W-:Y:S03]  /*a020*/  STL.64 [R1+0x12f0], R56 ;  /* 0x0012f03801007387 */ /* 0x0005e60000100a00 */
[----:B------:R-:W-:Y:S01]  /*a030*/  IMAD.WIDE R52, R52, 0x4, R4 ;  /* 0x0000000434347825 */ /* 0x000fe200078e0204 */
[----:B------:R4:W-:Y:S03]  /*a040*/  STL.64 [R1+0x12e8], R54 ;  /* 0x0012e83601007387 */ /* 0x0009e60000100a00 */
[C---:B-1----:R-:W-:Y:S01]  /*a050*/  IMAD.WIDE R60, R68.reuse, 0x4, R234 ;  /* 0x00000004443c7825 */ /* 0x042fe200078e02ea */
[----:B------:R1:W-:Y:S03]  /*a060*/  STL.64 [R1+0x12d8], R52 ;  /* 0x0012d83401007387 */ /* 0x0003e60000100a00 */
[----:B---3--:R-:W-:-:S04]  /*a070*/  IMAD.WIDE R58, R68, 0x4, R232 ;  /* 0x00000004443a7825 */ /* 0x008fc800078e02e8 */
[----:B--2---:R-:W-:-:S04]  /*a080*/  IMAD.WIDE R56, R51, 0x4, R4 ;  /* 0x0000000433387825 */ /* 0x004fc800078e0204 */
[--C-:B----4-:R-:W-:Y:S01]  /*a090*/  IMAD.WIDE R54, R50, 0x4, R4.reuse ;  /* 0x0000000432367825 */ /* 0x110fe200078e0204 */
[----:B------:R-:W-:Y:S03]  /*a0a0*/  STL.64 [R1+0x12b8], R56 ;  /* 0x0012b83801007387 */ /* 0x000fe60000100a00 */
[--C-:B-1----:R-:W-:Y:S01]  /*a0b0*/  IMAD.WIDE R52, R49, 0x4, R4.reuse ;  /* 0x0000000431347825 */ /* 0x102fe200078e0204 */
        /* <DEDUP_REMOVED lines=8> */
[----:B------:R-:W-:Y:S01]  /*a140*/  IMAD.WIDE R56, R68, 0x4, R230 ;  /* 0x0000000444387825 */ /* 0x000fe200078e02e6 */
[----:B------:R5:W-:Y:S03]  /*a150*/  STL.64 [R1+0x11b0], R46 ;  /* 0x0011b02e01007387 */ /* 0x000be60000100a00 */
[----:B--2---:R-:W-:-:S02]  /*a160*/  IMAD R52, R2, 0x38, RZ ;  /* 0x0000003802347824 */ /* 0x004fc400078e02ff */
[----:B---3--:R-:W-:-:S04]  /*a170*/  IMAD.WIDE R50, R45, 0x4, R4 ;  /* 0x000000042d327825 */ /* 0x008fc800078e0204 */
[--C-:B----4-:R-:W-:Y:S01]  /*a180*/  IMAD.WIDE R48, R44, 0x4, R4.reuse ;  /* 0x000000042c307825 */ /* 0x110fe200078e0204 */
        /* <DEDUP_REMOVED lines=8> */
[----:B------:R5:W-:Y:S03]  /*a210*/  STL.64 [R1+0x1180], R42 ;  /* 0x0011802a01007387 */ /* 0x000be60000100a00 */
[C---:B--2---:R-:W-:Y:S01]  /*a220*/  IMAD.WIDE R48, R52.reuse, 0x4, R238 ;  /* 0x0000000434307825 */ /* 0x044fe200078e02ee */
[----:B------:R2:W-:Y:S03]  /*a230*/  STL.64 [R1+0x1168], R40 ;  /* 0x0011682801007387 */ /* 0x0005e60000100a00 */
[----:B---3--:R-:W-:-:S04]  /*a240*/  IMAD.WIDE R46, R52, 0x4, R236 ;  /* 0x00000004342e7825 */ /* 0x008fc800078e02ec */
[----:B----4-:R-:W-:-:S04]  /*a250*/  IMAD.WIDE R44, R39, 0x4, R4 ;  /* 0x00000004272c7825 */ /* 0x010fc800078e0204 */
[--C-:B-----5:R-:W-:Y:S01]  /*a260*/  IMAD.WIDE R42, R38, 0x4, R4.reuse ;  /* 0x00000004262a7825 */ /* 0x120fe200078e0204 */
[----:B------:R-:W-:Y:S03]  /*a270*/  STL.64 [R1+0x1160], R44 ;  /* 0x0011602c01007387 */ /* 0x000fe60000100a00 */
[--C-:B--2---:R-:W-:Y:S01]  /*a280*/  IMAD.WIDE R40, R37, 0x4, R4.reuse ;  /* 0x0000000425287825 */ /* 0x104fe200078e0204 */
        /* <DEDUP_REMOVED lines=21> */
[----:B--2---:R-:W-:Y:S01]  /*a3e0*/  IMAD R36, R2, 0x34, RZ ;  /* 0x0000003402247824 */ /* 0x004fe200078e02ff */
[----:B------:R2:W-:Y:S01]  /*a3f0*/  STL.64 [R1+0x10d8], R28 ;  /* 0x0010d81c01007387 */ /* 0x0005e20000100a00 */
[----:B------:R-:W-:-:S04]  /*a400*/  IMAD.WIDE R38, R52, 0x4, R228 ;  /* 0x0000000434267825 */ /* 0x000fc800078e02e4 */
[----:B---3--:R-:W-:-:S04]  /*a410*/  IMAD.WIDE R32, R27, 0x4, R4 ;  /* 0x000000041b207825 */ /* 0x008fc800078e0204 */
[--C-:B----4-:R-:W-:Y:S01]  /*a420*/  IMAD.WIDE R30, R26, 0x4, R4.reuse ;  /* 0x000000041a1e7825 */ /* 0x110fe200078e0204 */
        /* <DEDUP_REMOVED lines=14> */
[----:B------:R3:W-:Y:S03]  /*a510*/  STL.64 [R1+0xda0], R26 ;  /* 0x000da01a01007387 */ /* 0x0007e60000100a00 */
[--C-:B--2---:R-:W-:Y:S01]  /*a520*/  IMAD.WIDE R22, R19, 0x4, R4.reuse ;  /* 0x0000000413167825 */ /* 0x104fe200078e0204 */
[----:B------:R-:W-:Y:S03]  /*a530*/  STL.64 [R1+0xd90], R24 ;  /* 0x000d901801007387 */ /* 0x000fe60000100a00 */
[--C-:B------:R-:W-:Y:S01]  /*a540*/  IMAD.WIDE R20, R18, 0x4, R4.reuse ;  /* 0x0000000412147825 */ /* 0x100fe200078e0204 */
[----:B------:R-:W-:Y:S03]  /*a550*/  STL.64 [R1+0xd60], R22 ;  /* 0x000d601601007387 */ /* 0x000fe60000100a00 */
[--C-:B------:R-:W-:Y:S01]  /*a560*/  IMAD.WIDE R18, R17, 0x4, R4.reuse ;  /* 0x0000000411127825 */ /* 0x100fe200078e0204 */
[----:B------:R2:W-:Y:S03]  /*a570*/  STL.64 [R1+0xd50], R20 ;  /* 0x000d501401007387 */ /* 0x0005e60000100a00 */
[----:B------:R-:W-:Y:S01]  /*a580*/  IMAD.WIDE R16, R16, 0x4, R4 ;  /* 0x0000000410107825 */ /* 0x000fe200078e0204 */
[----:B------:R4:W-:Y:S03]  /*a590*/  STL.64 [R1+0xd20], R18 ;  /* 0x000d201201007387 */ /* 0x0009e60000100a00 */
[C---:B---3--:R-:W-:Y:S01]  /*a5a0*/  IMAD.WIDE R26, R36.reuse, 0x4, R232 ;  /* 0x00000004241a7825 */ /* 0x048fe200078e02e8 */
[----:B------:R3:W-:Y:S03]  /*a5b0*/  STL.64 [R1+0xd10], R16 ;  /* 0x000d101001007387 */ /* 0x0007e60000100a00 */
[----:B------:R-:W-:-:S04]  /*a5c0*/  IMAD.WIDE R32, R36, 0x4, R238 ;  /* 0x0000000424207825 */ /* 0x000fc800078e02ee */
[----:B--2---:R-:W-:-:S04]  /*a5d0*/  IMAD.WIDE R20, R15, 0x4, R4 ;  /* 0x000000040f147825 */ /* 0x004fc800078e0204 */
[--C-:B----4-:R-:W-:Y:S01]  /*a5e0*/  IMAD.WIDE R18, R14, 0x4, R4.reuse ;  /* 0x000000040e127825 */ /* 0x110fe200078e0204 */
[----:B------:R-:W-:Y:S03]  /*a5f0*/  STL.64 [R1+0xd00], R20 ;  /* 0x000d001401007387 */ /* 0x000fe60000100a00 */
[--C-:B---3--:R-:W-:Y:S01]  /*a600*/  IMAD.WIDE R16, R13, 0x4, R4.reuse ;  /* 0x000000040d107825 */ /* 0x108fe200078e0204 */
[----:B------:R-:W-:Y:S03]  /*a610*/  STL.64 [R1+0xcf0], R18 ;  /* 0x000cf01201007387 */ /* 0x000fe60000100a00 */
[--C-:B------:R-:W-:Y:S01]  /*a620*/  IMAD.WIDE R14, R12, 0x4, R4.reuse ;  /* 0x000000040c0e7825 */ /* 0x100fe200078e0204 */
[----:B------:R-:W-:Y:S03]  /*a630*/  STL.64 [R1+0xce0], R16 ;  /* 0x000ce01001007387 */ /* 0x000fe60000100a00 */
[--C-:B------:R-:W-:Y:S01]  /*a640*/  IMAD.WIDE R12, R11, 0x4, R4.reuse ;  /* 0x000000040b0c7825 */ /* 0x100fe200078e0204 */
[----:B------:R2:W-:Y:S03]  /*a650*/  STL.64 [R1+0xcd0], R14 ;  /* 0x000cd00e01007387 */ /* 0x0005e60000100a00 */
[----:B------:R-:W-:Y:S01]  /*a660*/  IMAD.WIDE R10, R10, 0x4, R4 ;  /* 0x000000040a0a7825 */ /* 0x000fe200078e0204 */
[----:B------:R3:W-:Y:S03]  /*a670*/  STL.64 [R1+0xcc0], R12 ;  /* 0x000cc00c01007387 */ /* 0x0007e60000100a00 */
[----:B------:R-:W-:Y:S01]  /*a680*/  IMAD.WIDE R34, R36, 0x4, R240 ;  /* 0x0000000424227825 */ /* 0x000fe200078e02f0 */
[----:B------:R4:W-:Y:S03]  /*a690*/  STL.64 [R1+0xca0], R10 ;  /* 0x000ca00a01007387 */ /* 0x0009e60000100a00 */
[----:B------:R-:W-:-:S04]  /*a6a0*/  IMAD.WIDE R44, R52, 0x4, R234 ;  /* 0x00000004342c7825 */ /* 0x000fc800078e02ea */
[----:B--2---:R-:W-:-:S04]  /*a6b0*/  IMAD.WIDE R14, R9, 0x4, R4 ;  /* 0x00000004090e7825 */ /* 0x004fc800078e0204 */
[--C-:B---3--:R-:W-:Y:S01]  /*a6c0*/  IMAD.WIDE R12, R8, 0x4, R4.reuse ;  /* 0x00000004080c7825 */ /* 0x108fe200078e0204 */
[----:B------:R-:W-:Y:S03]  /*a6d0*/  STL.64 [R1+0xc90], R14 ;  /* 0x000c900e01007387 */ /* 0x000fe60000100a00 */
[--C-:B----4-:R-:W-:Y:S01]  /*a6e0*/  IMAD.WIDE R10, R7, 0x4, R4.reuse ;  /* 0x00000004070a7825 */ /* 0x110fe200078e0204 */
[----:B------:R-:W-:Y:S03]  /*a6f0*/  STL.64 [R1+0xc80], R12 ;  /* 0x000c800c01007387 */ /* 0x000fe60000100a00 */
[--C-:B------:R-:W-:Y:S01]  /*a700*/  IMAD.WIDE R8, R6, 0x4, R4.reuse ;  /* 0x0000000406087825 */ /* 0x100fe200078e0204 */
[----:B------:R-:W-:Y:S03]  /*a710*/  STL.64 [R1+0xc70], R10 ;  /* 0x000c700a01007387 */ /* 0x000fe60000100a00 */
[--C-:B------:R-:W-:Y:S01]  /*a720*/  IMAD.WIDE R6, R3, 0x4, R4.reuse ;  /* 0x0000000403067825 */ /* 0x100fe200078e0204 */
[----:B------:R-:W-:Y:S03]  /*a730*/  STL.64 [R1+0xc60], R8 ;  /* 0x000c600801007387 */ /* 0x000fe60000100a00 */
[----:B------:R-:W-:Y:S01]  /*a740*/  IMAD.WIDE R4, R0, 0x4, R4 ;  /* 0x0000000400047825 */ /* 0x000fe200078e0204 */
[----:B------:R2:W-:Y:S03]  /*a750*/  STL.64 [R1+0xc40], R6 ;  /* 0x000c400601007387 */ /* 0x0005e60000100a00 */
[----:B------:R-:W-:Y:S01]  /*a760*/  VIADD R3, R134, 0xfffffffb ;  /* 0xfffffffb86037836 */ /* 0x000fe20000000000 */
[----:B------:R3:W-:Y:S01]  /*a770*/  STL.64 [R1+0xc50], R4 ;  /* 0x000c500401007387 */ /* 0x0007e20000100a00 */
[----:B------:R-:W-:-:S02]  /*a780*/  VIADD R0, R135, 0xfffffff7 ;  /* 0xfffffff787007836 */ /* 0x000fc40000000000 */
[----:B------:R-:W-:Y:S01]  /*a790*/  IMAD.WIDE R50, R52, 0x4, R240 ;  /* 0x0000000434327825 */ /* 0x000fe200078e02f0 */
[----:B------:R-:W-:Y:S02]  /*a7a0*/  ISETP.GE.U32.AND P3, PT, R3, 0x7fffffbc, PT ;  /* 0x7fffffbc0300780c */ /* 0x000fe40003f66070 */
[----:B------:R-:W-:Y:S01]  /*a7b0*/  ISETP.GE.U32.AND P2, PT, R0, 0x7fffffb8, PT ;  /* 0x7fffffb80000780c */ /* 0x000fe20003f46070 */
[----:B------:R-:W-:Y:S01]  /*a7c0*/  VIADD R0, R137, 0xffffffef ;  /* 0xffffffef89007836 */ /* 0x000fe20000000000 */
[----:B--2---:R-:W2:Y:S01]  /*a7d0*/  LDC R6, c[0x0][0x3a0] ;  /* 0x0000e800ff067b82 */ /* 0x004ea20000000800 */
[----:B------:R-:W-:Y:S02]  /*a7e0*/  IMAD.SHL.U32 R3, R2, 0x4, RZ ;  /* 0x0000000402037824 */ /* 0x000fe400078e00ff */
[----:B------:R-:W-:Y:S01]  /*a7f0*/  IMAD.WIDE R52, R52, 0x4, R242 ;  /* 0x0000000434347825 */ /* 0x000fe200078e02f2 */
[----:B------:R-:W-:Y:S02]  /*a800*/  ISETP.GE.U32.AND P5, PT, R0, 0x7fffffb0, PT ;  /* 0x7fffffb00000780c */ /* 0x000fe40003fa6070 */
[----:B------:R-:W-:Y:S01]  /*a810*/  IADD3 R0, PT, PT, R138, -0x15, RZ ;  /* 0xffffffeb8a007810 */ /* 0x000fe20007ffe0ff */
[----:B---3--:R-:W-:Y:S01]  /*a820*/  VIADD R5, R246, UR5 ;  /* 0x00000005f6057c36 */ /* 0x008fe20008000000 */
[----:B------:R-:W3:Y:S01]  /*a830*/  LDC R7, c[0x0][0x3a0] ;  /* 0x0000e800ff077b82 */ /* 0x000ee20000000800 */
[----:B------:R-:W-:-:S03]  /*a840*/  IMAD.WIDE R22, R3, 0x4, R228 ;  /* 0x0000000403167825 */ /* 0x000fc600078e02e4 */
[----:B------:R-:W-:Y:S01]  /*a850*/  @!PT LDS RZ, [RZ] ;  /* 0x00000000fffff984 */ /* 0x000fe20000000800 */
[----:B------:R-:W-:Y:S01]  /*a860*/  @!PT LDS RZ, [RZ] ;  /* 0x00000000fffff984 */ /* 0x000fe20000000800 */
[----:B------:R-:W-:Y:S01]  /*a870*/  @!PT LDS RZ, [RZ] ;  /* 0x00000000fffff984 */ /* 0x000fe20000000800 */
[----:B------:R-:W-:Y:S01]  /*a880*/  LDGSTS.E [R5], desc[UR76][R228.64], !P4 ;  /* 0x00000000e4057fae */ /* 0x000fe2000e1a104c */
[----:B------:R-:W-:-:S03]  /*a890*/  IMAD.WIDE R20, R3, 0x4, R230 ;  /* 0x0000000403147825 */ /* 0x000fc600078e02e6 */
[----:B------:R-:W-:Y:S01]  /*a8a0*/  LDGSTS.E [R5+0x80], desc[UR76][R230.64], !P4 ;  /* 0x00080000e6057fae */ /* 0x000fe2000e1a104c */
        /* <DEDUP_REMOVED lines=10> */
[----:B------:R-:W-:Y:S02]  /*a950*/  VIADD R4, R136, 0xfffffff3 ;  /* 0xfffffff388047836 */ /* 0x000fe40000000000 */
[----:B------:R-:W-:Y:S01]  /*a960*/  IMAD.WIDE R8, R3, 0x4, R242 ;  /* 0x0000000403087825 */ /* 0x000fe200078e02f2 */
[----:B------:R-:W-:Y:S01]  /*a970*/  LDGSTS.E [R5+0x380], desc[UR76][R242.64], !P4 ;  /* 0x00380000f2057fae */ /* 0x000fe2000e1a104c */
[----:B------:R-:W-:Y:S02]  /*a980*/  ISETP.GE.U32.AND P4, PT, R0, 0x7fffffac, PT ;  /* 0x7fffffac0000780c */ /* 0x000fe40003f86070 */
[----:B------:R-:W-:Y:S01]  /*a990*/  IMAD.SHL.U32 R0, R2, 0x8, RZ ;  /* 0x0000000802007824 */ /* 0x000fe200078e00ff */
[----:B------:R4:W-:Y:S01]  /*a9a0*/  LDGSTS.E [R5+0x1000], desc[UR76][R22.64], !P3 ;  /* 0x0100000016057fae */ /* 0x0009e2000d9a104c */
[----:B------:R-:W-:Y:S01]  /*a9b0*/  ISETP.GE.U32.AND P0, PT, R4, 0x7fffffb4, PT ;  /* 0x7fffffb40400780c */ /* 0x000fe20003f06070 */
[----:B--2---:R-:W-:Y:S01]  /*a9c0*/  VIADD R3, R6, 0xffffffe3 ;  /* 0xffffffe306037836 */ /* 0x004fe20000000000 */
[----:B------:R-:W2:Y:S01]  /*a9d0*/  LDC R4, c[0x0][0x3a0] ;  /* 0x0000e800ff047b82 */ /* 0x000ea20000000800 */
[----:B------:R5:W-:Y:S01]  /*a9e0*/  LDGSTS.E [R5+0x1080], desc[UR76][R20.64], !P3 ;  /* 0x0108000014057fae */ /* 0x000be2000d9a104c */
[----:B------:R-:W-:-:S03]  /*a9f0*/  IMAD.WIDE R24, R0, 0x4, R228 ;  /* 0x0000000400187825 */ /* 0x000fc600078e02e4 */
[----:B------:R1:W-:Y:S01]  /*aa00*/  LDGSTS.E [R5+0x1100], desc[UR76][R18.64], !P3 ;  /* 0x0110000012057fae */ /* 0x0003e2000d9a104c */
[C---:B------:R-:W-:Y:S02]  /*aa10*/  IMAD.WIDE R62, R68.reuse, 0x4, R236 ;  /* 0x00000004443e7825 */ /* 0x040fe400078e02ec */
[----:B------:R-:W1:Y:S01]  /*aa20*/  LDC R6, c[0x0][0x3a0] ;  /* 0x0000e800ff067b82 */ /* 0x000e620000000800 */
[----:B------:R4:W-:Y:S01]  /*aa30*/  STL.64 [R1+0x7c0], R22 ;  /* 0x0007c01601007387 */ /* 0x0009e20000100a00 */
[----:B------:R-:W-:-:S03]  /*aa40*/  IMAD.WIDE R64, R68, 0x4, R238 ;  /* 0x0000000444407825 */ /* 0x000fc600078e02ee */
[----:B------:R1:W-:Y:S01]  /*aa50*/  LDGSTS.E [R5+0x1180], desc[UR76][R16.64], !P3 ;  /* 0x0118000010057fae */ /* 0x0003e2000d9a104c */
[----:B------:R-:W-:-:S03]  /*aa60*/  IMAD.WIDE R66, R68, 0x4, R240 ;  /* 0x0000000444427825 */ /* 0x000fc600078e02f0 */
[----:B------:R5:W-:Y:S01]  /*aa70*/  STL.64 [R1+0x7b8], R20 ;  /* 0x0007b81401007387 */ /* 0x000be20000100a00 */
[----:B------:R-:W-:-:S03]  /*aa80*/  IMAD.WIDE R134, R146, 0x4, R230 ;  /* 0x0000000492867825 */ /* 0x000fc600078e02e6 */
[----:B------:R1:W-:Y:S01]  /*aa90*/  LDGSTS.E [R5+0x1200], desc[UR76][R14.64], !P3 ;  /* 0x012000000e057fae */ /* 0x0003e2000d9a104c */
[----:B----4-:R-:W-:-:S03]  /*aaa0*/  IMAD.WIDE R22, R0, 0x4, R230 ;  /* 0x0000000400167825 */ /* 0x010fc600078e02e6 */
[----:B------:R1:W-:Y:S01]  /*aab0*/  STL.64 [R1+0x7b0], R18 ;  /* 0x0007b01201007387 */ /* 0x0003e20000100a00 */
[----:B--2---:R-:W-:Y:S02]  /*aac0*/  VIADD R4, R4, 0xffffffe7 ;  /* 0xffffffe704047836 */ /* 0x004fe40000000000 */
[--C-:B------:R-:W-:Y:S01]  /*aad0*/  IMAD.WIDE R136, R146, 0x4, R232.reuse ;  /* 0x0000000492887825 */ /* 0x100fe200078e02e8 */
[----:B------:R2:W-:Y:S03]  /*aae0*/  LDGSTS.E [R5+0x1280], desc[UR76][R12.64], !P3 ;  /* 0x012800000c057fae */ /* 0x0005e6000d9a104c */
[----:B-----5:R-:W-:Y:S01]  /*aaf0*/  IMAD.WIDE R20, R0, 0x4, R232 ;  /* 0x0000000400147825 */ /* 0x020fe200078e02e8 */
[----:B------:R4:W-:Y:S03]  /*ab00*/  STL.64 [R1+0x7a8], R16 ;  /* 0x0007a81001007387 */ /* 0x0009e60000100a00 */
[--C-:B------:R-:W-:Y:S01]  /*ab10*/  IMAD.WIDE R138, R146, 0x4, R234.reuse ;  /* 0x00000004928a7825 */ /* 0x100fe200078e02ea */
[----:B------:R5:W-:Y:S03]  /*ab20*/  LDGSTS.E [R5+0x1300], desc[UR76][R10.64], !P3 ;  /* 0x013000000a057fae */ /* 0x000be6000d9a104c */
[C---:B-1----:R-:W-:Y:S01]  /*ab30*/  IMAD.WIDE R18, R0.reuse, 0x4, R234 ;  /* 0x0000000400127825 */ /* 0x042fe200078e02ea */
[----:B------:R1:W-:Y:S04]  /*ab40*/  STL.64 [R1+0x7a0], R14 ;  /* 0x0007a00e01007387 */ /* 0x0003e80000100a00 */
[----:B------:R2:W-:Y:S01]  /*ab50*/  LDGSTS.E [R5+0x1380], desc[UR76][R8.64], !P3 ;  /* 0x0138000008057fae */ /* 0x0005e2000d9a104c */
[----:B----4-:R-:W-:Y:S01]  /*ab60*/  IMAD.WIDE R16, R0, 0x4, R236 ;  /* 0x0000000400107825 */ /* 0x010fe200078e02ec */
[----:B------:R-:W-:-:S02]  /*ab70*/  ISETP.GE.U32.AND P3, PT, R4, 0x7fffffa8, PT ;  /* 0x7fffffa80400780c */ /* 0x000fc40003f66070 */
[----:B------:R2:W-:Y:S01]  /*ab80*/  STL.64 [R1+0x798], R12 ;  /* 0x0007980c01007387 */ /* 0x0005e20000100a00 */
[----:B---3--:R-:W-:Y:S02]  /*ab90*/  VIADD R4, R7, 0xffffffdf ;  /* 0xffffffdf07047836 */ /* 0x008fe40000000000 */
[----:B------:R-:W3:Y:S01]  /*aba0*/  LDC R7, c[0x0][0x3a0] ;  /* 0x0000e800ff077b82 */ /* 0x000ee20000000800 */
[C---:B-1----:R-:W-:Y:S01]  /*abb0*/  IMAD.WIDE R14, R0.reuse, 0x4, R238 ;  /* 0x00000004000e7825 */ /* 0x042fe200078e02ee */
[----:B------:R1:W-:Y:S04]  /*abc0*/  LDGSTS.E [R5+0x2000], desc[UR76][R24.64], !P2 ;  /* 0x0200000018057fae */ /* 0x0003e8000d1a104c */
[----:B------:R5:W-:Y:S01]  /*abd0*/  STL.64 [R1+0x790], R10 ;  /* 0x0007900a01007387 */ /* 0x000be20000100a00 */
[----:B--2---:R-:W-:-:S03]  /*abe0*/  IMAD.WIDE R12, R0, 0x4, R240 ;  /* 0x00000004000c7825 */ /* 0x004fc600078e02f0 */
[----:B------:R2:W-:Y:S04]  /*abf0*/  LDGSTS.E [R5+0x2080], desc[UR76][R22.64], !P2 ;  /* 0x0208000016057fae */ /* 0x0005e8000d1a104c */
[----:B------:R4:W-:Y:S01]  /*ac00*/  LDGSTS.E [R5+0x2100], desc[UR76][R20.64], !P2 ;  /* 0x0210000014057fae */ /* 0x0009e2000d1a104c */
[----:B-----5:R-:W-:-:S03]  /*ac10*/  IMAD.WIDE R10, R0, 0x4, R242 ;  /* 0x00000004000a7825 */ /* 0x020fc600078e02f2 */
[----:B------:R5:W-:Y:S01]  /*ac20*/  LDGSTS.E [R5+0x2180], desc[UR76][R18.64], !P2 ;  /* 0x0218000012057fae */ /* 0x000be2000d1a104c */
[----:B------:R-:W-:-:S03]  /*ac30*/  IMAD.SHL.U32 R0, R2, 0x10, RZ ;  /* 0x0000001002007824 */ /* 0x000fc600078e00ff */
[----:B------:R1:W-:Y:S04]  /*ac40*/  LDGSTS.E [R5+0x2200], desc[UR76][R16.64], !P2 ;  /* 0x0220000010057fae */ /* 0x0003e8000d1a104c */
[----:B------:R1:W-:Y:S04]  /*ac50*/  STL.64 [R1+0x788], R8 ;  /* 0x0007880801007387 */ /* 0x0003e80000100a00 */
[----:B------:R2:W-:Y:S04]  /*ac60*/  LDGSTS.E [R5+0x2280], desc[UR76][R14.64], !P2 ;  /* 0x022800000e057fae */ /* 0x0005e8000d1a104c */
[----:B------:R2:W-:Y:S01]  /*ac70*/  LDGSTS.E [R5+0x2300], desc[UR76][R12.64], !P2 ;  /* 0x023000000c057fae */ /* 0x0005e2000d1a104c */
[----:B-1----:R-:W1:Y:S03]  /*ac80*/  LDC R8, c[0x0][0x3a0] ;  /* 0x0000e800ff087b82 */ /* 0x002e660000000800 */
[----:B------:R1:W-:Y:S01]  /*ac90*/  LDGSTS.E [R5+0x2380], desc[UR76][R10.64], !P2 ;  /* 0x023800000a057fae */ /* 0x0003e2000d1a104c */
[----:B------:R-:W-:Y:S01]  /*aca0*/  ISETP.GE.U32.AND P2, PT, R3, 0x7fffffa4, PT ;  /* 0x7fffffa40300780c */ /* 0x000fe20003f46070 */
[----:B------:R-:W-:-:S02]  /*acb0*/  IMAD R3, R2, 0xc, RZ ;  /* 0x0000000c02037824 */ /* 0x000fc400078e02ff */
[----:B------:R2:W-:Y:S04]  /*acc0*/  STL.64 [R1+0x6f8], R24 ;  /* 0x0006f81801007387 */ /* 0x0005e80000100a00 */
[----:B------:R3:W-:Y:S04]  /*acd0*/  STL.64 [R1+0x6f0], R22 ;  /* 0x0006f01601007387 */ /* 0x0007e80000100a00 */
[----:B------:R4:W-:Y:S01]  /*ace0*/  STL.64 [R1+0x6e8], R20 ;  /* 0x0006e81401007387 */ /* 0x0009e20000100a00 */
[----:B--2---:R-:W-:-:S03]  /*acf0*/  IMAD.WIDE R24, R3, 0x4, R228 ;  /* 0x0000000403187825 */ /* 0x004fc600078e02e4 */
[----:B------:R5:W-:Y:S01]  /*ad00*/  STL.64 [R1+0x6e0], R18 ;  /* 0x0006e01201007387 */ /* 0x000be20000100a00 */
[----:B---3--:R-:W-:-:S03]  /*ad10*/  IMAD.WIDE R22, R3, 0x4, R230 ;  /* 0x0000000403167825 */ /* 0x008fc600078e02e6 */
[----:B------:R2:W-:Y:S01]  /*ad20*/  STL.64 [R1+0x6d8], R16 ;  /* 0x0006d81001007387 */ /* 0x0005e20000100a00 */
[----:B----4-:R-:W-:-:S03]  /*ad30*/  IMAD.WIDE R20, R3, 0x4, R232 ;  /* 0x0000000403147825 */ /* 0x010fc600078e02e8 */
[----:B------:R3:W-:Y:S01]  /*ad40*/  STL.64 [R1+0x6d0], R14 ;  /* 0x0006d00e01007387 */ /* 0x0007e20000100a00 */
[----:B-----5:R-:W-:-:S03]  /*ad50*/  IMAD.WIDE R18, R3, 0x4, R234 ;  /* 0x0000000403127825 */ /* 0x020fc600078e02ea */
[----:B------:R4:W-:Y:S01]  /*ad60*/  STL.64 [R1+0x6c8], R12 ;  /* 0x0006c80c01007387 */ /* 0x0009e20000100a00 */
[----:B--2---:R-:W-:-:S03]  /*ad70*/  IMAD.WIDE R16, R3, 0x4, R236 ;  /* 0x0000000403107825 */ /* 0x004fc600078e02ec */
[----:B------:R2:W-:Y:S01]  /*ad80*/  LDGSTS.E [R5+0x3000], desc[UR76][R24.64], !P0 ;  /* 0x0300000018057fae */ /* 0x0005e2000c1a104c */
[----:B---3--:R-:W-:-:S03]  /*ad90*/  IMAD.WIDE R14, R3, 0x4, R238 ;  /* 0x00000004030e7825 */ /* 0x008fc600078e02ee */
[----:B------:R1:W-:Y:S01]  /*ada0*/  STL.64 [R1+0x6c0], R10 ;  /* 0x0006c00a01007387 */ /* 0x0003e20000100a00 */
[----:B----4-:R-:W-:-:S03]  /*adb0*/  IMAD.WIDE R12, R3, 0x4, R240 ;  /* 0x00000004030c7825 */ /* 0x010fc600078e02f0 */
[----:B------:R3:W-:Y:S04]  /*adc0*/  LDGSTS.E [R5+0x3080], desc[UR76][R22.64], !P0 ;  /* 0x0308000016057fae */ /* 0x0007e8000c1a104c */
[----:B------:R2:W-:Y:S01]  /*add0*/  STL.64 [R1+0x638], R24 ;  /* 0x0006381801007387 */ /* 0x0005e20000100a00 */
[----:B-1----:R-:W-:-:S03]  /*ade0*/  IMAD.WIDE R10, R3, 0x4, R242 ;  /* 0x00000004030a7825 */ /* 0x002fc600078e02f2 */
[----:B------:R1:W-:Y:S01]  /*adf0*/  LDGSTS.E [R5+0x3100], desc[UR76][R20.64], !P0 ;  /* 0x0310000014057fae */ /* 0x0003e2000c1a104c */
[----:B------:R-:W-:Y:S02]  /*ae00*/  IADD3 R3, PT, PT, R8, -0x25, RZ ;  /* 0xffffffdb08037810 */ /* 0x000fe40007ffe0ff */
[----:B------:R-:W4:Y:S01]  /*ae10*/  LDC R8, c[0x0][0x3a0] ;  /* 0x0000e800ff087b82 */ /* 0x000f220000000800 */
[----:B------:R3:W-:Y:S04]  /*ae20*/  STL.64 [R1+0x630], R22 ;  /* 0x0006301601007387 */ /* 0x0007e80000100a00 */
[----:B------:R5:W-:Y:S01]  /*ae30*/  LDGSTS.E [R5+0x3180], desc[UR76][R18.64], !P0 ;  /* 0x0318000012057fae */ /* 0x000be2000c1a104c */
[----:B--2---:R-:W-:-:S03]  /*ae40*/  IMAD.WIDE R24, R0, 0x4, R228 ;  /* 0x0000000400187825 */ /* 0x004fc600078e02e4 */
[----:B------:R1:W-:Y:S04]  /*ae50*/  STL.64 [R1+0x628], R20 ;  /* 0x0006281401007387 */ /* 0x0003e80000100a00 */
[----:B------:R2:W-:Y:S01]  /*ae60*/  LDGSTS.E [R5+0x3200], desc[UR76][R16.64], !P0 ;  /* 0x0320000010057fae */ /* 0x0005e2000c1a104c */
[----:B---3--:R-:W-:-:S03]  /*ae70*/  IMAD.WIDE R22, R0, 0x4, R230 ;  /* 0x0000000400167825 */ /* 0x008fc600078e02e6 */
[----:B------:R5:W-:Y:S04]  /*ae80*/  STL.64 [R1+0x620], R18 ;  /* 0x0006201201007387 */ /* 0x000be80000100a00 */
[----:B------:R3:W-:Y:S01]  /*ae90*/  LDGSTS.E [R5+0x3280], desc[UR76][R14.64], !P0 ;  /* 0x032800000e057fae */ /* 0x0007e2000c1a104c */
[----:B-1----:R-:W-:-:S03]  /*aea0*/  IMAD.WIDE R20, R0, 0x4, R232 ;  /* 0x0000000400147825 */ /* 0x002fc600078e02e8 */
[----:B------:R2:W-:Y:S04]  /*aeb0*/  STL.64 [R1+0x618], R16 ;  /* 0x0006181001007387 */ /* 0x0005e80000100a00 */
[----:B------:R1:W-:Y:S01]  /*aec0*/  LDGSTS.E [R5+0x3300], desc[UR76][R12.64], !P0 ;  /* 0x033000000c057fae */ /* 0x0003e2000c1a104c */
[----:B-----5:R-:W-:-:S03]  /*aed0*/  IMAD.WIDE R18, R0, 0x4, R234 ;  /* 0x0000000400127825 */ /* 0x020fc600078e02ea */
[----:B------:R3:W-:Y:S04]  /*aee0*/  STL.64 [R1+0x610], R14 ;  /* 0x0006100e01007387 */ /* 0x0007e80000100a00 */
[----:B------:R5:W-:Y:S01]  /*aef0*/  LDGSTS.E [R5+0x3380], desc[UR76][R10.64], !P0 ;  /* 0x033800000a057fae */ /* 0x000be2000c1a104c */
[----:B--2---:R-:W-:Y:S01]  /*af00*/  IMAD.WIDE R16, R0, 0x4, R236 ;  /* 0x0000000400107825 */ /* 0x004fe200078e02ec */
[----:B------:R-:W-:Y:S02]  /*af10*/  ISETP.GE.U32.AND P0, PT, R4, 0x7fffffa0, PT ;  /* 0x7fffffa00400780c */ /* 0x000fe40003f06070 */
[----:B------:R1:W-:Y:S01]  /*af20*/  STL.64 [R1+0x608], R12 ;  /* 0x0006080c01007387 */ /* 0x0003e20000100a00 */
[----:B------:R-:W-:Y:S02]  /*af30*/  VIADD R4, R6, 0xffffffd7 ;  /* 0xffffffd706047836 */ /* 0x000fe40000000000 */
[----:B------:R-:W2:Y:S01]  /*af40*/  LDC R6, c[0x0][0x3a0] ;  /* 0x0000e800ff067b82 */ /* 0x000ea20000000800 */
[C---:B---3--:R-:W-:Y:S01]  /*af50*/  IMAD.WIDE R14, R0.reuse, 0x4, R238 ;  /* 0x00000004000e7825 */ /* 0x048fe200078e02ee */
[----:B------:R3:W-:Y:S04]  /*af60*/  LDGSTS.E [R5+0x4000], desc[UR76][R24.64], !P5 ;  /* 0x0400000018057fae */ /* 0x0007e8000e9a104c */
[----:B------:R5:W-:Y:S01]  /*af70*/  STL.64 [R1+0x600], R10 ;  /* 0x0006000a01007387 */ /* 0x000be20000100a00 */
[----:B-1----:R-:W-:-:S03]  /*af80*/  IMAD.WIDE R12, R0, 0x4, R240 ;  /* 0x00000004000c7825 */ /* 0x002fc600078e02f0 */
[----:B------:R1:W-:Y:S04]  /*af90*/  LDGSTS.E [R5+0x4080], desc[UR76][R22.64], !P5 ;  /* 0x0408000016057fae */ /* 0x0003e8000e9a104c */
[----:B------:R1:W-:Y:S01]  /*afa0*/  LDGSTS.E [R5+0x4100], desc[UR76][R20.64], !P5 ;  /* 0x0410000014057fae */ /* 0x0003e2000e9a104c */
[----:B-----5:R-:W-:-:S03]  /*afb0*/  IMAD.WIDE R10, R0, 0x4, R242 ;  /* 0x00000004000a7825 */ /* 0x020fc600078e02f2 */
[----:B------:R5:W-:Y:S01]  /*afc0*/  LDGSTS.E [R5+0x4180], desc[UR76][R18.64], !P5 ;  /* 0x0418000012057fae */ /* 0x000be2000e9a104c */
[----:B------:R-:W-:-:S03]  /*afd0*/  IMAD R0, R2, 0x18, RZ ;  /* 0x0000001802007824 */ /* 0x000fc600078e02ff */
[----:B------:R1:W-:Y:S04]  /*afe0*/  LDGSTS.E [R5+0x4200], desc[UR76][R16.64], !P5 ;  /* 0x0420000010057fae */ /* 0x0003e8000e9a104c */
[----:B------:R1:W-:Y:S04]  /*aff0*/  LDGSTS.E [R5+0x4280], desc[UR76][R14.64], !P5 ;  /* 0x042800000e057fae */ /* 0x0003e8000e9a104c */
[----:B------:R1:W-:Y:S04]  /*b000*/  LDGSTS.E [R5+0x4300], desc[UR76][R12.64], !P5 ;  /* 0x043000000c057fae */ /* 0x0003e8000e9a104c */
[----:B------:R1:W-:Y:S01]  /*b010*/  LDGSTS.E [R5+0x4380], desc[UR76][R10.64], !P5 ;  /* 0x043800000a057fae */ /* 0x0003e2000e9a104c */
[----:B------:R-:W-:Y:S01]  /*b020*/  ISETP.GE.U32.AND P5, PT, R3, 0x7fffff9c, PT ;  /* 0x7fffff9c0300780c */ /* 0x000fe20003fa6070 */
[----:B------:R-:W-:-:S02]  /*b030*/  IMAD R3, R2, 0x14, RZ ;  /* 0x0000001402037824 */ /* 0x000fc400078e02ff */
[----:B------:R3:W-:Y:S04]  /*b040*/  STL.64 [R1+0x578], R24 ;  /* 0x0005781801007387 */ /* 0x0007e80000100a00 */
[----:B------:R1:W-:Y:S04]  /*b050*/  STL.64 [R1+0x570], R22 ;  /* 0x0005701601007387 */ /* 0x0003e80000100a00 */
[----:B------:R2:W-:Y:S04]  /*b060*/  STL.64 [R1+0x568], R20 ;  /* 0x0005681401007387 */ /* 0x0005e80000100a00 */
[----:B------:R5:W-:Y:S01]  /*b070*/  STL.64 [R1+0x560], R18 ;  /* 0x0005601201007387 */ /* 0x000be20000100a00 */
[----:B---3--:R-:W-:-:S03]  /*b080*/  IMAD.WIDE R24, R3, 0x4, R228 ;  /* 0x0000000403187825 */ /* 0x008fc600078e02e4 */
[----:B------:R3:W-:Y:S01]  /*b090*/  STL.64 [R1+0x558], R16 ;  /* 0x0005581001007387 */ /* 0x0007e20000100a00 */
[----:B-1----:R-:W-:-:S03]  /*b0a0*/  IMAD.WIDE R22, R3, 0x4, R230 ;  /* 0x0000000403167825 */ /* 0x002fc600078e02e6 */
[----:B------:R1:W-:Y:S01]  /*b0b0*/  STL.64 [R1+0x550], R14 ;  /* 0x0005500e01007387 */ /* 0x0003e20000100a00 */
[----:B--2---:R-:W-:-:S03]  /*b0c0*/  IMAD.WIDE R20, R3, 0x4, R232 ;  /* 0x0000000403147825 */ /* 0x004fc600078e02e8 */
[----:B------:R2:W-:Y:S01]  /*b0d0*/  STL.64 [R1+0x548], R12 ;  /* 0x0005480c01007387 */ /* 0x0005e20000100a00 */
[----:B-----5:R-:W-:-:S03]  /*b0e0*/  IMAD.WIDE R18, R3, 0x4, R234 ;  /* 0x0000000403127825 */ /* 0x020fc600078e02ea */
[----:B------:R5:W-:Y:S01]  /*b0f0*/  STL.64 [R1+0x540], R10 ;  /* 0x0005400a01007387 */ /* 0x000be20000100a00 */
[----:B---3--:R-:W-:-:S03]  /*b100*/  IMAD.WIDE R16, R3, 0x4, R236 ;  /* 0x0000000403107825 */ /* 0x008fc600078e02ec */
[----:B------:R3:W-:Y:S01]  /*b110*/  STL.64 [R1+0x4b8], R24 ;  /* 0x0004b81801007387 */ /* 0x0007e20000100a00 */
[----:B-1----:R-:W-:-:S03]  /*b120*/  IMAD.WIDE R14, R3, 0x4, R238 ;  /* 0x00000004030e7825 */ /* 0x002fc600078e02ee */
[----:B------:R3:W-:Y:S01]  /*b130*/  LDGSTS.E [R5+0x5000], desc[UR76][R24.64], !P4 ;  /* 0x0500000018057fae */ /* 0x0007e2000e1a104c */
[----:B--2---:R-:W-:-:S03]  /*b140*/  IMAD.WIDE R12, R3, 0x4, R240 ;  /* 0x00000004030c7825 */ /* 0x004fc600078e02f0 */
[----:B------:R1:W-:Y:S01]  /*b150*/  STL.64 [R1+0x4b0], R22 ;  /* 0x0004b01601007387 */ /* 0x0003e20000100a00 */
[----:B-----5:R-:W-:-:S03]  /*b160*/  IMAD.WIDE R10, R3, 0x4, R242 ;  /* 0x00000004030a7825 */ /* 0x020fc600078e02f2 */
[----:B------:R1:W-:Y:S01]  /*b170*/  LDGSTS.E [R5+0x5080], desc[UR76][R22.64], !P4 ;  /* 0x0508000016057fae */ /* 0x0003e2000e1a104c */
[----:B------:R-:W-:Y:S02]  /*b180*/  VIADD R3, R7, 0xffffffd3 ;  /* 0xffffffd307037836 */ /* 0x000fe40000000000 */
[----:B------:R-:W2:Y:S01]  /*b190*/  LDC R7, c[0x0][0x3a0] ;  /* 0x0000e800ff077b82 */ /* 0x000ea20000000800 */
[----:B------:R5:W-:Y:S01]  /*b1a0*/  STL.64 [R1+0x4a8], R20 ;  /* 0x0004a81401007387 */ /* 0x000be20000100a00 */
[----:B---3--:R-:W-:-:S03]  /*b1b0*/  IMAD.WIDE R24, R0, 0x4, R228 ;  /* 0x0000000400187825 */ /* 0x008fc600078e02e4 */
[----:B------:R5:W-:Y:S04]  /*b1c0*/  LDGSTS.E [R5+0x5100], desc[UR76][R20.64], !P4 ;  /* 0x0510000014057fae */ /* 0x000be8000e1a104c */
[----:B------:R3:W-:Y:S01]  /*b1d0*/  STL.64 [R1+0x4a0], R18 ;  /* 0x0004a01201007387 */ /* 0x0007e20000100a00 */
[----:B-1----:R-:W-:-:S03]  /*b1e0*/  IMAD.WIDE R22, R0, 0x4, R230 ;  /* 0x0000000400167825 */ /* 0x002fc600078e02e6 */
[----:B------:R3:W-:Y:S04]  /*b1f0*/  LDGSTS.E [R5+0x5180], desc[UR76][R18.64], !P4 ;  /* 0x0518000012057fae */ /* 0x0007e8000e1a104c */
[----:B------:R1:W-:Y:S01]  /*b200*/  STL.64 [R1+0x498], R16 ;  /* 0x0004981001007387 */ /* 0x0003e20000100a00 */
[----:B-----5:R-:W-:-:S03]  /*b210*/  IMAD.WIDE R20, R0, 0x4, R232 ;  /* 0x0000000400147825 */ /* 0x020fc600078e02e8 */
[----:B------:R1:W-:Y:S04]  /*b220*/  LDGSTS.E [R5+0x5200], desc[UR76][R16.64], !P4 ;  /* 0x0520000010057fae */ /* 0x0003e8000e1a104c */
        /* <DEDUP_REMOVED lines=8> */
[----:B------:R1:W-:Y:S01]  /*b2b0*/  LDGSTS.E [R5+0x5380], desc[UR76][R10.64], !P4 ;  /* 0x053800000a057fae */ /* 0x0003e2000e1a104c */
[----:B------:R-:W-:Y:S01]  /*b2c0*/  ISETP.GE.U32.AND P4, PT, R4, 0x7fffff98, PT ;  /* 0x7fffff980400780c */ /* 0x000fe20003f86070 */
[----:B----4-:R-:W-:Y:S02]  /*b2d0*/  VIADD R4, R8, 0xffffffcf ;  /* 0xffffffcf08047836 */ /* 0x010fe40000000000 */
[C---:B---3--:R-:W-:Y:S01]  /*b2e0*/  IMAD.WIDE R12, R0.reuse, 0x4, R240 ;  /* 0x00000004000c7825 */ /* 0x048fe200078e02f0 */
[----:B------:R3:W-:Y:S01]  /*b2f0*/  LDGSTS.E [R5+0x6000], desc[UR76][R24.64], !P3 ;  /* 0x0600000018057fae */ /* 0x0007e2000d9a104c */
[----:B------:R-:W4:Y:S03]  /*b300*/  LDC R8, c[0x0][0x3a0] ;  /* 0x0000e800ff087b82 */ /* 0x000f260000000800 */
[----:B------:R5:W-:Y:S01]  /*b310*/  LDGSTS.E [R5+0x6080], desc[UR76][R22.64], !P3 ;  /* 0x0608000016057fae */ /* 0x000be2000d9a104c */
[----:B-1----:R-:W-:-:S03]  /*b320*/  IMAD.WIDE R10, R0, 0x4, R242 ;  /* 0x00000004000a7825 */ /* 0x002fc600078e02f2 */
[----:B------:R1:W-:Y:S01]  /*b330*/  LDGSTS.E [R5+0x6100], desc[UR76][R20.64], !P3 ;  /* 0x0610000014057fae */ /* 0x0003e2000d9a104c */
[----:B------:R-:W-:-:S03]  /*b340*/  IMAD R0, R2, 0x1c, RZ ;  /* 0x0000001c02007824 */ /* 0x000fc600078e02ff */
[----:B------:R1:W-:Y:S04]  /*b350*/  LDGSTS.E [R5+0x6180], desc[UR76][R18.64], !P3 ;  /* 0x0618000012057fae */ /* 0x0003e8000d9a104c */
[----:B------:R3:W-:Y:S04]  /*b360*/  STL.64 [R1+0x3f8], R24 ;  /* 0x0003f81801007387 */ /* 0x0007e80000100a00 */
[----:B------:R1:W-:Y:S04]  /*b370*/  LDGSTS.E [R5+0x6200], desc[UR76][R16.64], !P3 ;  /* 0x0620000010057fae */ /* 0x0003e8000d9a104c */
[----:B------:R5:W-:Y:S04]  /*b380*/  STL.64 [R1+0x3f0], R22 ;  /* 0x0003f01601007387 */ /* 0x000be80000100a00 */
[----:B------:R1:W-:Y:S01]  /*b390*/  LDGSTS.E [R5+0x6280], desc[UR76][R14.64], !P3 ;  /* 0x062800000e057fae */ /* 0x0003e2000d9a104c */
[----:B---3--:R-:W-:-:S03]  /*b3a0*/  IMAD.WIDE R24, R0, 0x4, R228 ;  /* 0x0000000400187825 */ /* 0x008fc600078e02e4 */
[----:B------:R1:W-:Y:S04]  /*b3b0*/  STL.64 [R1+0x3e8], R20 ;  /* 0x0003e81401007387 */ /* 0x0003e80000100a00 */
[----:B------:R3:W-:Y:S01]  /*b3c0*/  LDGSTS.E [R5+0x6300], desc[UR76][R12.64], !P3 ;  /* 0x063000000c057fae */ /* 0x0007e2000d9a104c */
[----:B-----5:R-:W-:-:S03]  /*b3d0*/  IMAD.WIDE R22, R0, 0x4, R230 ;  /* 0x0000000400167825 */ /* 0x020fc600078e02e6 */
[----:B------:R5:W-:Y:S04]  /*b3e0*/  STL.64 [R1+0x3e0], R18 ;  /* 0x0003e01201007387 */ /* 0x000be80000100a00 */
[----:B------:R2:W-:Y:S01]  /*b3f0*/  LDGSTS.E [R5+0x6380], desc[UR76][R10.64], !P3 ;  /* 0x063800000a057fae */ /* 0x0005e2000d9a104c */
[----:B-1----:R-:W-:Y:S01]  /*b400*/  IMAD.WIDE R20, R0, 0x4, R232 ;  /* 0x0000000400147825 */ /* 0x002fe200078e02e8 */
[----:B------:R-:W-:Y:S02]  /*b410*/  ISETP.GE.U32.AND P3, PT, R3, 0x7fffff94, PT ;  /* 0x7fffff940300780c */ /* 0x000fe40003f66070 */
[----:B------:R1:W-:Y:S01]  /*b420*/  STL.64 [R1+0x3d8], R16 ;  /* 0x0003d81001007387 */ /* 0x0003e20000100a00 */
[----:B------:R-:W-:Y:S02]  /*b430*/  IMAD.SHL.U32 R3, R2, 0x20, RZ ;  /* 0x0000002002037824 */ /* 0x000fe400078e00ff */
[C---:B-----5:R-:W-:Y:S01]  /*b440*/  IMAD.WIDE R18, R0.reuse, 0x4, R234 ;  /* 0x0000000400127825 */ /* 0x060fe200078e02ea */
[----:B------:R5:W-:Y:S04]  /*b450*/  STL.64 [R1+0x3d0], R14 ;  /* 0x0003d00e01007387 */ /* 0x000be80000100a00 */
[----:B------:R3:W-:Y:S01]  /*b460*/  STL.64 [R1+0x3c8], R12 ;  /* 0x0003c80c01007387 */ /* 0x0007e20000100a00 */
[----:B-1----:R-:W-:-:S03]  /*b470*/  IMAD.WIDE R16, R0, 0x4, R236 ;  /* 0x0000000400107825 */ /* 0x002fc600078e02ec */
[----:B------:R1:W-:Y:S01]  /*b480*/  LDGSTS.E [R5+0x7000], desc[UR76][R24.64], !P2 ;  /* 0x0700000018057fae */ /* 0x0003e2000d1a104c */
[----:B-----5:R-:W-:-:S03]  /*b490*/  IMAD.WIDE R14, R0, 0x4, R238 ;  /* 0x00000004000e7825 */ /* 0x020fc600078e02ee */
[----:B------:R2:W-:Y:S01]  /*b4a0*/  STL.64 [R1+0x3c0], R10 ;  /* 0x0003c00a01007387 */ /* 0x0005e20000100a00 */
[----:B---3--:R-:W-:-:S03]  /*b4b0*/  IMAD.WIDE R12, R0, 0x4, R240 ;  /* 0x00000004000c7825 */ /* 0x008fc600078e02f0 */
[----:B------:R3:W-:Y:S04]  /*b4c0*/  LDGSTS.E [R5+0x7080], desc[UR76][R22.64], !P2 ;  /* 0x0708000016057fae */ /* 0x0007e8000d1a104c */
[----:B------:R1:W-:Y:S01]  /*b4d0*/  STL.64 [R1+0x338], R24 ;  /* 0x0003381801007387 */ /* 0x0003e20000100a00 */
[----:B--2---:R-:W-:-:S03]  /*b4e0*/  IMAD.WIDE R10, R0, 0x4, R242 ;  /* 0x00000004000a7825 */ /* 0x004fc600078e02f2 */
[----:B------:R2:W-:Y:S01]  /*b4f0*/  LDGSTS.E [R5+0x7100], desc[UR76][R20.64], !P2 ;  /* 0x0710000014057fae */ /* 0x0005e2000d1a104c */
[----:B------:R-:W-:-:S03]  /*b500*/  IMAD R0, R2, 0x24, RZ ;  /* 0x0000002402007824 */ /* 0x000fc600078e02ff */
[----:B------:R3:W-:Y:S01]  /*b510*/  STL.64 [R1+0x330], R22 ;  /* 0x0003301601007387 */ /* 0x0007e20000100a00 */
[----:B-1----:R-:W-:-:S03]  /*b520*/  IMAD.WIDE R24, R3, 0x4, R228 ;  /* 0x0000000403187825 */ /* 0x002fc600078e02e4 */
[----:B------:R1:W-:Y:S04]  /*b530*/  LDGSTS.E [R5+0x7180], desc[UR76][R18.64], !P2 ;  /* 0x0718000012057fae */ /* 0x0003e8000d1a104c */
[----:B------:R2:W-:Y:S04]  /*b540*/  STL.64 [R1+0x328], R20 ;  /* 0x0003281401007387 */ /* 0x0005e80000100a00 */
[----:B------:R5:W-:Y:S01]  /*b550*/  LDGSTS.E [R5+0x7200], desc[UR76][R16.64], !P2 ;  /* 0x0720000010057fae */ /* 0x000be2000d1a104c */
[----:B---3--:R-:W-:-:S03]  /*b560*/  IMAD.WIDE R22, R3, 0x4, R230 ;  /* 0x0000000403167825 */ /* 0x008fc600078e02e6 */
[----:B------:R1:W-:Y:S04]  /*b570*/  STL.64 [R1+0x320], R18 ;  /* 0x0003201201007387 */ /* 0x0003e80000100a00 */
[----:B------:R3:W-:Y:S01]  /*b580*/  LDGSTS.E [R5+0x7280], desc[UR76][R14.64], !P2 ;  /* 0x072800000e057fae */ /* 0x0007e2000d1a104c */
[----:B--2---:R-:W-:-:S03]  /*b590*/  IMAD.WIDE R20, R3, 0x4, R232 ;  /* 0x0000000403147825 */ /* 0x004fc600078e02e8 */
[----:B------:R5:W-:Y:S04]  /*b5a0*/  STL.64 [R1+0x318], R16 ;  /* 0x0003181001007387 */ /* 0x000be80000100a00 */
[----:B------:R2:W-:Y:S01]  /*b5b0*/  LDGSTS.E [R5+0x7300], desc[UR76][R12.64], !P2 ;  /* 0x073000000c057fae */ /* 0x0005e2000d1a104c */
[----:B-1----:R-:W-:-:S03]  /*b5c0*/  IMAD.WIDE R18, R3, 0x4, R234 ;  /* 0x0000000403127825 */ /* 0x002fc600078e02ea */
[----:B------:R3:W-:Y:S04]  /*b5d0*/  STL.64 [R1+0x310], R14 ;  /* 0x0003100e01007387 */ /* 0x0007e80000100a00 */
[----:B------:R1:W-:Y:S01]  /*b5e0*/  LDGSTS.E [R5+0x7380], desc[UR76][R10.64], !P2 ;  /* 0x073800000a057fae */ /* 0x0003e2000d1a104c */
[C---:B-----5:R-:W-:Y:S01]  /*b5f0*/  IMAD.WIDE R16, R3.reuse, 0x4, R236 ;  /* 0x0000000403107825 */ /* 0x060fe200078e02ec */
[----:B------:R-:W-:Y:S02]  /*b600*/  ISETP.GE.U32.AND P2, PT, R4, 0x7fffff90, PT ;  /* 0x7fffff900400780c */ /* 0x000fe40003f46070 */
[----:B------:R2:W-:Y:S01]  /*b610*/  STL.64 [R1+0x308], R12 ;  /* 0x0003080c01007387 */ /* 0x0005e20000100a00 */
[----:B------:R-:W-:Y:S02]  /*b620*/  VIADD R4, R6, 0xffffffcb ;  /* 0xffffffcb06047836 */ /* 0x000fe40000000000 */
[----:B------:R-:W5:Y:S01]  /*b630*/  LDC R6, c[0x0][0x3a0] ;  /* 0x0000e800ff067b82 */ /* 0x000f620000000800 */
[C---:B---3--:R-:W-:Y:S01]  /*b640*/  IMAD.WIDE R14, R3.reuse, 0x4, R238 ;  /* 0x00000004030e7825 */ /* 0x048fe200078e02ee */
[----:B------:R3:W-:Y:S04]  /*b650*/  LDGSTS.E [R5+0x8000], desc[UR76][R24.64], !P0 ;  /* 0x0800000018057fae */ /* 0x0007e8000c1a104c */
[----:B------:R1:W-:Y:S01]  /*b660*/  STL.64 [R1+0x300], R10 ;  /* 0x0003000a01007387 */ /* 0x0003e20000100a00 */
[----:B--2---:R-:W-:-:S03]  /*b670*/  IMAD.WIDE R12, R3, 0x4, R240 ;  /* 0x00000004030c7825 */ /* 0x004fc600078e02f0 */
[----:B------:R2:W-:Y:S04]  /*b680*/  LDGSTS.E [R5+0x8080], desc[UR76][R22.64], !P0 ;  /* 0x0808000016057fae */ /* 0x0005e8000c1a104c */
[----:B------:R3:W-:Y:S01]  /*b690*/  STL.64 [R1+0x278], R24 ;  /* 0x0002781801007387 */ /* 0x0007e20000100a00 */
[----:B-1----:R-:W-:-:S03]  /*b6a0*/  IMAD.WIDE R10, R3, 0x4, R242 ;  /* 0x00000004030a7825 */ /* 0x002fc600078e02f2 */
[----:B------:R1:W-:Y:S01]  /*b6b0*/  LDGSTS.E [R5+0x8100], desc[UR76][R20.64], !P0 ;  /* 0x0810000014057fae */ /* 0x0003e2000c1a104c */
[----:B------:R-:W-:-:S03]  /*b6c0*/  VIADD R3, R7, 0xffffffc7 ;  /* 0xffffffc707037836 */ /* 0x000fc60000000000 */
[----:B------:R2:W-:Y:S01]  /*b6d0*/  STL.64 [R1+0x270], R22 ;  /* 0x0002701601007387 */ /* 0x0005e20000100a00 */
[----:B------:R-:W5:Y:S01]  /*b6e0*/  LDC R7, c[0x0][0x3a0] ;  /* 0x0000e800ff077b82 */ /* 0x000f620000000800 */
[C---:B---3--:R-:W-:Y:S02]  /*b6f0*/  IMAD.WIDE R24, R0.reuse, 0x4, R228 ;  /* 0x0000000400187825 */ /* 0x048fe400078e02e4 */
[----:B------:R3:W-:Y:S04]  /*b700*/  LDGSTS.E [R5+0x8180], desc[UR76][R18.64], !P0 ;  /* 0x0818000012057fae */ /* 0x0007e8000c1a104c */
        /* <DEDUP_REMOVED lines=8> */
[----:B---3--:R-:W-:-:S03]  /*b790*/  IMAD.WIDE R18, R0, 0x4, R234 ;  /* 0x0000000400127825 */ /* 0x008fc600078e02ea */
[----:B------:R2:W-:Y:S04]  /*b7a0*/  STL.64 [R1+0x250], R14 ;  /* 0x0002500e01007387 */ /* 0x0005e80000100a00 */
[----:B------:R3:W-:Y:S01]  /*b7b0*/  LDGSTS.E [R5+0x8380], desc[UR76][R10.64], !P0 ;  /* 0x083800000a057fae */ /* 0x0007e2000c1a104c */
[----:B-1----:R-:W-:Y:S01]  /*b7c0*/  IMAD.WIDE R16, R0, 0x4, R236 ;  /* 0x0000000400107825 */ /* 0x002fe200078e02ec */
[----:B------:R-:W-:Y:S02]  /*b7d0*/  ISETP.GE.U32.AND P0, PT, R4, 0x7fffff8c, PT ;  /* 0x7fffff8c0400780c */ /* 0x000fe40003f06070 */
[----:B------:R1:W-:Y:S01]  /*b7e0*/  STL.64 [R1+0x248], R12 ;  /* 0x0002480c01007387 */ /* 0x0003e20000100a00 */
[----:B----4-:R-:W-:Y:S01]  /*b7f0*/  IADD3 R4, PT, PT, R8, -0x3d, RZ ;  /* 0xffffffc308047810 */ /* 0x010fe20007ffe0ff */
[----:B--2---:R-:W-:-:S02]  /*b800*/  IMAD.WIDE R14, R0, 0x4, R238 ;  /* 0x00000004000e7825 */ /* 0x004fc400078e02ee */
[----:B------:R2:W-:Y:S04]  /*b810*/  LDGSTS.E [R5+0x9000], desc[UR76][R24.64], !P5 ;  /* 0x0900000018057fae */ /* 0x0005e8000e9a104c */
[----:B------:R3:W-:Y:S01]  /*b820*/  STL.64 [R1+0x240], R10 ;  /* 0x0002400a01007387 */ /* 0x0007e20000100a00 */
[----:B-1----:R-:W-:-:S03]  /*b830*/  IMAD.WIDE R12, R0, 0x4, R240 ;  /* 0x00000004000c7825 */ /* 0x002fc600078e02f0 */
[----:B------:R1:W-:Y:S04]  /*b840*/  LDGSTS.E [R5+0x9080], desc[UR76][R22.64], !P5 ;  /* 0x0908000016057fae */ /* 0x0003e8000e9a104c */
[----:B------:R4:W-:Y:S01]  /*b850*/  LDGSTS.E [R5+0x9100], desc[UR76][R20.64], !P5 ;  /* 0x0910000014057fae */ /* 0x0009e2000e9a104c */
[----:B---3--:R-:W-:-:S03]  /*b860*/  IMAD.WIDE R10, R0, 0x4, R242 ;  /* 0x00000004000a7825 */ /* 0x008fc600078e02f2 */
[----:B------:R3:W-:Y:S01]  /*b870*/  LDGSTS.E [R5+0x9180], desc[UR76][R18.64], !P5 ;  /* 0x0918000012057fae */ /* 0x0007e2000e9a104c */
[----:B------:R-:W-:-:S03]  /*b880*/  IMAD R0, R2, 0x2c, RZ ;  /* 0x0000002c02007824 */ /* 0x000fc600078e02ff */
[----:B------:R1:W-:Y:S01]  /*b890*/  LDGSTS.E [R5+0x9200], desc[UR76][R16.64], !P5 ;  /* 0x0920000010057fae */ /* 0x0003e2000e9a104c */
[----:B------:R-:W-:-:S03]  /*b8a0*/  IMAD.WIDE R8, R0, 0x4, R242 ;  /* 0x0000000400087825 */ /* 0x000fc600078e02f2 */
[----:B------:R1:W-:Y:S04]  /*b8b0*/  LDGSTS.E [R5+0x9280], desc[UR76][R14.64], !P5 ;  /* 0x092800000e057fae */ /* 0x0003e8000e9a104c */
[----:B------:R1:W-:Y:S04]  /*b8c0*/  LDGSTS.E [R5+0x9300], desc[UR76][R12.64], !P5 ;  /* 0x093000000c057fae */ /* 0x0003e8000e9a104c */
        /* <DEDUP_REMOVED lines=8> */
[----:B-1----:R-:W-:-:S03]  /*b950*/  IMAD.WIDE R22, R3, 0x4, R230 ;  /* 0x0000000403167825 */ /* 0x002fc600078e02e6 */
[----:B------:R1:W-:Y:S01]  /*b960*/  STL.64 [R1+0x198], R16 ;  /* 0x0001981001007387 */ /* 0x0003e20000100a00 */
[----:B----4-:R-:W-:-:S03]  /*b970*/  IMAD.WIDE R20, R3, 0x4, R232 ;  /* 0x0000000403147825 */ /* 0x010fc600078e02e8 */
[----:B------:R2:W-:Y:S01]  /*b980*/  STL.64 [R1+0x190], R14 ;  /* 0x0001900e01007387 */ /* 0x0005e20000100a00 */
[----:B---3--:R-:W-:-:S03]  /*b990*/  IMAD.WIDE R18, R3, 0x4, R234 ;  /* 0x0000000403127825 */ /* 0x008fc600078e02ea */
[----:B------:R3:W-:Y:S01]  /*b9a0*/  STL.64 [R1+0x188], R12 ;  /* 0x0001880c01007387 */ /* 0x0007e20000100a00 */
[----:B-1----:R-:W-:-:S03]  /*b9b0*/  IMAD.WIDE R16, R3, 0x4, R236 ;  /* 0x0000000403107825 */ /* 0x002fc600078e02ec */
[----:B------:R1:W-:Y:S01]  /*b9c0*/  STL.64 [R1+0x180], R10 ;  /* 0x0001800a01007387 */ /* 0x0003e20000100a00 */
[----:B--2---:R-:W-:-:S03]  /*b9d0*/  IMAD.WIDE R14, R3, 0x4, R238 ;  /* 0x00000004030e7825 */ /* 0x004fc600078e02ee */
[----:B------:R2:W-:Y:S04]  /*b9e0*/  LDGSTS.E [R5+0xa000], desc[UR76][R24.64], !P4 ;  /* 0x0a00000018057fae */ /* 0x0005e8000e1a104c */
[----:B------:R2:W-:Y:S01]  /*b9f0*/  STL.64 [R1+0xf8], R24 ;  /* 0x0000f81801007387 */ /* 0x0005e20000100a00 */
[----:B---3--:R-:W-:-:S03]  /*ba00*/  IMAD.WIDE R12, R3, 0x4, R240 ;  /* 0x00000004030c7825 */ /* 0x008fc600078e02f0 */
[----:B------:R3:W-:Y:S01]  /*ba10*/  LDGSTS.E [R5+0xa080], desc[UR76][R22.64], !P4 ;  /* 0x0a08000016057fae */ /* 0x0007e2000e1a104c */
[----:B-1----:R-:W-:-:S03]  /*ba20*/  IMAD.WIDE R10, R3, 0x4, R242 ;  /* 0x00000004030a7825 */ /* 0x002fc600078e02f2 */
[----:B------:R3:W-:Y:S01]  /*ba30*/  STL.64 [R1+0xf0], R22 ;  /* 0x0000f01601007387 */ /* 0x0007e20000100a00 */
[----:B-----5:R-:W-:-:S03]  /*ba40*/  VIADD R3, R6, 0xfffffffe ;  /* 0xfffffffe06037836 */ /* 0x020fc60000000000 */
        /* <DEDUP_REMOVED lines=19> */
[----:B------:R-:W1:Y:S01]  /*bb80*/  LDC R4, c[0x0][0x3a0] ;  /* 0x0000e800ff047b82 */ /* 0x000e620000000800 */
[----:B--2---:R-:W-:-:S02]  /*bb90*/  IMAD.WIDE R12, R0, 0x4, R238 ;  /* 0x00000004000c7825 */ /* 0x004fc400078e02ee */
[----:B------:R2:W-:Y:S04]  /*bba0*/  LDGSTS.E [R5+0xb000], desc[UR76][R22.64], !P3 ;  /* 0x0b00000016057fae */ /* 0x0005e8000d9a104c */
[----:B------:R4:W-:Y:S01]  /*bbb0*/  LDGSTS.E [R5+0xb080], desc[UR76][R20.64], !P3 ;  /* 0x0b08000014057fae */ /* 0x0009e2000d9a104c */
[----:B---3--:R-:W-:-:S03]  /*bbc0*/  IMAD.WIDE R10, R0, 0x4, R240 ;  /* 0x00000004000a7825 */ /* 0x008fc600078e02f0 */
[----:B------:R2:W-:Y:S01]  /*bbd0*/  STL.64 [R1+0x38], R22 ;  /* 0x0000381601007387 */ /* 0x0005e20000100a00 */
[----:B------:R-:W-:-:S03]  /*bbe0*/  VIADD R0, R7, 0xfffffffa ;  /* 0xfffffffa07007836 */ /* 0x000fc60000000000 */
[----:B------:R3:W-:Y:S04]  /*bbf0*/  LDGSTS.E [R5+0xb100], desc[UR76][R18.64], !P3 ;  /* 0x0b10000012057fae */ /* 0x0007e8000d9a104c */
[----:B------:R4:W-:Y:S04]  /*bc00*/  STL.64 [R1+0x30], R20 ;  /* 0x0000301401007387 */ /* 0x0009e80000100a00 */
[----:B------:R5:W-:Y:S01]  /*bc10*/  LDGSTS.E [R5+0xb180], desc[UR76][R16.64], !P3 ;  /* 0x0b18000010057fae */ /* 0x000be2000d9a104c */
[----:B--2---:R-:W-:-:S03]  /*bc20*/  IMAD.WIDE R22, R36, 0x4, R228 ;  /* 0x0000000424167825 */ /* 0x004fc600078e02e4 */
[----:B------:R3:W-:Y:S01]  /*bc30*/  STL.64 [R1+0x28], R18 ;  /* 0x0000281201007387 */ /* 0x0007e20000100a00 */
[----:B------:R-:W-:-:S03]  /*bc40*/  IMAD.WIDE R36, R36, 0x4, R242 ;  /* 0x0000000424247825 */ /* 0x000fc600078e02f2 */
[----:B------:R2:W-:Y:S01]  /*bc50*/  LDGSTS.E [R5+0xb200], desc[UR76][R14.64], !P3 ;  /* 0x0b2000000e057fae */ /* 0x0005e2000d9a104c */
[----:B----4-:R-:W-:-:S03]  /*bc60*/  IMAD R20, R2, 0x30, RZ ;  /* 0x0000003002147824 */ /* 0x010fc600078e02ff */
[----:B------:R5:W-:Y:S01]  /*bc70*/  STL.64 [R1+0x20], R16 ;  /* 0x0000201001007387 */ /* 0x000be20000100a00 */
[----:B------:R-:W-:-:S03]  /*bc80*/  IMAD.WIDE R6, R20, 0x4, R228 ;  /* 0x0000000414067825 */ /* 0x000fc600078e02e4 */
[----:B------:R4:W-:Y:S01]  /*bc90*/  LDGSTS.E [R5+0xb280], desc[UR76][R12.64], !P3 ;  /* 0x0b2800000c057fae */ /* 0x0009e2000d9a104c */
[----:B---3--:R-:W-:-:S03]  /*bca0*/  IMAD.WIDE R18, R20, 0x4, R240 ;  /* 0x0000000414127825 */ /* 0x008fc600078e02f0 */
[----:B------:R2:W-:Y:S04]  /*bcb0*/  STL.64 [R1+0x18], R14 ;  /* 0x0000180e01007387 */ /* 0x0005e80000100a00 */
[----:B------:R3:W-:Y:S01]  /*bcc0*/  LDGSTS.E [R5+0xb300], desc[UR76][R10.64], !P3 ;  /* 0x0b3000000a057fae */ /* 0x0007e2000d9a104c */
[----:B-----5:R-:W-:-:S03]  /*bcd0*/  IMAD.WIDE R16, R20, 0x4, R238 ;  /* 0x0000000414107825 */ /* 0x020fc600078e02ee */
[----:B------:R4:W-:Y:S04]  /*bce0*/  STL.64 [R1+0x10], R12 ;  /* 0x0000100c01007387 */ /* 0x0009e80000100a00 */
[----:B------:R5:W-:Y:S01]  /*bcf0*/  LDGSTS.E [R5+0xb380], desc[UR76][R8.64], !P3 ;  /* 0x0b38000008057fae */ /* 0x000be2000d9a104c */
[----:B------:R-:W-:Y:S01]  /*bd00*/  ISETP.GE.U32.AND P3, PT, R3, 0x7fffffbf, PT ;  /* 0x7fffffbf0300780c */ /* 0x000fe20003f66070 */
[C---:B--2---:R-:W-:Y:S01]  /*bd10*/  IMAD.WIDE R14, R20.reuse, 0x4, R236 ;  /* 0x00000004140e7825 */ /* 0x044fe200078e02ec */
[----:B------:R-:W2:Y:S01]  /*bd20*/  LDC R3, c[0x0][0x3a0] ;  /* 0x0000e800ff037b82 */ /* 0x000ea20000000800 */
[----:B------:R3:W-:Y:S04]  /*bd30*/  STL.64 [R1+0x8], R10 ;  /* 0x0000080a01007387 */ /* 0x0007e80000100a00 */
[----:B------:R5:W-:Y:S01]  /*bd40*/  STL.64 [R1], R8 ;  /* 0x0000000801007387 */ /* 0x000be20000100a00 */
[----:B----4-:R-:W-:-:S03]  /*bd50*/  IMAD.WIDE R12, R20, 0x4, R234 ;  /* 0x00000004140c7825 */ /* 0x010fc600078e02ea */
[----:B------:R-:W-:Y:S01]  /*bd60*/  LDGSTS.E [R5+0xc000], desc[UR76][R6.64], !P2 ;  /* 0x0c00000006057fae */ /* 0x000fe2000d1a104c */
[----:B---3--:R-:W-:-:S03]  /*bd70*/  IMAD.WIDE R10, R20, 0x4, R232 ;  /* 0x00000004140a7825 */ /* 0x008fc600078e02e8 */
[----:B------:R-:W-:Y:S01]  /*bd80*/  STL.64 [R1+0x35e0], R6 ;  /* 0x0035e00601007387 */ /* 0x000fe20000100a00 */
[----:B-----5:R-:W-:-:S04]  /*bd90*/  IMAD.WIDE R8, R20, 0x4, R230 ;  /* 0x0000000414087825 */ /* 0x020fc800078e02e6 */
[----:B------:R-:W-:Y:S01]  /*bda0*/  IMAD.WIDE R20, R20, 0x4, R242 ;  /* 0x0000000414147825 */ /* 0x000fe200078e02f2 */
[----:B------:R-:W-:Y:S04]  /*bdb0*/  LDGSTS.E [R5+0xc080], desc[UR76][R8.64], !P2 ;  /* 0x0c08000008057fae */ /* 0x000fe8000d1a104c */
[----:B------:R-:W-:Y:S04]  /*bdc0*/  LDGSTS.E [R5+0xc100], desc[UR76][R10.64], !P2 ;  /* 0x0c1000000a057fae */ /* 0x000fe8000d1a104c */
[----:B------:R-:W-:Y:S04]  /*bdd0*/  LDGSTS.E [R5+0xc180], desc[UR76][R12.64], !P2 ;  /* 0x0c1800000c057fae */ /* 0x000fe8000d1a104c */
[----:B------:R-:W-:Y:S04]  /*bde0*/  LDGSTS.E [R5+0xc200], desc[UR76][R14.64], !P2 ;  /* 0x0c2000000e057fae */ /* 0x000fe8000d1a104c */
[----:B------:R-:W-:Y:S04]  /*bdf0*/  LDGSTS.E [R5+0xc280], desc[UR76][R16.64], !P2 ;  /* 0x0c28000010057fae */ /* 0x000fe8000d1a104c */
[----:B------:R-:W-:Y:S04]  /*be00*/  LDGSTS.E [R5+0xc300], desc[UR76][R18.64], !P2 ;  /* 0x0c30000012057fae */ /* 0x000fe8000d1a104c */
[----:B------:R-:W-:Y:S01]  /*be10*/  LDGSTS.E [R5+0xc380], desc[UR76][R20.64], !P2 ;  /* 0x0c38000014057fae */ /* 0x000fe2000d1a104c */
[----:B------:R-:W-:Y:S01]  /*be20*/  ISETP.GE.U32.AND P2, PT, R0, 0x7fffffbb, PT ;  /* 0x7fffffbb0000780c */ /* 0x000fe20003f46070 */
[----:B-1----:R-:W-:Y:S01]  /*be30*/  VIADD R0, R4, 0xfffffff6 ;  /* 0xfffffff604007836 */ /* 0x002fe20000000000 */
[----:B------:R-:W-:Y:S01]  /*be40*/  LOP3.LUT R4, R246, 0x20, RZ, 0x3c, !PT ;  /* 0x00000020f6047812 */ /* 0x000fe200078e3cff */
[----:B------:R1:W-:Y:S03]  /*be50*/  LDGSTS.E [R5+0xd000], desc[UR76][R22.64], !P0 ;  /* 0x0d00000016057fae */ /* 0x0003e6000c1a104c */
[----:B------:R-:W-:Y:S01]  /*be60*/  IADD3 R4, PT, PT, R4, UR5, RZ ;  /* 0x0000000504047c10 */ /* 0x000fe2000fffe0ff */
[----:B------:R3:W-:Y:S04]  /*be70*/  LDGSTS.E [R5+0xd080], desc[UR76][R24.64], !P0 ;  /* 0x0d08000018057fae */ /* 0x0007e8000c1a104c */
[----:B------:R4:W-:Y:S04]  /*be80*/  LDGSTS.E [R5+0xd100], desc[UR76][R26.64], !P0 ;  /* 0x0d1000001a057fae */ /* 0x0009e8000c1a104c */
[----:B------:R-:W-:Y:S04]  /*be90*/  LDGSTS.E [R5+0xd180], desc[UR76][R28.64], !P0 ;  /* 0x0d1800001c057fae */ /* 0x000fe8000c1a104c */
[----:B------:R5:W-:Y:S04]  /*bea0*/  LDGSTS.E [R5+0xd200], desc[UR76][R30.64], !P0 ;  /* 0x0d2000001e057fae */ /* 0x000be8000c1a104c */
[----:B------:R1:W-:Y:S04]  /*beb0*/  LDGSTS.E [R5+0xd280], desc[UR76][R32.64], !P0 ;  /* 0x0d28000020057fae */ /* 0x0003e8000c1a104c */
[----:B------:R1:W-:Y:S04]  /*bec0*/  LDGSTS.E [R5+0xd300], desc[UR76][R34.64], !P0 ;  /* 0x0d30000022057fae */ /* 0x0003e8000c1a104c */
[----:B------:R1:W-:Y:S01]  /*bed0*/  LDGSTS.E [R5+0xd380], desc[UR76][R36.64], !P0 ;  /* 0x0d38000024057fae */ /* 0x0003e2000c1a104c */
[----:B------:R-:W-:Y:S01]  /*bee0*/  ISETP.GE.U32.AND P0, PT, R0, 0x7fffffb7, PT ;  /* 0x7fffffb70000780c */ /* 0x000fe20003f06070 */
[----:B--2---:R-:W-:-:S02]  /*bef0*/  VIADD R0, R3, 0xfffffff2 ;  /* 0xfffffff203007836 */ /* 0x004fc40000000000 */
[----:B------:R-:W-:Y:S01]  /*bf00*/  STL.64 [R1+0x35e8], R8 ;  /* 0x0035e80801007387 */ /* 0x000fe20000100a00 */
[----:B------:R-:W-:Y:S02]  /*bf10*/  VIADD R3, R70, 0xffffffea ;  /* 0xffffffea46037836 */ /* 0x000fe40000000000 */
[----:B------:R-:W-:Y:S01]  /*bf20*/  VIADD R70, R72, 0xffffffe2 ;  /* 0xffffffe248467836 */ /* 0x000fe20000000000 */
[----:B------:R2:W-:Y:S01]  /*bf30*/  LDGSTS.E [R5+0xe000], desc[UR76][R38.64], !P5 ;  /* 0x0e00000026057fae */ /* 0x0005e2000e9a104c */
[----:B------:R-:W1:Y:S03]  /*bf40*/  LDC R72, c[0x0][0x3a0] ;  /* 0x0000e800ff487b82 */ /* 0x000e660000000800 */
[----:B------:R-:W-:Y:S04]  /*bf50*/  STL.64 [R1+0x35f0], R10 ;  /* 0x0035f00a01007387 */ /* 0x000fe80000100a00 */
[----:B------:R1:W-:Y:S04]  /*bf60*/  LDGSTS.E [R5+0xe080], desc[UR76][R40.64], !P5 ;  /* 0x0e08000028057fae */ /* 0x0003e8000e9a104c */
        /* <DEDUP_REMOVED lines=10> */
[----:B------:R1:W-:Y:S04]  /*c010*/  STL.64 [R1+0x3620], R22 ;  /* 0x0036201601007387 */ /* 0x0003e80000100a00 */
[----:B------:R-:W-:Y:S01]  /*c020*/  LDGSTS.E [R5+0xe380], desc[UR76][R52.64], !P5 ;  /* 0x0e38000034057fae */ /* 0x000fe2000e9a104c */
[----:B------:R-:W-:Y:S01]  /*c030*/  ISETP.GE.U32.AND P5, PT, R0, 0x7fffffb3, PT ;  /* 0x7fffffb30000780c */ /* 0x000fe20003fa6070 */
[----:B------:R-:W-:-:S02]  /*c040*/  VIADD R0, R54, 0xffffffee ;  /* 0xffffffee36007836 */ /* 0x000fc40000000000 */
[----:B------:R3:W-:Y:S01]  /*c050*/  STL.64 [R1+0x3628], R24 ;  /* 0x0036281801007387 */ /* 0x0007e20000100a00 */
[----:B------:R-:W-:-:S03]  /*c060*/  IMAD.WIDE R54, R68, 0x4, R228 ;  /* 0x0000000444367825 */ /* 0x000fc600078e02e4 */
[----:B------:R4:W-:Y:S01]  /*c070*/  STL.64 [R1+0x3630], R26 ;  /* 0x0036301a01007387 */ /* 0x0009e20000100a00 */
[----:B------:R-:W-:-:S03]  /*c080*/  IMAD.WIDE R68, R68, 0x4, R242 ;  /* 0x0000000444447825 */ /* 0x000fc600078e02f2 */
[----:B------:R-:W-:Y:S01]  /*c090*/  STL.64 [R1+0x3638], R28 ;  /* 0x0036381c01007387 */ /* 0x000fe20000100a00 */
[----:B-1----:R-:W-:Y:S02]  /*c0a0*/  IMAD.MOV.U32 R22, RZ, RZ, R162 ;  /* 0x000000ffff167224 */ /* 0x002fe400078e00a2 */
[----:B------:R-:W-:Y:S01]  /*c0b0*/  IMAD R162, R2, 0x2e, RZ ;  /* 0x0000002e02a27824 */ /* 0x000fe200078e02ff */
[----:B------:R5:W-:Y:S01]  /*c0c0*/  STL.64 [R1+0x3640], R30 ;  /* 0x0036401e01007387 */ /* 0x000be20000100a00 */
[----:B------:R-:W-:Y:S02]  /*c0d0*/  IMAD.MOV.U32 R23, RZ, RZ, R163 ;  /* 0x000000ffff177224 */ /* 0x000fe400078e00a3 */
[----:B---3--:R-:W-:Y:S01]  /*c0e0*/  IMAD.MOV.U32 R24, RZ, RZ, R166 ;  /* 0x000000ffff187224 */ /* 0x008fe200078e00a6 */
[----:B------:R1:W-:Y:S01]  /*c0f0*/  STL.64 [R1+0x3648], R32 ;  /* 0x0036482001007387 */ /* 0x0003e20000100a00 */
[----:B----4-:R-:W-:Y:S01]  /*c100*/  IMAD.MOV.U32 R26, RZ, RZ, R154 ;  /* 0x000000ffff1a7224 */ /* 0x010fe200078e009a */
[----:B------:R-:W-:Y:S01]  /*c110*/  MOV R27, R155 ;  /* 0x0000009b001b7202 */ /* 0x000fe20000000f00 */
[----:B------:R-:W-:Y:S01]  /*c120*/  IMAD.WIDE R154, R162, 0x4, R234 ;  /* 0x00000004a29a7825 */ /* 0x000fe200078e02ea */
[----:B------:R3:W-:Y:S03]  /*c130*/  STL.64 [R1+0x3650], R34 ;  /* 0x0036502201007387 */ /* 0x0007e60000100a00 */
[----:B------:R-:W-:Y:S01]  /*c140*/  IMAD.MOV.U32 R25, RZ, RZ, R167 ;  /* 0x000000ffff197224 */ /* 0x000fe200078e00a7 */
[----:B------:R4:W-:Y:S01]  /*c150*/  STL.64 [R1+0x3658], R36 ;  /* 0x0036582401007387 */ /* 0x0009e20000100a00 */
[----:B-----5:R-:W-:-:S02]  /*c160*/  IMAD.MOV.U32 R30, RZ, RZ, R186 ;  /* 0x000000ffff1e7224 */ /* 0x020fc400078e00ba */
[----:B------:R-:W-:Y:S01]  /*c170*/  IMAD.MOV.U32 R31, RZ, RZ, R187 ;  /* 0x000000ffff1f7224 */ /* 0x000fe200078e00bb */
[----:B------:R2:W-:Y:S01]  /*c180*/  STL.64 [R1+0x3660], R38 ;  /* 0x0036602601007387 */ /* 0x0005e20000100a00 */
[----:B-1----:R-:W-:Y:S02]  /*c190*/  IMAD.MOV.U32 R32, RZ, RZ, R188 ;  /* 0x000000ffff207224 */ /* 0x002fe400078e00bc */
[----:B------:R-:W-:Y:S01]  /*c1a0*/  IMAD.MOV.U32 R33, RZ, RZ, R189 ;  /* 0x000000ffff217224 */ /* 0x000fe200078e00bd */
[----:B------:R-:W-:Y:S01]  /*c1b0*/  LDGSTS.E [R5+0xf000], desc[UR76][R54.64], !P4 ;  /* 0x0f00000036057fae */ /* 0x000fe2000e1a104c */
[----:B---3--:R-:W-:Y:S01]  /*c1c0*/  MOV R34, R190 ;  /* 0x000000be00227202 */ /* 0x008fe20000000f00 */
[----:B------:R-:W-:Y:S02]  /*c1d0*/  IMAD.MOV.U32 R35, RZ, RZ, R191 ;  /* 0x000000ffff237224 */ /* 0x000fe400078e00bf */
[----:B------:R1:W-:Y:S01]  /*c1e0*/  STL.64 [R1+0x3668], R40 ;  /* 0x0036682801007387 */ /* 0x0003e20000100a00 */
[----:B----4-:R-:W-:-:S02]  /*c1f0*/  IMAD.MOV.U32 R36, RZ, RZ, R180 ;  /* 0x000000ffff247224 */ /* 0x010fc400078e00b4 */
[----:B------:R-:W3:Y:S01]  /*c200*/  LDC R180, c[0x0][0x3a0] ;  /* 0x0000e800ffb47b82 */ /* 0x000ee20000000800 */
[----:B------:R-:W-:Y:S01]  /*c210*/  LDGSTS.E [R5+0xf080], desc[UR76][R56.64], !P4 ;  /* 0x0f08000038057fae */ /* 0x000fe2000e1a104c */
[----:B--2---:R-:W-:Y:S02]  /*c220*/  IMAD.MOV.U32 R38, RZ, RZ, R178 ;  /* 0x000000ffff267224 */ /* 0x004fe400078e00b2 */
[----:B------:R-:W-:Y:S01]  /*c230*/  IMAD R178, R2, 0x32, RZ ;  /* 0x0000003202b27824 */ /* 0x000fe200078e02ff */
[----:B------:R2:W-:Y:S01]  /*c240*/  STL.64 [R1+0x3670], R42 ;  /* 0x0036702a01007387 */ /* 0x0005e20000100a00 */
[----:B------:R-:W-:Y:S02]  /*c250*/  IMAD.MOV.U32 R39, RZ, RZ, R179 ;  /* 0x000000ffff277224 */ /* 0x000fe400078e00b3 */
[----:B------:R-:W-:Y:S01]  /*c260*/  IMAD.WIDE R166, R178, 0x4, R230 ;  /* 0x00000004b2a67825 */ /* 0x000fe200078e02e6 */
[----:B------:R-:W-:Y:S01]  /*c270*/  LDGSTS.E [R5+0xf100], desc[UR76][R58.64], !P4 ;  /* 0x0f1000003a057fae */ /* 0x000fe2000e1a104c */
[----:B-1----:R-:W-:-:S02]  /*c280*/  MOV R40, R176 ;  /* 0x000000b000287202 */ /* 0x002fc40000000f00 */
[----:B------:R-:W-:Y:S01]  /*c290*/  IMAD.MOV.U32 R41, RZ, RZ, R177 ;  /* 0x000000ffff297224 */ /* 0x000fe200078e00b1 */
[----:B------:R1:W-:Y:S01]  /*c2a0*/  STL.64 [R1+0x3678], R44 ;  /* 0x0036782c01007387 */ /* 0x0003e20000100a00 */
[----:B------:R-:W-:-:S03]  /*c2b0*/  IMAD.WIDE R176, R178, 0x4, R240 ;  /* 0x00000004b2b07825 */ /* 0x000fc600078e02f0 */
[----:B------:R-:W-:Y:S01]  /*c2c0*/  LDGSTS.E [R5+0xf180], desc[UR76][R60.64], !P4 ;  /* 0x0f1800003c057fae */ /* 0x000fe2000e1a104c */
[----:B--2---:R-:W-:Y:S01]  /*c2d0*/  IMAD.MOV.U32 R42, RZ, RZ, R170 ;  /* 0x000000ffff2a7224 */ /* 0x004fe200078e00aa */
[----:B------:R-:W-:Y:S01]  /*c2e0*/  MOV R43, R171 ;  /* 0x000000ab002b7202 */ /* 0x000fe20000000f00 */
[----:B------:R-:W-:Y:S01]  /*c2f0*/  IMAD.WIDE R170, R178, 0x4, R234 ;  /* 0x00000004b2aa7825 */ /* 0x000fe200078e02ea */
[----:B------:R2:W-:Y:S03]  /*c300*/  STL.64 [R1+0x3680], R46 ;  /* 0x0036802e01007387 */ /* 0x0005e60000100a00 */
[----:B------:R-:W-:Y:S01]  /*c310*/  IMAD.MOV.U32 R37, RZ, RZ, R181 ;  /* 0x000000ffff257224 */ /* 0x000fe200078e00b5 */
[----:B------:R4:W-:Y:S01]  /*c320*/  LDGSTS.E [R5+0xf200], desc[UR76][R62.64], !P4 ;  /* 0x0f2000003e057fae */ /* 0x0009e2000e1a104c */
[----:B------:R-:W-:Y:S02]  /*c330*/  IMAD.MOV.U32 R28, RZ, RZ, R192 ;  /* 0x000000ffff1c7224 */ /* 0x000fe400078e00c0 */
[----:B------:R-:W-:Y:S01]  /*c340*/  IMAD.MOV.U32 R29, RZ, RZ, R193 ;  /* 0x000000ffff1d7224 */ /* 0x000fe200078e00c1 */
[----:B------:R5:W-:Y:S01]  /*c350*/  STL.64 [R1+0x3688], R48 ;  /* 0x0036883001007387 */ /* 0x000be20000100a00 */
[----:B-1----:R-:W-:-:S02]  /*c360*/  IMAD.MOV.U32 R44, RZ, RZ, R208 ;  /* 0x000000ffff2c7224 */ /* 0x002fc400078e00d0 */
[----:B------:R-:W-:Y:S01]  /*c370*/  IMAD.MOV.U32 R45, RZ, RZ, R209 ;  /* 0x000000ffff2d7224 */ /* 0x000fe200078e00d1 */
[----:B------:R-:W-:Y:S01]  /*c380*/  LDGSTS.E [R5+0xf280], desc[UR76][R64.64], !P4 ;  /* 0x0f28000040057fae */ /* 0x000fe2000e1a104c */
[----:B--2---:R-:W-:Y:S01]  /*c390*/  MOV R46, R160 ;  /* 0x000000a0002e7202 */ /* 0x004fe20000000f00 */
[----:B------:R-:W-:Y:S02]  /*c3a0*/  IMAD.MOV.U32 R47, RZ, RZ, R161 ;  /* 0x000000ffff2f7224 */ /* 0x000fe400078e00a1 */
[----:B------:R1:W-:Y:S01]  /*c3b0*/  STL.64 [R1+0x3690], R50 ;  /* 0x0036903201007387 */ /* 0x0003e20000100a00 */
[----:B------:R-:W-:-:S03]  /*c3c0*/  IMAD.WIDE R160, R162, 0x4, R240 ;  /* 0x00000004a2a07825 */ /* 0x000fc600078e02f0 */
[----:B------:R-:W-:Y:S01]  /*c3d0*/  LDGSTS.E [R5+0xf300], desc[UR76][R66.64], !P4 ;  /* 0x0f30000042057fae */ /* 0x000fe2000e1a104c */
[----:B------:R-:W-:-:S03]  /*c3e0*/  IMAD.WIDE R208, R210, 0x4, R240 ;  /* 0x00000004d2d07825 */ /* 0x000fc600078e02f0 */
[----:B------:R-:W-:Y:S01]  /*c3f0*/  STL.64 [R1+0x3698], R52 ;  /* 0x0036983401007387 */ /* 0x000fe20000100a00 */
[----:B-----5:R-:W-:-:S03]  /*c400*/  IMAD.WIDE R48, R244, 0x4, R242 ;  /* 0x00000004f4307825 */ /* 0x020fc600078e02f2 */
[----:B------:R-:W-:Y:S01]  /*c410*/  LDGSTS.E [R5+0xf380], desc[UR76][R68.64], !P4 ;  /* 0x0f38000044057fae */ /* 0x000fe2000e1a104c */
[----:B------:R-:W-:Y:S01]  /*c420*/  ISETP.GE.U32.AND P4, PT, R0, 0x7fffffaf, PT ;  /* 0x7fffffaf0000780c */ /* 0x000fe20003f86070 */
[----:B------:R-:W-:Y:S02]  /*c430*/  IMAD R0, R2, 0x5, RZ ;  /* 0x0000000502007824 */ /* 0x000fe400078e02ff */
[----:B------:R-:W-:Y:S01]  /*c440*/  STL.64 [R1+0x36a0], R54 ;  /* 0x0036a03601007387 */ /* 0x000fe20000100a00 */
[----:B-1----:R-:W-:-:S03]  /*c450*/  IMAD.WIDE R50, R244, 0x4, R240 ;  /* 0x00000004f4327825 */ /* 0x002fc600078e02f0 */
[----:B------:R-:W-:Y:S01]  /*c460*/  STL.64 [R1+0x36a8], R56 ;  /* 0x0036a83801007387 */ /* 0x000fe20000100a00 */
[----:B------:R-:W-:-:S03]  /*c470*/  IMAD.WIDE R20, R0, 0x4, R228 ;  /* 0x0000000400147825 */ /* 0x000fc600078e02e4 */
[----:B------:R-:W-:Y:S01]  /*c480*/  STL.64 [R1+0x36b0], R58 ;  /* 0x0036b03a01007387 */ /* 0x000fe20000100a00 */
[----:B------:R-:W-:-:S03]  /*c490*/  IMAD.WIDE R18, R0, 0x4, R230 ;  /* 0x0000000400127825 */ /* 0x000fc600078e02e6 */
[----:B------:R1:W-:Y:S01]  /*c4a0*/  LDGSTS.E [R4+0x400], desc[UR76][R88.64], !P3 ;  /* 0x0040000058047fae */ /* 0x0003e2000d9a104c */
[----:B------:R-:W-:-:S03]  /*c4b0*/  IMAD.WIDE R16, R0, 0x4, R232 ;  /* 0x0000000400107825 */ /* 0x000fc600078e02e8 */
[----:B------:R-:W-:Y:S01]  /*c4c0*/  STL.64 [R1+0x36b8], R60 ;  /* 0x0036b83c01007387 */ /* 0x000fe20000100a00 */
[----:B------:R-:W-:-:S03]  /*c4d0*/  IMAD.WIDE R14, R0, 0x4, R234 ;  /* 0x00000004000e7825 */ /* 0x000fc600078e02ea */
[----:B------:R2:W-:Y:S01]  /*c4e0*/  LDGSTS.E [R4+0x480], desc[UR76][R86.64], !P3 ;  /* 0x0048000056047fae */ /* 0x0005e2000d9a104c */
[----:B------:R-:W-:-:S03]  /*c4f0*/  IMAD.WIDE R12, R0, 0x4, R236 ;  /* 0x00000004000c7825 */ /* 0x000fc600078e02ec */
[----:B------:R4:W-:Y:S01]  /*c500*/  STL.64 [R1+0x36c0], R62 ;  /* 0x0036c03e01007387 */ /* 0x0009e20000100a00 */
[----:B------:R-:W-:-:S03]  /*c510*/  IMAD.WIDE R10, R0, 0x4, R238 ;  /* 0x00000004000a7825 */ /* 0x000fc600078e02ee */
[----:B------:R5:W-:Y:S01]  /*c520*/  LDGSTS.E [R4+0x500], desc[UR76][R84.64], !P3 ;  /* 0x0050000054047fae */ /* 0x000be2000d9a104c */
[----:B------:R-:W-:-:S03]  /*c530*/  IMAD.WIDE R8, R0, 0x4, R240 ;  /* 0x0000000400087825 */ /* 0x000fc600078e02f0 */
[----:B------:R-:W-:Y:S01]  /*c540*/  STL.64 [R1+0x36c8], R64 ;  /* 0x0036c84001007387 */ /* 0x000fe20000100a00 */
[----:B------:R-:W-:-:S03]  /*c550*/  IMAD.WIDE R6, R0, 0x4, R242 ;  /* 0x0000000400067825 */ /* 0x000fc600078e02f2 */
[----:B------:R1:W-:Y:S01]  /*c560*/  LDGSTS.E [R4+0x580], desc[UR76][R82.64], !P3 ;  /* 0x0058000052047fae */ /* 0x0003e2000d9a104c */
[----:B------:R-:W-:Y:S02]  /*c570*/  IMAD R0, R2, 0x9, RZ ;  /* 0x0000000902007824 */ /* 0x000fe400078e02ff */
[C---:B----4-:R-:W-:Y:S01]  /*c580*/  IMAD.WIDE R62, R244.reuse, 0x4, R228 ;  /* 0x00000004f43e7825 */ /* 0x050fe200078e02e4 */
[----:B------:R1:W-:Y:S03]  /*c590*/  STL.64 [R1+0x880], R88 ;  /* 0x0008805801007387 */ /* 0x0003e60000100a00 */
[C---:B------:R-:W-:Y:S01]  /*c5a0*/  IMAD.WIDE R60, R244.reuse, 0x4, R230 ;  /* 0x00000004f43c7825 */ /* 0x040fe200078e02e6 */
[----:B------:R4:W-:Y:S03]  /*c5b0*/  LDGSTS.E [R4+0x600], desc[UR76][R80.64], !P3 ;  /* 0x0060000050047fae */ /* 0x0009e6000d9a104c */
[C---:B------:R-:W-:Y:S01]  /*c5c0*/  IMAD.WIDE R58, R244.reuse, 0x4, R232 ;  /* 0x00000004f43a7825 */ /* 0x040fe200078e02e8 */
[----:B------:R2:W-:Y:S03]  /*c5d0*/  STL.64 [R1+0x878], R86 ;  /* 0x0008785601007387 */ /* 0x0005e60000100a00 */
[----:B------:R-:W-:Y:S01]  /*c5e0*/  IMAD.WIDE R56, R244, 0x4, R234 ;  /* 0x00000004f4387825 */ /* 0x000fe200078e02ea */
[----:B------:R3:W-:Y:S03]  /*c5f0*/  LDGSTS.E [R4+0x680], desc[UR76][R78.64], !P3 ;  /* 0x006800004e047fae */ /* 0x0007e6000d9a104c */
[----:B-1----:R-:W-:Y:S01]  /*c600*/  IMAD.WIDE R88, R98, 0x4, R232 ;  /* 0x0000000462587825 */ /* 0x002fe200078e02e8 */
[----:B------:R5:W-:Y:S03]  /*c610*/  STL.64 [R1+0x870], R84 ;  /* 0x0008705401007387 */ /* 0x000be60000100a00 */
[----:B------:R-:W-:Y:S01]  /*c620*/  IMAD.WIDE R54, R244, 0x4, R236 ;  /* 0x00000004f4367825 */ /* 0x000fe200078e02ec */
[----:B------:R1:W-:Y:S03]  /*c630*/  LDGSTS.E [R4+0x700], desc[UR76][R76.64], !P3 ;  /* 0x007000004c047fae */ /* 0x0003e6000d9a104c */
[----:B--2---:R-:W-:Y:S01]  /*c640*/  IMAD.WIDE R86, R98, 0x4, R230 ;  /* 0x0000000462567825 */ /* 0x004fe200078e02e6 */
[----:B------:R2:W-:Y:S03]  /*c650*/  STL.64 [R1+0x868], R82 ;  /* 0x0008685201007387 */ /* 0x0005e60000100a00 */
[----:B------:R-:W-:Y:S01]  /*c660*/  IMAD.WIDE R52, R244, 0x4, R238 ;  /* 0x00000004f4347825 */ /* 0x000fe200078e02ee */
[----:B------:R1:W-:Y:S01]  /*c670*/  LDGSTS.E [R4+0x780], desc[UR76][R74.64], !P3 ;  /* 0x007800004a047fae */ /* 0x0003e2000d9a104c */
[----:B------:R-:W-:Y:S01]  /*c680*/  ISETP.GE.U32.AND P3, PT, R3, 0x7fffffab, PT ;  /* 0x7fffffab0300780c */ /* 0x000fe20003f66070 */
[----:B-----5:R-:W5:Y:S01]  /*c690*/  LDC R84, c[0x0][0x3a0] ;  /* 0x0000e800ff547b82 */ /* 0x020f620000000800 */
[----:B------:R-:W-:Y:S01]  /*c6a0*/  VIADD R3, R71, 0xffffffe6 ;  /* 0xffffffe647037836 */ /* 0x000fe20000000000 */
[----:B------:R4:W-:Y:S01]  /*c6b0*/  STL.64 [R1+0x860], R80 ;  /* 0x0008605001007387 */ /* 0x0009e20000100a00 */
[----:B------:R-:W-:-:S03]  /*c6c0*/  IMAD.WIDE R64, R245, 0x4, R228 ;  /* 0x00000004f5407825 */ /* 0x000fc600078e02e4 */
[----:B------:R1:W-:Y:S01]  /*c6d0*/  LDGSTS.E [R4+0x1400], desc[UR76][R20.64], !P2 ;  /* 0x0140000014047fae */ /* 0x0003e2000d1a104c */
[----:B--2---:R-:W-:Y:S01]  /*c6e0*/  IMAD R82, R2, 0x2d, RZ ;  /* 0x0000002d02527824 */ /* 0x004fe200078e02ff */
[----:B------:R-:W2:Y:S01]  /*c6f0*/  LDC R71, c[0x0][0x3a0] ;  /* 0x0000e800ff477b82 */ /* 0x000ea20000000800 */
[----:B------:R-:W-:Y:S01]  /*c700*/  VIADD R244, R249, 0xffffffe4 ;  /* 0xffffffe4f9f47836 */ /* 0x000fe20000000000 */
[----:B------:R3:W-:Y:S01]  /*c710*/  STL.64 [R1+0x858], R78 ;  /* 0x0008584e01007387 */ /* 0x0007e20000100a00 */
[----:B------:R-:W-:-:S03]  /*c720*/  IMAD.WIDE R250, R82, 0x4, R228 ;  /* 0x0000000452fa7825 */ /* 0x000fc600078e02e4 */
[----:B------:R1:W-:Y:S01]  /*c730*/  LDGSTS.E [R4+0x1480], desc[UR76][R18.64], !P2 ;  /* 0x0148000012047fae */ /* 0x0003e2000d1a104c */
[C---:B----4-:R-:W-:Y:S01]  /*c740*/  IMAD.WIDE R80, R82.reuse, 0x4, R240 ;  /* 0x0000000452507825 */ /* 0x050fe200078e02f0 */
[----:B------:R-:W4:Y:S02]  /*c750*/  LDC R249, c[0x0][0x3a0] ;  /* 0x0000e800fff97b82 */ /* 0x000f240000000800 */
        /* <DEDUP_REMOVED lines=17> */
[----:B--2---:R-:W-:Y:S01]  /*c870*/  IMAD.WIDE R16, R0, 0x4, R232 ;  /* 0x0000000400107825 */ /* 0x004fe200078e02e8 */
[----:B------:R-:W-:Y:S02]  /*c880*/  ISETP.GE.U32.AND P2, PT, R3, 0x7fffffa7, PT ;  /* 0x7fffffa70300780c */ /* 0x000fe40003f46070 */
[----:B------:R2:W-:Y:S01]  /*c890*/  STL.64 [R1+0x760], R12 ;  /* 0x0007600c01007387 */ /* 0x0005e20000100a00 */
[----:B------:R-:W-:Y:S02]  /*c8a0*/  IMAD R3, R2, 0xd, RZ ;  /* 0x0000000d02037824 */ /* 0x000fe400078e02ff */
[C---:B---3--:R-:W-:Y:S01]  /*c8b0*/  IMAD.WIDE R14, R0.reuse, 0x4, R234 ;  /* 0x00000004000e7825 */ /* 0x048fe200078e02ea */
[----:B------:R3:W-:Y:S04]  /*c8c0*/  STL.64 [R1+0x758], R10 ;  /* 0x0007580a01007387 */ /* 0x0007e80000100a00 */
[----:B------:R1:W-:Y:S01]  /*c8d0*/  STL.64 [R1+0x750], R8 ;  /* 0x0007500801007387 */ /* 0x0003e20000100a00 */
[----:B--2---:R-:W-:-:S03]  /*c8e0*/  IMAD.WIDE R12, R0, 0x4, R236 ;  /* 0x00000004000c7825 */ /* 0x004fc600078e02ec */
[----:B------:R2:W-:Y:S01]  /*c8f0*/  LDGSTS.E [R4+0x2400], desc[UR76][R20.64], !P0 ;  /* 0x0240000014047fae */ /* 0x0005e2000c1a104c */
[----:B---3--:R-:W-:-:S03]  /*c900*/  IMAD.WIDE R10, R0, 0x4, R238 ;  /* 0x00000004000a7825 */ /* 0x008fc600078e02ee */
[----:B------:R3:W-:Y:S01]  /*c910*/  STL.64 [R1+0x748], R6 ;  /* 0x0007480601007387 */ /* 0x0007e20000100a00 */
[----:B-1----:R-:W-:-:S03]  /*c920*/  IMAD.WIDE R8, R0, 0x4, R240 ;  /* 0x0000000400087825 */ /* 0x002fc600078e02f0 */
[----:B------:R1:W-:Y:S04]  /*c930*/  LDGSTS.E [R4+0x2480], desc[UR76][R18.64], !P0 ;  /* 0x0248000012047fae */ /* 0x0003e8000c1a104c */
[----:B------:R2:W-:Y:S01]  /*c940*/  STL.64 [R1+0x6b8], R20 ;  /* 0x0006b81401007387 */ /* 0x0005e20000100a00 */
[----:B---3--:R-:W-:-:S03]  /*c950*/  IMAD.WIDE R6, R0, 0x4, R242 ;  /* 0x0000000400067825 */ /* 0x008fc600078e02f2 */
[----:B------:R3:W-:Y:S01]  /*c960*/  LDGSTS.E [R4+0x2500], desc[UR76][R16.64], !P0 ;  /* 0x0250000010047fae */ /* 0x0007e2000c1a104c */
[----:B------:R-:W-:-:S03]  /*c970*/  VIADD R0, R73, 0xffffffde ;  /* 0xffffffde49007836 */ /* 0x000fc60000000000 */
[----:B------:R1:W-:Y:S01]  /*c980*/  STL.64 [R1+0x6b0], R18 ;  /* 0x0006b01201007387 */ /* 0x0003e20000100a00 */
[----:B------:R-:W4:Y:S01]  /*c990*/  LDC R73, c[0x0][0x3a0] ;  /* 0x0000e800ff497b82 */ /* 0x000f220000000800 */
[C---:B--2---:R-:W-:Y:S02]  /*c9a0*/  IMAD.WIDE R20, R3.reuse, 0x4, R228 ;  /* 0x0000000403147825 */ /* 0x044fe400078e02e4 */
[----:B------:R2:W-:Y:S04]  /*c9b0*/  LDGSTS.E [R4+0x2580], desc[UR76][R14.64], !P0 ;  /* 0x025800000e047fae */ /* 0x0005e8000c1a104c */
        /* <DEDUP_REMOVED lines=11> */
[----:B---3--:R-:W-:Y:S01]  /*ca70*/  IMAD.WIDE R12, R3, 0x4, R236 ;  /* 0x00000004030c7825 */ /* 0x008fe200078e02ec */
[----:B------:R-:W-:Y:S02]  /*ca80*/  ISETP.GE.U32.AND P0, PT, R70, 0x7fffffa3, PT ;  /* 0x7fffffa34600780c */ /* 0x000fe40003f06070 */
[----:B------:R3:W-:Y:S01]  /*ca90*/  STL.64 [R1+0x688], R8 ;  /* 0x0006880801007387 */ /* 0x0007e20000100a00 */
[----:B------:R-:W-:Y:S02]  /*caa0*/  VIADD R70, R71, 0xffffffda ;  /* 0xffffffda47467836 */ /* 0x000fe40000000000 */
[----:B------:R-:W4:Y:S01]  /*cab0*/  LDC R71, c[0x0][0x3a0] ;  /* 0x0000e800ff477b82 */ /* 0x000f220000000800 */
[C---:B-1----:R-:W-:Y:S01]  /*cac0*/  IMAD.WIDE R10, R3.reuse, 0x4, R238 ;  /* 0x00000004030a7825 */ /* 0x042fe200078e02ee */
[----:B------:R1:W-:Y:S04]  /*cad0*/  LDGSTS.E [R4+0x3400], desc[UR76][R20.64], !P5 ;  /* 0x0340000014047fae */ /* 0x0003e8000e9a104c */
[----:B------:R2:W-:Y:S01]  /*cae0*/  STL.64 [R1+0x680], R6 ;  /* 0x0006800601007387 */ /* 0x0005e20000100a00 */
[----:B---3--:R-:W-:-:S03]  /*caf0*/  IMAD.WIDE R8, R3, 0x4, R240 ;  /* 0x0000000403087825 */ /* 0x008fc600078e02f0 */
[----:B------:R3:W-:Y:S04]  /*cb00*/  LDGSTS.E [R4+0x3480], desc[UR76][R18.64], !P5 ;  /* 0x0348000012047fae */ /* 0x0007e8000e9a104c */
[----:B------:R1:W-:Y:S01]  /*cb10*/  LDGSTS.E [R4+0x3500], desc[UR76][R16.64], !P5 ;  /* 0x0350000010047fae */ /* 0x0003e2000e9a104c */
[----:B--2---:R-:W-:-:S03]  /*cb20*/  IMAD.WIDE R6, R3, 0x4, R242 ;  /* 0x0000000403067825 */ /* 0x004fc600078e02f2 */
        /* <DEDUP_REMOVED lines=11> */
[----:B-1----:R-:W-:-:S03]  /*cbe0*/  IMAD.WIDE R20, R0, 0x4, R228 ;  /* 0x0000000400147825 */ /* 0x002fc600078e02e4 */
[----:B------:R1:W-:Y:S01]  /*cbf0*/  STL.64 [R1+0x5e0], R14 ;  /* 0x0005e00e01007387 */ /* 0x0003e20000100a00 */
[----:B---3--:R-:W-:-:S03]  /*cc00*/  IMAD.WIDE R18, R0, 0x4, R230 ;  /* 0x0000000400127825 */ /* 0x008fc600078e02e6 */
[----:B------:R3:W-:Y:S01]  /*cc10*/  STL.64 [R1+0x5d8], R12 ;  /* 0x0005d80c01007387 */ /* 0x0007e20000100a00 */
[----:B--2---:R-:W-:-:S03]  /*cc20*/  IMAD.WIDE R16, R0, 0x4, R232 ;  /* 0x0000000400107825 */ /* 0x004fc600078e02e8 */
[----:B------:R2:W-:Y:S01]  /*cc30*/  STL.64 [R1+0x5d0], R10 ;  /* 0x0005d00a01007387 */ /* 0x0005e20000100a00 */
[----:B-1----:R-:W-:-:S03]  /*cc40*/  IMAD.WIDE R14, R0, 0x4, R234 ;  /* 0x00000004000e7825 */ /* 0x002fc600078e02ea */
[----:B------:R1:W-:Y:S01]  /*cc50*/  STL.64 [R1+0x5c8], R8 ;  /* 0x0005c80801007387 */ /* 0x0003e20000100a00 */
[----:B---3--:R-:W-:-:S03]  /*cc60*/  IMAD.WIDE R12, R0, 0x4, R236 ;  /* 0x00000004000c7825 */ /* 0x008fc600078e02ec */
[----:B------:R3:W-:Y:S01]  /*cc70*/  LDGSTS.E [R4+0x4400], desc[UR76][R20.64], !P4 ;  /* 0x0440000014047fae */ /* 0x0007e2000e1a104c */
[----:B--2---:R-:W-:-:S03]  /*cc80*/  IMAD.WIDE R10, R0, 0x4, R238 ;  /* 0x00000004000a7825 */ /* 0x004fc600078e02ee */
[----:B------:R2:W-:Y:S01]  /*cc90*/  STL.64 [R1+0x5c0], R6 ;  /* 0x0005c00601007387 */ /* 0x0005e20000100a00 */
[----:B-1----:R-:W-:-:S03]  /*cca0*/  IMAD.WIDE R8, R0, 0x4, R240 ;  /* 0x0000000400087825 */ /* 0x002fc600078e02f0 */
[----:B------:R1:W-:Y:S04]  /*ccb0*/  LDGSTS.E [R4+0x4480], desc[UR76][R18.64], !P4 ;  /* 0x0448000012047fae */ /* 0x0003e8000e1a104c */
[----:B------:R3:W-:Y:S01]  /*ccc0*/  STL.64 [R1+0x538], R20 ;  /* 0x0005381401007387 */ /* 0x0007e20000100a00 */
[----:B--2---:R-:W-:-:S03]  /*ccd0*/  IMAD.WIDE R6, R0, 0x4, R242 ;  /* 0x0000000400067825 */ /* 0x004fc600078e02f2 */
[----:B------:R2:W-:Y:S01]  /*cce0*/  LDGSTS.E [R4+0x4500], desc[UR76][R16.64], !P4 ;  /* 0x0450000010047fae */ /* 0x0005e2000e1a104c */
[----:B------:R-:W-:-:S03]  /*ccf0*/  VIADD R0, R72, 0xffffffd6 ;  /* 0xffffffd648007836 */ /* 0x000fc60000000000 */
[----:B------:R1:W-:Y:S01]  /*cd00*/  STL.64 [R1+0x530], R18 ;  /* 0x0005301201007387 */ /* 0x0003e20000100a00 */
[----:B------:R-:W5:Y:S03]  /*cd10*/  LDC R72, c[0x0][0x3a0] ;  /* 0x0000e800ff487b82 */ /* 0x000f660000000800 */
        /* <DEDUP_REMOVED lines=13> */
[----:B---3--:R-:W-:Y:S01]  /*cdf0*/  IMAD.WIDE R12, R3, 0x4, R236 ;  /* 0x00000004030c7825 */ /* 0x008fe200078e02ec */
[----:B------:R-:W-:Y:S02]  /*ce00*/  ISETP.GE.U32.AND P4, PT, R70, 0x7fffff9b, PT ;  /* 0x7fffff9b4600780c */ /* 0x000fe40003f86070 */
[----:B------:R2:W-:Y:S01]  /*ce10*/  STL.64 [R1+0x508], R8 ;  /* 0x0005080801007387 */ /* 0x0005e20000100a00 */
[----:B----4-:R-:W-:Y:S02]  /*ce20*/  VIADD R70, R73, 0xffffffd2 ;  /* 0xffffffd249467836 */ /* 0x010fe40000000000 */
[----:B------:R-:W3:Y:S01]  /*ce30*/  LDC R73, c[0x0][0x3a0] ;  /* 0x0000e800ff497b82 */ /* 0x000ee20000000800 */
[C---:B-1----:R-:W-:Y:S01]  /*ce40*/  IMAD.WIDE R10, R3.reuse, 0x4, R238 ;  /* 0x00000004030a7825 */ /* 0x042fe200078e02ee */
[----:B------:R1:W-:Y:S04]  /*ce50*/  LDGSTS.E [R4+0x5400], desc[UR76][R20.64], !P3 ;  /* 0x0540000014047fae */ /* 0x0003e8000d9a104c */
[----:B------:R4:W-:Y:S01]  /*ce60*/  STL.64 [R1+0x500], R6 ;  /* 0x0005000601007387 */ /* 0x0009e20000100a00 */
[----:B--2---:R-:W-:-:S03]  /*ce70*/  IMAD.WIDE R8, R3, 0x4, R240 ;  /* 0x0000000403087825 */ /* 0x004fc600078e02f0 */
[----:B------:R2:W-:Y:S04]  /*ce80*/  LDGSTS.E [R4+0x5480], desc[UR76][R18.64], !P3 ;  /* 0x0548000012047fae */ /* 0x0005e8000d9a104c */
[----:B------:R1:W-:Y:S01]  /*ce90*/  LDGSTS.E [R4+0x5500], desc[UR76][R16.64], !P3 ;  /* 0x0550000010047fae */ /* 0x0003e2000d9a104c */
[----:B----4-:R-:W-:-:S03]  /*cea0*/  IMAD.WIDE R6, R3, 0x4, R242 ;  /* 0x0000000403067825 */ /* 0x010fc600078e02f2 */
        /* <DEDUP_REMOVED lines=13> */
[----:B--2---:R-:W-:-:S03]  /*cf80*/  IMAD.WIDE R18, R0, 0x4, R230 ;  /* 0x0000000400127825 */ /* 0x004fc600078e02e6 */
[----:B------:R1:W-:Y:S01]  /*cf90*/  STL.64 [R1+0x458], R12 ;  /* 0x0004580c01007387 */ /* 0x0003e20000100a00 */
[----:B---3--:R-:W-:-:S03]  /*cfa0*/  IMAD.WIDE R16, R0, 0x4, R232 ;  /* 0x0000000400107825 */ /* 0x008fc600078e02e8 */
[----:B------:R2:W-:Y:S01]  /*cfb0*/  STL.64 [R1+0x450], R10 ;  /* 0x0004500a01007387 */ /* 0x0005e20000100a00 */
[----:B----4-:R-:W-:-:S03]  /*cfc0*/  IMAD.WIDE R14, R0, 0x4, R234 ;  /* 0x00000004000e7825 */ /* 0x010fc600078e02ea */
[----:B------:R3:W-:Y:S01]  /*cfd0*/  STL.64 [R1+0x448], R8 ;  /* 0x0004480801007387 */ /* 0x0007e20000100a00 */
[----:B-1----:R-:W-:-:S03]  /*cfe0*/  IMAD.WIDE R12, R0, 0x4, R236 ;  /* 0x00000004000c7825 */ /* 0x002fc600078e02ec */
[----:B------:R1:W-:Y:S01]  /*cff0*/  LDGSTS.E [R4+0x6400], desc[UR76][R20.64], !P2 ;  /* 0x0640000014047fae */ /* 0x0003e2000d1a104c */
[----:B--2---:R-:W-:-:S03]  /*d000*/  IMAD.WIDE R10, R0, 0x4, R238 ;  /* 0x00000004000a7825 */ /* 0x004fc600078e02ee */
[----:B------:R2:W-:Y:S01]  /*d010*/  STL.64 [R1+0x440], R6 ;  /* 0x0004400601007387 */ /* 0x0005e20000100a00 */
[----:B---3--:R-:W-:-:S03]  /*d020*/  IMAD.WIDE R8, R0, 0x4, R240 ;  /* 0x0000000400087825 */ /* 0x008fc600078e02f0 */
[----:B------:R3:W-:Y:S04]  /*d030*/  LDGSTS.E [R4+0x6480], desc[UR76][R18.64], !P2 ;  /* 0x0648000012047fae */ /* 0x0007e8000d1a104c */
[----:B------:R1:W-:Y:S01]  /*d040*/  STL.64 [R1+0x3b8], R20 ;  /* 0x0003b81401007387 */ /* 0x0003e20000100a00 */
[----:B--2---:R-:W-:-:S03]  /*d050*/  IMAD.WIDE R6, R0, 0x4, R242 ;  /* 0x0000000400067825 */ /* 0x004fc600078e02f2 */
[----:B------:R2:W-:Y:S01]  /*d060*/  LDGSTS.E [R4+0x6500], desc[UR76][R16.64], !P2 ;  /* 0x0650000010047fae */ /* 0x0005e2000d1a104c */
[----:B------:R-:W-:Y:S02]  /*d070*/  IADD3 R0, PT, PT, R71, -0x32, RZ ;  /* 0xffffffce47007810 */ /* 0x000fe40007ffe0ff */
[----:B------:R-:W4:Y:S01]  /*d080*/  LDC R71, c[0x0][0x3a0] ;  /* 0x0000e800ff477b82 */ /* 0x000f220000000800 */
        /* <DEDUP_REMOVED lines=14> */
[C---:B-1----:R-:W-:Y:S01]  /*d170*/  IMAD.WIDE R12, R3.reuse, 0x4, R236 ;  /* 0x00000004030c7825 */ /* 0x042fe200078e02ec */
[----:B------:R-:W-:Y:S02]  /*d180*/  ISETP.GE.U32.AND P2, PT, R70, 0x7fffff93, PT ;  /* 0x7fffff934600780c */ /* 0x000fe40003f46070 */
[----:B------:R2:W-:Y:S01]  /*d190*/  STL.64 [R1+0x388], R8 ;  /* 0x0003880801007387 */ /* 0x0005e20000100a00 */
[----:B-----5:R-:W-:Y:S02]  /*d1a0*/  VIADD R70, R72, 0xffffffca ;  /* 0xffffffca48467836 */ /* 0x020fe40000000000 */
[C---:B---3--:R-:W-:Y:S01]  /*d1b0*/  IMAD.WIDE R10, R3.reuse, 0x4, R238 ;  /* 0x00000004030a7825 */ /* 0x048fe200078e02ee */
[----:B------:R1:W-:Y:S04]  /*d1c0*/  LDGSTS.E [R4+0x7400], desc[UR76][R20.64], !P0 ;  /* 0x0740000014047fae */ /* 0x0003e8000c1a104c */
[----:B------:R3:W-:Y:S01]  /*d1d0*/  STL.64 [R1+0x380], R6 ;  /* 0x0003800601007387 */ /* 0x0007e20000100a00 */
[----:B--2---:R-:W-:-:S03]  /*d1e0*/  IMAD.WIDE R8, R3, 0x4, R240 ;  /* 0x0000000403087825 */ /* 0x004fc600078e02f0 */
[----:B------:R2:W-:Y:S04]  /*d1f0*/  LDGSTS.E [R4+0x7480], desc[UR76][R18.64], !P0 ;  /* 0x0748000012047fae */ /* 0x0005e8000c1a104c */
[----:B------:R5:W-:Y:S01]  /*d200*/  LDGSTS.E [R4+0x7500], desc[UR76][R16.64], !P0 ;  /* 0x0750000010047fae */ /* 0x000be2000c1a104c */
[----:B---3--:R-:W-:-:S03]  /*d210*/  IMAD.WIDE R6, R3, 0x4, R242 ;  /* 0x0000000403067825 */ /* 0x008fc600078e02f2 */
        /* <DEDUP_REMOVED lines=23> */
[----:B---3--:R-:W-:-:S03]  /*d390*/  IMAD.WIDE R8, R0, 0x4, R240 ;  /* 0x0000000400087825 */ /* 0x008fc600078e02f0 */
[----:B------:R3:W-:Y:S04]  /*d3a0*/  LDGSTS.E [R4+0x8480], desc[UR76][R18.64], !P5 ;  /* 0x0848000012047fae */ /* 0x0007e8000e9a104c */
[----:B------:R5:W-:Y:S01]  /*d3b0*/  LDGSTS.E [R4+0x8500], desc[UR76][R16.64], !P5 ;  /* 0x0850000010047fae */ /* 0x000be2000e9a104c */
[----:B--2---:R-:W-:-:S03]  /*d3c0*/  IMAD.WIDE R6, R0, 0x4, R242 ;  /* 0x0000000400067825 */ /* 0x004fc600078e02f2 */
[----:B------:R2:W-:Y:S01]  /*d3d0*/  LDGSTS.E [R4+0x8580], desc[UR76][R14.64], !P5 ;  /* 0x085800000e047fae */ /* 0x0005e2000e9a104c */
[----:B------:R-:W-:-:S03]  /*d3e0*/  VIADD R0, R73, 0xffffffc6 ;  /* 0xffffffc649007836 */ /* 0x000fc60000000000 */
[----:B------:R1:W-:Y:S01]  /*d3f0*/  LDGSTS.E [R4+0x8600], desc[UR76][R12.64], !P5 ;  /* 0x086000000c047fae */ /* 0x0003e2000e9a104c */
[----:B------:R-:W-:-:S03]  /*d400*/  IMAD.WIDE R72, R82, 0x4, R232 ;  /* 0x0000000452487825 */ /* 0x000fc600078e02e8 */
[----:B------:R1:W-:Y:S04]  /*d410*/  LDGSTS.E [R4+0x8680], desc[UR76][R10.64], !P5 ;  /* 0x086800000a047fae */ /* 0x0003e8000e9a104c */
[----:B------:R1:W-:Y:S04]  /*d420*/  STL.64 [R1+0x238], R20 ;  /* 0x0002381401007387 */ /* 0x0003e80000100a00 */
[----:B------:R2:W-:Y:S04]  /*d430*/  LDGSTS.E [R4+0x8700], desc[UR76][R8.64], !P5 ;  /* 0x0870000008047fae */ /* 0x0005e8000e9a104c */
[----:B------:R3:W-:Y:S04]  /*d440*/  STL.64 [R1+0x230], R18 ;  /* 0x0002301201007387 */ /* 0x0007e80000100a00 */
[----:B------:R2:W-:Y:S01]  /*d450*/  LDGSTS.E [R4+0x8780], desc[UR76][R6.64], !P5 ;  /* 0x0878000006047fae */ /* 0x0005e2000e9a104c */
[----:B-1----:R-:W-:Y:S01]  /*d460*/  IMAD.WIDE R20, R3, 0x4, R228 ;  /* 0x0000000403147825 */ /* 0x002fe200078e02e4 */
[----:B------:R-:W-:-:S02]  /*d470*/  ISETP.GE.U32.AND P5, PT, R70, 0x7fffff8b, PT ;  /* 0x7fffff8b4600780c */ /* 0x000fc40003fa6070 */
[----:B------:R5:W-:Y:S01]  /*d480*/  STL.64 [R1+0x228], R16 ;  /* 0x0002281001007387 */ /* 0x000be20000100a00 */
[----:B------:R-:W1:Y:S01]  /*d490*/  LDC R70, c[0x0][0x3a0] ;  /* 0x0000e800ff467b82 */ /* 0x000e620000000800 */
[C---:B---3--:R-:W-:Y:S02]  /*d4a0*/  IMAD.WIDE R18, R3.reuse, 0x4, R230 ;  /* 0x0000000403127825 */ /* 0x048fe400078e02e6 */
[----:B------:R2:W-:Y:S04]  /*d4b0*/  STL.64 [R1+0x220], R14 ;  /* 0x0002200e01007387 */ /* 0x0005e80000100a00 */
[----:B------:R3:W-:Y:S01]  /*d4c0*/  STL.64 [R1+0x218], R12 ;  /* 0x0002180c01007387 */ /* 0x0007e20000100a00 */
[----:B-----5:R-:W-:-:S03]  /*d4d0*/  IMAD.WIDE R16, R3, 0x4, R232 ;  /* 0x0000000403107825 */ /* 0x020fc600078e02e8 */
[----:B------:R5:W-:Y:S01]  /*d4e0*/  STL.64 [R1+0x210], R10 ;  /* 0x0002100a01007387 */ /* 0x000be20000100a00 */
[----:B--2---:R-:W-:-:S03]  /*d4f0*/  IMAD.WIDE R14, R3, 0x4, R234 ;  /* 0x00000004030e7825 */ /* 0x004fc600078e02ea */
[----:B------:R2:W-:Y:S01]  /*d500*/  STL.64 [R1+0x208], R8 ;  /* 0x0002080801007387 */ /* 0x0005e20000100a00 */
[----:B---3--:R-:W-:-:S03]  /*d510*/  IMAD.WIDE R12, R3, 0x4, R236 ;  /* 0x00000004030c7825 */ /* 0x008fc600078e02ec */
[----:B------:R3:W-:Y:S01]  /*d520*/  LDGSTS.E [R4+0x9400], desc[UR76][R20.64], !P4 ;  /* 0x0940000014047fae */ /* 0x0007e2000e1a104c */
[----:B-----5:R-:W-:-:S03]  /*d530*/  IMAD.WIDE R10, R3, 0x4, R238 ;  /* 0x00000004030a7825 */ /* 0x020fc600078e02ee */
[----:B------:R5:W-:Y:S01]  /*d540*/  STL.64 [R1+0x200], R6 ;  /* 0x0002000601007387 */ /* 0x000be20000100a00 */
[----:B--2---:R-:W-:-:S03]  /*d550*/  IMAD.WIDE R8, R3, 0x4, R240 ;  /* 0x0000000403087825 */ /* 0x004fc600078e02f0 */
[----:B------:R2:W-:Y:S04]  /*d560*/  LDGSTS.E [R4+0x9480], desc[UR76][R18.64], !P4 ;  /* 0x0948000012047fae */ /* 0x0005e8000e1a104c */
[----:B------:R1:W-:Y:S01]  /*d570*/  LDGSTS.E [R4+0x9500], desc[UR76][R16.64], !P4 ;  /* 0x0950000010047fae */ /* 0x0003e2000e1a104c */
[----:B-----5:R-:W-:-:S03]  /*d580*/  IMAD.WIDE R6, R3, 0x4, R242 ;  /* 0x0000000403067825 */ /* 0x020fc600078e02f2 */
[----:B------:R5:W-:Y:S01]  /*d590*/  LDGSTS.E [R4+0x9580], desc[UR76][R14.64], !P4 ;  /* 0x095800000e047fae */ /* 0x000be2000e1a104c */
[----:B----4-:R-:W-:-:S03]  /*d5a0*/  VIADD R3, R71, 0xffffffc2 ;  /* 0xffffffc247037836 */ /* 0x010fc60000000000 */
        /* <DEDUP_REMOVED lines=9> */
[----:B---3--:R-:W-:-:S03]  /*d640*/  IMAD.WIDE R20, R0, 0x4, R228 ;  /* 0x0000000400147825 */ /* 0x008fc600078e02e4 */
[----:B------:R5:W-:Y:S01]  /*d650*/  STL.64 [R1+0x160], R14 ;  /* 0x0001600e01007387 */ /* 0x000be20000100a00 */
[----:B--2---:R-:W-:-:S03]  /*d660*/  IMAD.WIDE R18, R0, 0x4, R230 ;  /* 0x0000000400127825 */ /* 0x004fc600078e02e6 */
[----:B------:R4:W-:Y:S01]  /*d670*/  STL.64 [R1+0x158], R12 ;  /* 0x0001580c01007387 */ /* 0x0009e20000100a00 */
[----:B-1----:R-:W-:-:S03]  /*d680*/  IMAD.WIDE R16, R0, 0x4, R232 ;  /* 0x0000000400107825 */ /* 0x002fc600078e02e8 */
[----:B------:R1:W-:Y:S01]  /*d690*/  STL.64 [R1+0x150], R10 ;  /* 0x0001500a01007387 */ /* 0x0003e20000100a00 */
[----:B-----5:R-:W-:-:S03]  /*d6a0*/  IMAD.WIDE R14, R0, 0x4, R234 ;  /* 0x00000004000e7825 */ /* 0x020fc600078e02ea */
[----:B------:R2:W-:Y:S01]  /*d6b0*/  STL.64 [R1+0x148], R8 ;  /* 0x0001480801007387 */ /* 0x0005e20000100a00 */
[----:B----4-:R-:W-:-:S03]  /*d6c0*/  IMAD.WIDE R12, R0, 0x4, R236 ;  /* 0x00000004000c7825 */ /* 0x010fc600078e02ec */
[----:B------:R3:W-:Y:S01]  /*d6d0*/  LDGSTS.E [R4+0xa400], desc[UR76][R20.64], !P3 ;  /* 0x0a40000014047fae */ /* 0x0007e2000d9a104c */
[----:B-1----:R-:W-:-:S03]  /*d6e0*/  IMAD.WIDE R10, R0, 0x4, R238 ;  /* 0x00000004000a7825 */ /* 0x002fc600078e02ee */
[----:B------:R1:W-:Y:S01]  /*d6f0*/  STL.64 [R1+0x140], R6 ;  /* 0x0001400601007387 */ /* 0x0003e20000100a00 */
[----:B--2---:R-:W-:-:S03]  /*d700*/  IMAD.WIDE R8, R0, 0x4, R240 ;  /* 0x0000000400087825 */ /* 0x004fc600078e02f0 */
[----:B------:R2:W-:Y:S04]  /*d710*/  LDGSTS.E [R4+0xa480], desc[UR76][R18.64], !P3 ;  /* 0x0a48000012047fae */ /* 0x0005e8000d9a104c */
[----:B------:R4:W-:Y:S01]  /*d720*/  LDGSTS.E [R4+0xa500], desc[UR76][R16.64], !P3 ;  /* 0x0a50000010047fae */ /* 0x0009e2000d9a104c */
[----:B-1----:R-:W-:-:S03]  /*d730*/  IMAD.WIDE R6, R0, 0x4, R242 ;  /* 0x0000000400067825 */ /* 0x002fc600078e02f2 */
[----:B------:R1:W-:Y:S01]  /*d740*/  LDGSTS.E [R4+0xa580], desc[UR76][R14.64], !P3 ;  /* 0x0a5800000e047fae */ /* 0x0003e2000d9a104c */
[----:B------:R-:W-:-:S03]  /*d750*/  VIADD R0, R70, 0xfffffffd ;  /* 0xfffffffd46007836 */ /* 0x000fc60000000000 */
[----:B------:R5:W-:Y:S01]  /*d760*/  LDGSTS.E [R4+0xa600], desc[UR76][R12.64], !P3 ;  /* 0x0a6000000c047fae */ /* 0x000be2000d9a104c */
[----:B------:R-:W-:-:S03]  /*d770*/  IMAD.WIDE R70, R82, 0x4, R230 ;  /* 0x0000000452467825 */ /* 0x000fc600078e02e6 */
[----:B------:R1:W-:Y:S01]  /*d780*/  LDGSTS.E [R4+0xa680], desc[UR76][R10.64], !P3 ;  /* 0x0a6800000a047fae */ /* 0x0003e2000d9a104c */
[----:B------:R-:W-:-:S03]  /*d790*/  IMAD.WIDE R82, R82, 0x4, R242 ;  /* 0x0000000452527825 */ /* 0x000fc600078e02f2 */
[----:B------:R1:W-:Y:S04]  /*d7a0*/  LDGSTS.E [R4+0xa700], desc[UR76][R8.64], !P3 ;  /* 0x0a70000008047fae */ /* 0x0003e8000d9a104c */
[----:B------:R1:W-:Y:S01]  /*d7b0*/  LDGSTS.E [R4+0xa780], desc[UR76][R6.64], !P3 ;  /* 0x0a78000006047fae */ /* 0x0003e2000d9a104c */
[----:B------:R-:W-:Y:S02]  /*d7c0*/  ISETP.GE.U32.AND P3, PT, R3, 0x7fffff83, PT ;  /* 0x7fffff830300780c */ /* 0x000fe40003f66070 */
[----:B------:R-:W1:Y:S01]  /*d7d0*/  LDC R3, c[0x0][0x3a0] ;  /* 0x0000e800ff037b82 */ /* 0x000e620000000800 */
[----:B------:R-:W-:Y:S04]  /*d7e0*/  LDGSTS.E [R4+0xb400], desc[UR76][R250.64], !P2 ;  /* 0x0b400000fa047fae */ /* 0x000fe8000d1a104c */
        /* <DEDUP_REMOVED lines=8> */
[----:B------:R-:W-:-:S02]  /*d870*/  VIADD R0, R84, 0xfffffff9 ;  /* 0xfffffff954007836 */ /* 0x000fc40000000000 */
[C---:B------:R-:W-:Y:S01]  /*d880*/  IMAD.WIDE R84, R98.reuse, 0x4, R228 ;  /* 0x0000000462547825 */ /* 0x040fe200078e02e4 */
[----:B------:R3:W-:Y:S03]  /*d890*/  STL.64 [R1+0xb8], R20 ;  /* 0x0000b81401007387 */ /* 0x0007e60000100a00 */
[----:B------:R-:W-:Y:S01]  /*d8a0*/  IMAD.WIDE R98, R98, 0x4, R242 ;  /* 0x0000000462627825 */ /* 0x000fe200078e02f2 */
        /* <DEDUP_REMOVED lines=11> */
[----:B------:R-:W-:Y:S04]  /*d960*/  LDGSTS.E [R4+0xd400], desc[UR76][R100.64], !P5 ;  /* 0x0d40000064047fae */ /* 0x000fe8000e9a104c */
[----:B------:R-:W-:Y:S01]  /*d970*/  LDGSTS.E [R4+0xd480], desc[UR76][R102.64], !P5 ;  /* 0x0d48000066047fae */ /* 0x000fe2000e9a104c */
[----:B------:R-:W-:-:S03]  /*d980*/  VIADD R3, R3, UR5 ;  /* 0x0000000503037c36 */ /* 0x000fc60008000000 */
[----:B------:R-:W-:Y:S04]  /*d990*/  LDGSTS.E [R4+0xd500], desc[UR76][R104.64], !P5 ;  /* 0x0d50000068047fae */ /* 0x000fe8000e9a104c */
[----:B------:R-:W-:Y:S04]  /*d9a0*/  LDGSTS.E [R4+0xd580], desc[UR76][R106.64], !P5 ;  /* 0x0d5800006a047fae */ /* 0x000fe8000e9a104c */
[----:B------:R-:W-:Y:S04]  /*d9b0*/  LDGSTS.E [R4+0xd600], desc[UR76][R108.64], !P5 ;  /* 0x0d6000006c047fae */ /* 0x000fe8000e9a104c */
[----:B------:R-:W-:Y:S04]  /*d9c0*/  LDGSTS.E [R4+0xd680], desc[UR76][R110.64], !P5 ;  /* 0x0d6800006e047fae */ /* 0x000fe8000e9a104c */
[----:B------:R-:W-:Y:S04]  /*d9d0*/  LDGSTS.E [R4+0xd700], desc[UR76][R112.64], !P5 ;  /* 0x0d70000070047fae */ /* 0x000fe8000e9a104c */
[----:B------:R-:W-:Y:S01]  /*d9e0*/  LDGSTS.E [R4+0xd780], desc[UR76][R114.64], !P5 ;  /* 0x0d78000072047fae */ /* 0x000fe2000e9a104c */
[----:B------:R-:W-:-:S02]  /*d9f0*/  ISETP.GE.U32.AND P5, PT, R0, 0x7fffffb6, PT ;  /* 0x7fffffb60000780c */ /* 0x000fc40003fa6070 */
[----:B------:R-:W-:Y:S01]  /*da00*/  IADD3 R0, PT, PT, R116, -0xf, RZ ;  /* 0xfffffff174007810 */ /* 0x000fe20007ffe0ff */
        /* <DEDUP_REMOVED lines=25> */
[----:B------:R-:W-:-:S02]  /*dba0*/  IMAD.SHL.U32 R0, R2, 0x2, RZ ;  /* 0x0000000202007824 */ /* 0x000fc400078e00ff */
[----:B------:R1:W-:Y:S02]  /*dbb0*/  STL.64 [R1+0xa0], R14 ;  /* 0x0000a00e01007387 */ /* 0x0003e40000100a00 */
[C---:B---3--:R-:W-:Y:S02]  /*dbc0*/  IMAD.WIDE R20, R0.reuse, 0x4, R228 ;  /* 0x0000000400147825 */ /* 0x048fe400078e02e4 */
[----:B------:R5:W-:Y:S02]  /*dbd0*/  STL.64 [R1+0x98], R12 ;  /* 0x0000980c01007387 */ /* 0x000be40000100a00 */
[C---:B--2---:R-:W-:Y:S02]  /*dbe0*/  IMAD.WIDE R18, R0.reuse, 0x4, R230 ;  /* 0x0000000400127825 */ /* 0x044fe400078e02e6 */
[----:B------:R2:W-:Y:S02]  /*dbf0*/  STL.64 [R1+0x90], R10 ;  /* 0x0000900a01007387 */ /* 0x0005e40000100a00 */
[----:B----4-:R-:W-:-:S02]  /*dc00*/  IMAD.WIDE R16, R0, 0x4, R232 ;  /* 0x0000000400107825 */ /* 0x010fc400078e02e8 */
[----:B------:R3:W-:Y:S02]  /*dc10*/  STL.64 [R1+0x88], R8 ;  /* 0x0000880801007387 */ /* 0x0007e40000100a00 */
[C---:B-1----:R-:W-:Y:S02]  /*dc20*/  IMAD.WIDE R14, R0.reuse, 0x4, R234 ;  /* 0x00000004000e7825 */ /* 0x042fe400078e02ea */
[----:B------:R1:W-:Y:S02]  /*dc30*/  STL.64 [R1+0x80], R6 ;  /* 0x0000800601007387 */ /* 0x0003e40000100a00 */
[C---:B-----5:R-:W-:Y:S02]  /*dc40*/  IMAD.WIDE R12, R0.reuse, 0x4, R236 ;  /* 0x00000004000c7825 */ /* 0x060fe400078e02ec */
[----:B------:R4:W-:Y:S02]  /*dc50*/  LDGSTS.E [R3+0x800], desc[UR76][R20.64], !P2 ;  /* 0x0080000014037fae */ /* 0x0009e4000d1a104c */
[----:B--2---:R-:W-:-:S02]  /*dc60*/  IMAD.WIDE R10, R0, 0x4, R238 ;  /* 0x00000004000a7825 */ /* 0x004fc400078e02ee */
[----:B------:R2:W-:Y:S02]  /*dc70*/  LDGSTS.E [R3+0x880], desc[UR76][R18.64], !P2 ;  /* 0x0088000012037fae */ /* 0x0005e4000d1a104c */
[C---:B---3--:R-:W-:Y:S02]  /*dc80*/  IMAD.WIDE R8, R0.reuse, 0x4, R240 ;  /* 0x0000000400087825 */ /* 0x048fe400078e02f0 */
[----:B------:R3:W-:Y:S02]  /*dc90*/  LDGSTS.E [R3+0x900], desc[UR76][R16.64], !P2 ;  /* 0x0090000010037fae */ /* 0x0007e4000d1a104c */
[----:B-1----:R-:W-:Y:S02]  /*dca0*/  IMAD.WIDE R6, R0, 0x4, R242 ;  /* 0x0000000400067825 */ /* 0x002fe400078e02f2 */
[----:B------:R1:W-:Y:S02]  /*dcb0*/  LDGSTS.E [R3+0x980], desc[UR76][R14.64], !P2 ;  /* 0x009800000e037fae */ /* 0x0003e4000d1a104c */
[----:B------:R-:W-:-:S02]  /*dcc0*/  IMAD R0, R2, 0x6, RZ ;  /* 0x0000000602007824 */ /* 0x000fc400078e02ff */
[----:B------:R4:W-:Y:S04]  /*dcd0*/  STL.64 [R1+0x840], R20 ;  /* 0x0008401401007387 */ /* 0x0009e80000100a00 */
[----:B------:R5:W-:Y:S04]  /*dce0*/  LDGSTS.E [R3+0xa00], desc[UR76][R12.64], !P2 ;  /* 0x00a000000c037fae */ /* 0x000be8000d1a104c */
[----:B------:R2:W-:Y:S04]  /*dcf0*/  STL.64 [R1+0x838], R18 ;  /* 0x0008381201007387 */ /* 0x0005e80000100a00 */
[----:B------:R1:W-:Y:S01]  /*dd00*/  LDGSTS.E [R3+0xa80], desc[UR76][R10.64], !P2 ;  /* 0x00a800000a037fae */ /* 0x0003e2000d1a104c */
[----:B----4-:R-:W-:-:S03]  /*dd10*/  IMAD.WIDE R20, R0, 0x4, R228 ;  /* 0x0000000400147825 */ /* 0x010fc600078e02e4 */
        /* <DEDUP_REMOVED lines=8> */
[----:B------:R-:W-:Y:S02]  /*dda0*/  IMAD R148, R2, 0xa, RZ ;  /* 0x0000000a02947824 */ /* 0x000fe400078e02ff */
[C---:B-1----:R-:W-:Y:S01]  /*ddb0*/  IMAD.WIDE R14, R0.reuse, 0x4, R234 ;  /* 0x00000004000e7825 */ /* 0x042fe200078e02ea */
[----:B------:R1:W-:Y:S04]  /*ddc0*/  STL.64 [R1+0x818], R10 ;  /* 0x0008180a01007387 */ /* 0x0003e80000100a00 */
[----:B------:R4:W-:Y:S01]  /*ddd0*/  STL.64 [R1+0x810], R8 ;  /* 0x0008100801007387 */ /* 0x0009e20000100a00 */
[----:B-----5:R-:W-:-:S03]  /*dde0*/  IMAD.WIDE R12, R0, 0x4, R236 ;  /* 0x00000004000c7825 */ /* 0x020fc600078e02ec */
[----:B------:R3:W-:Y:S01]  /*ddf0*/  LDGSTS.E [R3+0x1800], desc[UR76][R20.64], !P0 ;  /* 0x0180000014037fae */ /* 0x0007e2000c1a104c */
[----:B-1----:R-:W-:-:S03]  /*de00*/  IMAD.WIDE R10, R0, 0x4, R238 ;  /* 0x00000004000a7825 */ /* 0x002fc600078e02ee */
[----:B------:R2:W-:Y:S01]  /*de10*/  STL.64 [R1+0x808], R6 ;  /* 0x0008080601007387 */ /* 0x0005e20000100a00 */
[----:B----4-:R-:W-:-:S03]  /*de20*/  IMAD.WIDE R8, R0, 0x4, R240 ;  /* 0x0000000400087825 */ /* 0x010fc600078e02f0 */
[----:B------:R1:W-:Y:S04]  /*de30*/  LDGSTS.E [R3+0x1880], desc[UR76][R18.64], !P0 ;  /* 0x0188000012037fae */ /* 0x0003e8000c1a104c */
[----:B------:R3:W-:Y:S01]  /*de40*/  STL.64 [R1+0x740], R20 ;  /* 0x0007401401007387 */ /* 0x0007e20000100a00 */
[----:B--2---:R-:W-:-:S03]  /*de50*/  IMAD.WIDE R6, R0, 0x4, R242 ;  /* 0x0000000400067825 */ /* 0x004fc600078e02f2 */
[----:B------:R2:W-:Y:S01]  /*de60*/  LDGSTS.E [R3+0x1900], desc[UR76][R16.64], !P0 ;  /* 0x0190000010037fae */ /* 0x0005e2000c1a104c */
[----:B------:R-:W-:-:S03]  /*de70*/  VIADD R0, R150, 0xffffffe1 ;  /* 0xffffffe196007836 */ /* 0x000fc60000000000 */
[----:B------:R1:W-:Y:S01]  /*de80*/  STL.64 [R1+0x738], R18 ;  /* 0x0007381201007387 */ /* 0x0003e20000100a00 */
[----:B------:R-:W4:Y:S01]  /*de90*/  LDC R150, c[0x0][0x3a0] ;  /* 0x0000e800ff967b82 */ /* 0x000f220000000800 */
[C---:B---3--:R-:W-:Y:S02]  /*dea0*/  IMAD.WIDE R20, R148.reuse, 0x4, R228 ;  /* 0x0000000494147825 */ /* 0x048fe400078e02e4 */
[----:B------:R3:W-:Y:S04]  /*deb0*/  LDGSTS.E [R3+0x1980], desc[UR76][R14.64], !P0 ;  /* 0x019800000e037fae */ /* 0x0007e8000c1a104c */
        /* <DEDUP_REMOVED lines=11> */
[C---:B-----5:R-:W-:Y:S01]  /*df70*/  IMAD.WIDE R12, R148.reuse, 0x4, R236 ;  /* 0x00000004940c7825 */ /* 0x060fe200078e02ec */
[----:B------:R-:W-:Y:S02]  /*df80*/  ISETP.GE.U32.AND P0, PT, R149, 0x7fffffa6, PT ;  /* 0x7fffffa69500780c */ /* 0x000fe40003f06070 */
[----:B------:R2:W-:Y:S01]  /*df90*/  STL.64 [R1+0x710], R8 ;  /* 0x0007100801007387 */ /* 0x0005e20000100a00 */
[----:B------:R-:W-:Y:S02]  /*dfa0*/  IADD3 R149, PT, PT, R151, -0x23, RZ ;  /* 0xffffffdd97957810 */ /* 0x000fe40007ffe0ff */
[----:B------:R-:W5:Y:S01]  /*dfb0*/  LDC R151, c[0x0][0x3a0] ;  /* 0x0000e800ff977b82 */ /* 0x000f620000000800 */
[C---:B-1----:R-:W-:Y:S01]  /*dfc0*/  IMAD.WIDE R10, R148.reuse, 0x4, R238 ;  /* 0x00000004940a7825 */ /* 0x042fe200078e02ee */
        /* <DEDUP_REMOVED lines=23> */
[----:B-1----:R-:W-:-:S03]  /*e140*/  IMAD.WIDE R14, R0, 0x4, R234 ;  /* 0x00000004000e7825 */ /* 0x002fc600078e02ea */
        /* <DEDUP_REMOVED lines=12> */
[----:B------:R-:W5:Y:S03]  /*e210*/  LDC R152, c[0x0][0x3a0] ;  /* 0x0000e800ff987b82 */ /* 0x000f660000000800 */
        /* <DEDUP_REMOVED lines=13> */
[----:B--2---:R-:W-:Y:S01]  /*e2f0*/  IMAD.WIDE R12, R148, 0x4, R236 ;  /* 0x00000004940c7825 */ /* 0x004fe200078e02ec */
[----:B------:R-:W-:Y:S02]  /*e300*/  ISETP.GE.U32.AND P4, PT, R149, 0x7fffff9e, PT ;  /* 0x7fffff9e9500780c */ /* 0x000fe40003f86070 */
[----:B------:R3:W-:Y:S01]  /*e310*/  STL.64 [R1+0x588], R8 ;  /* 0x0005880801007387 */ /* 0x0007e20000100a00 */
[----:B----4-:R-:W-:Y:S02]  /*e320*/  VIADD R149, R150, 0xffffffd5 ;  /* 0xffffffd596957836 */ /* 0x010fe40000000000 */
[----:B------:R-:W2:Y:S01]  /*e330*/  LDC R150, c[0x0][0x3a0] ;  /* 0x0000e800ff967b82 */ /* 0x000ea20000000800 */
[C---:B-1----:R-:W-:Y:S01]  /*e340*/  IMAD.WIDE R10, R148.reuse, 0x4, R238 ;  /* 0x00000004940a7825 */ /* 0x042fe200078e02ee */
[----:B------:R1:W-:Y:S04]  /*e350*/  LDGSTS.E [R3+0x4800], desc[UR76][R20.64], !P3 ;  /* 0x0480000014037fae */ /* 0x0003e8000d9a104c */
[----:B------:R4:W-:Y:S01]  /*e360*/  STL.64 [R1+0x580], R6 ;  /* 0x0005800601007387 */ /* 0x0009e20000100a00 */
[----:B---3--:R-:W-:-:S03]  /*e370*/  IMAD.WIDE R8, R148, 0x4, R240 ;  /* 0x0000000494087825 */ /* 0x008fc600078e02f0 */
        /* <DEDUP_REMOVED lines=31> */
[----:B-----5:R-:W-:-:S03]  /*e570*/  VIADD R0, R151, 0xffffffd1 ;  /* 0xffffffd197007836 */ /* 0x020fc60000000000 */
[----:B------:R3:W-:Y:S01]  /*e580*/  STL.64 [R1+0x430], R18 ;  /* 0x0004301201007387 */ /* 0x0007e20000100a00 */
[----:B------:R-:W4:Y:S03]  /*e590*/  LDC R151, c[0x0][0x3a0] ;  /* 0x0000e800ff977b82 */ /* 0x000f260000000800 */
        /* <DEDUP_REMOVED lines=16> */
[----:B------:R-:W-:Y:S02]  /*e6a0*/  VIADD R149, R152, 0xffffffcd ;  /* 0xffffffcd98957836 */ /* 0x000fe40000000000 */
[----:B------:R-:W1:Y:S01]  /*e6b0*/  LDC R152, c[0x0][0x3a0] ;  /* 0x0000e800ff987b82 */ /* 0x000e620000000800 */
[C---:B---3--:R-:W-:Y:S01]  /*e6c0*/  IMAD.WIDE R10, R148.reuse, 0x4, R238 ;  /* 0x00000004940a7825 */ /* 0x048fe200078e02ee */
[----:B------:R3:W-:Y:S04]  /*e6d0*/  LDGSTS.E [R3+0x6800], desc[UR76][R20.64], !P0 ;  /* 0x0680000014037fae */ /* 0x0007e8000c1a104c */
[----:B------:R5:W-:Y:S01]  /*e6e0*/  STL.64 [R1+0x400], R6 ;  /* 0x0004000601007387 */ /* 0x000be20000100a00 */
[----:B--2---:R-:W-:-:S03]  /*e6f0*/  IMAD.WIDE R8, R148, 0x4, R240 ;  /* 0x0000000494087825 */ /* 0x004fc600078e02f0 */
        /* <DEDUP_REMOVED lines=22> */
[----:B--2---:R-:W-:-:S03]  /*e860*/  IMAD.WIDE R12, R0, 0x4, R236 ;  /* 0x00000004000c7825 */ /* 0x004fc600078e02ec */
[----:B------:R2:W-:Y:S01]  /*e870*/  LDGSTS.E [R3+0x7800], desc[UR76][R20.64], !P5 ;  /* 0x0780000014037fae */ /* 0x0005e2000e9a104c */
[----:B-1----:R-:W-:-:S03]  /*e880*/  IMAD.WIDE R10, R0, 0x4, R238 ;  /* 0x00000004000a7825 */ /* 0x002fc600078e02ee */
[----:B------:R1:W-:Y:S01]  /*e890*/  STL.64 [R1+0x340], R6 ;  /* 0x0003400601007387 */ /* 0x0003e20000100a00 */
[----:B---3--:R-:W-:-:S03]  /*e8a0*/  IMAD.WIDE R8, R0, 0x4, R240 ;  /* 0x0000000400087825 */ /* 0x008fc600078e02f0 */
[----:B------:R3:W-:Y:S04]  /*e8b0*/  LDGSTS.E [R3+0x7880], desc[UR76][R18.64], !P5 ;  /* 0x0788000012037fae */ /* 0x0007e8000e9a104c */
[----:B------:R2:W-:Y:S01]  /*e8c0*/  STL.64 [R1+0x2b8], R20 ;  /* 0x0002b81401007387 */ /* 0x0005e20000100a00 */
[----:B-1----:R-:W-:-:S03]  /*e8d0*/  IMAD.WIDE R6, R0, 0x4, R242 ;  /* 0x0000000400067825 */ /* 0x002fc600078e02f2 */
        /* <DEDUP_REMOVED lines=17> */
[C---:B--2---:R-:W-:Y:S01]  /*e9f0*/  IMAD.WIDE R12, R148.reuse, 0x4, R236 ;  /* 0x00000004940c7825 */ /* 0x044fe200078e02ec */
[----:B------:R-:W-:Y:S02]  /*ea00*/  ISETP.GE.U32.AND P5, PT, R149, 0x7fffff8e, PT ;  /* 0x7fffff8e9500780c */ /* 0x000fe40003fa6070 */
[----:B------:R1:W-:Y:S01]  /*ea10*/  STL.64 [R1+0x288], R8 ;  /* 0x0002880801007387 */ /* 0x0003e20000100a00 */
[----:B----4-:R-:W-:Y:S02]  /*ea20*/  VIADD R149, R151, 0xffffffc5 ;  /* 0xffffffc597957836 */ /* 0x010fe40000000000 */
[C---:B---3--:R-:W-:Y:S01]  /*ea30*/  IMAD.WIDE R10, R148.reuse, 0x4, R238 ;  /* 0x00000004940a7825 */ /* 0x048fe200078e02ee */
        /* <DEDUP_REMOVED lines=34> */
[----:B------:R-:W-:Y:S01]  /*ec60*/  IADD3 R0, PT, PT, R152, -0x3f, RZ ;  /* 0xffffffc198007810 */ /* 0x000fe20007ffe0ff */
[----:B------:R-:W-:Y:S02]  /*ec70*/  IMAD.WIDE R152, R162, 0x4, R232 ;  /* 0x00000004a2987825 */ /* 0x000fe400078e02e8 */
        /* <DEDUP_REMOVED lines=11> */
[----:B----4-:R-:W-:-:S03]  /*ed30*/  IMAD.WIDE R14, R148, 0x4, R234 ;  /* 0x00000004940e7825 */ /* 0x010fc600078e02ea */
[----:B------:R3:W-:Y:S04]  /*ed40*/  STL.64 [R1+0x110], R10 ;  /* 0x0001100a01007387 */ /* 0x0007e80000100a00 */
[----:B------:R4:W-:Y:S01]  /*ed50*/  LDGSTS.E [R3+0x9b80], desc[UR76][R6.64], !P3 ;  /* 0x09b8000006037fae */ /* 0x0009e2000d9a104c */
[C---:B-1----:R-:W-:Y:S01]  /*ed60*/  IMAD.WIDE R12, R148.reuse, 0x4, R236 ;  /* 0x00000004940c7825 */ /* 0x042fe200078e02ec */
[----:B------:R-:W-:Y:S02]  /*ed70*/  ISETP.GE.U32.AND P3, PT, R149, 0x7fffff86, PT ;  /* 0x7fffff869500780c */ /* 0x000fe40003f66070 */
[----:B------:R2:W-:Y:S01]  /*ed80*/  STL.64 [R1+0x108], R8 ;  /* 0x0001080801007387 */ /* 0x0005e20000100a00 */
[----:B---3--:R-:W-:-:S03]  /*ed90*/  IMAD.WIDE R10, R148, 0x4, R238 ;  /* 0x00000004940a7825 */ /* 0x008fc600078e02ee */
[----:B------:R1:W-:Y:S04]  /*eda0*/  LDGSTS.E [R3+0xa800], desc[UR76][R20.64], !P2 ;  /* 0x0a80000014037fae */ /* 0x0003e8000d1a104c */
[----:B------:R4:W-:Y:S01]  /*edb0*/  STL.64 [R1+0x100], R6 ;  /* 0x0001000601007387 */ /* 0x0009e20000100a00 */
[----:B--2---:R-:W-:-:S03]  /*edc0*/  IMAD.WIDE R8, R148, 0x4, R240 ;  /* 0x0000000494087825 */ /* 0x004fc600078e02f0 */
[----:B------:R2:W-:Y:S04]  /*edd0*/  LDGSTS.E [R3+0xa880], desc[UR76][R18.64], !P2 ;  /* 0x0a88000012037fae */ /* 0x0005e8000d1a104c */
[----:B------:R3:W-:Y:S01]  /*ede0*/  LDGSTS.E [R3+0xa900], desc[UR76][R16.64], !P2 ;  /* 0x0a90000010037fae */ /* 0x0007e2000d1a104c */
[----:B----4-:R-:W-:-:S03]  /*edf0*/  IMAD.WIDE R6, R148, 0x4, R242 ;  /* 0x0000000494067825 */ /* 0x010fc600078e02f2 */
[----:B------:R-:W-:Y:S01]  /*ee00*/  LDGSTS.E [R3+0xa980], desc[UR76][R14.64], !P2 ;  /* 0x0a9800000e037fae */ /* 0x000fe2000d1a104c */
[----:B------:R-:W-:-:S03]  /*ee10*/  IMAD.WIDE R148, R162, 0x4, R228 ;  /* 0x00000004a2947825 */ /* 0x000fc600078e02e4 */
[----:B------:R4:W-:Y:S04]  /*ee20*/  LDGSTS.E [R3+0xaa00], desc[UR76][R12.64], !P2 ;  /* 0x0aa000000c037fae */ /* 0x0009e8000d1a104c */
[----:B------:R1:W-:Y:S04]  /*ee30*/  STL.64 [R1+0x78], R20 ;  /* 0x0000781401007387 */ /* 0x0003e80000100a00 */
[----:B------:R2:W-:Y:S04]  /*ee40*/  LDGSTS.E [R3+0xaa80], desc[UR76][R10.64], !P2 ;  /* 0x0aa800000a037fae */ /* 0x0005e8000d1a104c */
[----:B------:R2:W-:Y:S04]  /*ee50*/  STL.64 [R1+0x70], R18 ;  /* 0x0000701201007387 */ /* 0x0005e80000100a00 */
[----:B------:R2:W-:Y:S01]  /*ee60*/  LDGSTS.E [R3+0xab00], desc[UR76][R8.64], !P2 ;  /* 0x0ab0000008037fae */ /* 0x0005e2000d1a104c */
[----:B-1----:R-:W-:-:S02]  /*ee70*/  IMAD.MOV.U32 R20, RZ, RZ, R174 ;  /* 0x000000ffff147224 */ /* 0x002fc400078e00ae */
[----:B------:R-:W-:Y:S01]  /*ee80*/  IMAD.MOV.U32 R21, RZ, RZ, R175 ;  /* 0x000000ffff157224 */ /* 0x000fe200078e00af */
[----:B------:R3:W-:Y:S01]  /*ee90*/  STL.64 [R1+0x68], R16 ;  /* 0x0000681001007387 */ /* 0x0007e20000100a00 */
[----:B------:R-:W-:-:S03]  /*eea0*/  IMAD.WIDE R174, R178, 0x4, R238 ;  /* 0x00000004b2ae7825 */ /* 0x000fc600078e02ee */
[----:B------:R1:W-:Y:S01]  /*eeb0*/  LDGSTS.E [R3+0xab80], desc[UR76][R6.64], !P2 ;  /* 0x0ab8000006037fae */ /* 0x0003e2000d1a104c */
[----:B------:R-:W-:Y:S01]  /*eec0*/  ISETP.GE.U32.AND P2, PT, R0, 0x7fffff82, PT ;  /* 0x7fffff820000780c */ /* 0x000fe20003f46070 */
[----:B-----5:R-:W-:Y:S02]  /*eed0*/  VIADD R0, R150, 0xfffffffc ;  /* 0xfffffffc96007836 */ /* 0x020fe40000000000 */
[----:B------:R-:W-:Y:S01]  /*eee0*/  STL.64 [R1+0x60], R14 ;  /* 0x0000600e01007387 */ /* 0x000fe20000100a00 */
[----:B------:R-:W-:-:S03]  /*eef0*/  IMAD.WIDE R150, R162, 0x4, R230 ;  /* 0x00000004a2967825 */ /* 0x000fc600078e02e6 */
[----:B------:R4:W-:Y:S01]  /*ef00*/  STL.64 [R1+0x58], R12 ;  /* 0x0000580c01007387 */ /* 0x0009e20000100a00 */
[----:B--2---:R-:W-:Y:S02]  /*ef10*/  IMAD.MOV.U32 R18, RZ, RZ, R158 ;  /* 0x000000ffff127224 */ /* 0x004fe400078e009e */
[----:B------:R-:W-:Y:S01]  /*ef20*/  IMAD.MOV.U32 R19, RZ, RZ, R159 ;  /* 0x000000ffff137224 */ /* 0x000fe200078e009f */
[----:B------:R2:W-:Y:S01]  /*ef30*/  STL.64 [R1+0x50], R10 ;  /* 0x0000500a01007387 */ /* 0x0005e20000100a00 */
[----:B------:R-:W-:-:S03]  /*ef40*/  IMAD.WIDE R158, R162, 0x4, R238 ;  /* 0x00000004a29e7825 */ /* 0x000fc600078e02ee */
[----:B------:R5:W-:Y:S01]  /*ef50*/  STL.64 [R1+0x48], R8 ;  /* 0x0000480801007387 */ /* 0x000be20000100a00 */
[----:B---3--:R-:W-:Y:S02]  /*ef60*/  IMAD.MOV.U32 R16, RZ, RZ, R172 ;  /* 0x000000ffff107224 */ /* 0x008fe400078e00ac */
[----:B------:R-:W-:Y:S01]  /*ef70*/  IMAD.MOV.U32 R17, RZ, RZ, R173 ;  /* 0x000000ffff117224 */ /* 0x000fe200078e00ad */
[----:B------:R-:W-:Y:S01]  /*ef80*/  LDGSTS.E [R3+0xb800], desc[UR76][R148.64], !P0 ;  /* 0x0b80000094037fae */ /* 0x000fe2000c1a104c */
[----:B----4-:R-:W-:Y:S02]  /*ef90*/  IMAD.MOV.U32 R12, RZ, RZ, R168 ;  /* 0x000000ffff0c7224 */ /* 0x010fe400078e00a8 */
[----:B------:R-:W-:Y:S01]  /*efa0*/  IMAD.MOV.U32 R13, RZ, RZ, R169 ;  /* 0x000000ffff0d7224 */ /* 0x000fe200078e00a9 */
[----:B------:R-:W-:Y:S01]  /*efb0*/  LDGSTS.E [R3+0xb880], desc[UR76][R150.64], !P0 ;  /* 0x0b88000096037fae */ /* 0x000fe2000c1a104c */
[----:B------:R-:W-:Y:S01]  /*efc0*/  IMAD.WIDE R168, R178, 0x4, R232 ;  /* 0x00000004b2a87825 */ /* 0x000fe200078e02e8 */
[----:B--2---:R-:W-:-:S02]  /*efd0*/  MOV R11, R185 ;  /* 0x000000b9000b7202 */ /* 0x004fc40000000f00 */
[----:B------:R-:W-:Y:S01]  /*efe0*/  LDGSTS.E [R3+0xb900], desc[UR76][R152.64], !P0 ;  /* 0x0b90000098037fae */ /* 0x000fe2000c1a104c */
[----:B-----5:R-:W-:Y:S02]  /*eff0*/  IMAD.MOV.U32 R8, RZ, RZ, R156 ;  /* 0x000000ffff087224 */ /* 0x020fe400078e009c */
[----:B------:R-:W-:Y:S01]  /*f000*/  IMAD.MOV.U32 R9, RZ, RZ, R157 ;  /* 0x000000ffff097224 */ /* 0x000fe200078e009d */
[----:B------:R-:W-:Y:S01]  /*f010*/  LDGSTS.E [R3+0xb980], desc[UR76][R154.64], !P0 ;  /* 0x0b9800009a037fae */ /* 0x000fe2000c1a104c */
[----:B------:R-:W-:-:S03]  /*f020*/  IMAD.WIDE R156, R162, 0x4, R236 ;  /* 0x00000004a29c7825 */ /* 0x000fc600078e02ec */
[----:B------:R1:W-:Y:S01]  /*f030*/  STL.64 [R1+0x40], R6 ;  /* 0x0000400601007387 */ /* 0x0003e20000100a00 */
[----:B------:R-:W-:-:S03]  /*f040*/  IMAD.WIDE R162, R162, 0x4, R242 ;  /* 0x00000004a2a27825 */ /* 0x000fc600078e02f2 */
[----:B------:R-:W-:Y:S01]  /*f050*/  LDGSTS.E [R3+0xba00], desc[UR76][R156.64], !P0 ;  /* 0x0ba000009c037fae */ /* 0x000fe2000c1a104c */
[----:B------:R-:W-:-:S03]  /*f060*/  IMAD.WIDE R172, R178, 0x4, R236 ;  /* 0x00000004b2ac7825 */ /* 0x000fc600078e02ec */
[----:B------:R-:W-:Y:S01]  /*f070*/  LDGSTS.E [R3+0xba80], desc[UR76][R158.64], !P0 ;  /* 0x0ba800009e037fae */ /* 0x000fe2000c1a104c */
[----:B------:R-:W-:Y:S02]  /*f080*/  IMAD.MOV.U32 R14, RZ, RZ, R194 ;  /* 0x000000ffff0e7224 */ /* 0x000fe400078e00c2 */
[----:B------:R-:W-:Y:S01]  /*f090*/  IMAD R194, R2, 0x36, RZ ;  /* 0x0000003602c27824 */ /* 0x000fe200078e02ff */
[----:B------:R-:W-:Y:S01]  /*f0a0*/  LDGSTS.E [R3+0xbb00], desc[UR76][R160.64], !P0 ;  /* 0x0bb00000a0037fae */ /* 0x000fe2000c1a104c */
[----:B-1----:R-:W-:Y:S02]  /*f0b0*/  IMAD.MOV.U32 R6, RZ, RZ, R182 ;  /* 0x000000ffff067224 */ /* 0x002fe400078e00b6 */
[----:B------:R-:W-:Y:S01]  /*f0c0*/  IMAD.MOV.U32 R7, RZ, RZ, R183 ;  /* 0x000000ffff077224 */ /* 0x000fe200078e00b7 */
[----:B------:R-:W-:Y:S01]  /*f0d0*/  LDGSTS.E [R3+0xbb80], desc[UR76][R162.64], !P0 ;  /* 0x0bb80000a2037fae */ /* 0x000fe2000c1a104c */
[----:B------:R-:W-:Y:S01]  /*f0e0*/  ISETP.GE.U32.AND P0, PT, R0, 0x7fffffbd, PT ;  /* 0x7fffffbd0000780c */ /* 0x000fe20003f06070 */
[----:B------:R-:W-:-:S02]  /*f0f0*/  VIADD R0, R164, 0xfffffff8 ;  /* 0xfffffff8a4007836 */ /* 0x000fc40000000000 */
[C---:B------:R-:W-:Y:S01]  /*f100*/  IMAD.WIDE R164, R178.reuse, 0x4, R228 ;  /* 0x00000004b2a47825 */ /* 0x040fe200078e02e4 */
[----:B------:R1:W-:Y:S03]  /*f110*/  STL.64 [R1+0x800], R62 ;  /* 0x0008003e01007387 */ /* 0x0003e60000100a00 */
[----:B------:R-:W-:Y:S01]  /*f120*/  IMAD.WIDE R178, R178, 0x4, R242 ;  /* 0x00000004b2b27825 */ /* 0x000fe200078e02f2 */
[----:B------:R-:W-:Y:S03]  /*f130*/  LDGSTS.E [R3+0xc800], desc[UR76][R164.64], !P5 ;  /* 0x0c800000a4037fae */ /* 0x000fe6000e9a104c */
[----:B------:R-:W-:Y:S01]  /*f140*/  IMAD.MOV.U32 R10, RZ, RZ, R184 ;  /* 0x000000ffff0a7224 */ /* 0x000fe200078e00b8 */
        /* <DEDUP_REMOVED lines=11> */
[----:B------:R-:W-:Y:S02]  /*f200*/  IMAD.MOV.U32 R15, RZ, RZ, R195 ;  /* 0x000000ffff0f7224 */ /* 0x000fe400078e00c3 */
[----:B------:R-:W-:Y:S01]  /*f210*/  IMAD.WIDE R192, R194, 0x4, R240 ;  /* 0x00000004c2c07825 */ /* 0x000fe200078e02f0 */
[----:B------:R-:W-:Y:S01]  /*f220*/  LDGSTS.E [R3+0xcb80], desc[UR76][R178.64], !P5 ;  /* 0x0cb80000b2037fae */ /* 0x000fe2000e9a104c */
[----:B------:R-:W-:Y:S02]  /*f230*/  ISETP.GE.U32.AND P5, PT, R0, 0x7fffffb9, PT ;  /* 0x7fffffb90000780c */ /* 0x000fe40003fa6070 */
[----:B------:R-:W-:Y:S01]  /*f240*/  VIADD R0, R180, 0xfffffff4 ;  /* 0xfffffff4b4007836 */ /* 0x000fe20000000000 */
[----:B------:R2:W-:Y:S01]  /*f250*/  STL.64 [R1+0x7f8], R60 ;  /* 0x0007f83c01007387 */ /* 0x0005e20000100a00 */
[----:B------:R-:W-:-:S03]  /*f260*/  IMAD.WIDE R180, R194, 0x4, R228 ;  /* 0x00000004c2b47825 */ /* 0x000fc600078e02e4 */
[----:B------:R3:W-:Y:S01]  /*f270*/  STL.64 [R1+0x7f0], R58 ;  /* 0x0007f03a01007387 */ /* 0x0007e20000100a00 */
[----:B------:R-:W-:-:S03]  /*f280*/  IMAD.WIDE R194, R194, 0x4, R242 ;  /* 0x00000004c2c27825 */ /* 0x000fc600078e02f2 */
        /* <DEDUP_REMOVED lines=34> */
[----:B------:R-:W-:-:S02]  /*f4b0*/  ISETP.GE.U32.AND P2, PT, R0, 0x7fffffad, PT ;  /* 0x7fffffad0000780c */ /* 0x000fc40003f46070 */
[----:B------:R-:W-:Y:S01]  /*f4c0*/  LOP3.LUT R0, R246, 0x60, RZ, 0x3c, !PT ;  /* 0x00000060f6007812 */ /* 0x000fe200078e3cff */
[----:B------:R1:W-:Y:S03]  /*f4d0*/  STL.64 [R1+0x7d8], R52 ;  /* 0x0007d83401007387 */ /* 0x0003e60000100a00 */
[----:B------:R-:W-:Y:S01]  /*f4e0*/  IADD3 R0, PT, PT, R0, UR5, RZ ;  /* 0x0000000500007c10 */ /* 0x000fe2000fffe0ff */
[----:B------:R1:W-:Y:S04]  /*f4f0*/  STL.64 [R1+0x7d0], R50 ;  /* 0x0007d03201007387 */ /* 0x0003e80000100a00 */
[----:B------:R1:W-:Y:S04]  /*f500*/  LDGSTS.E [R0+0xc00], desc[UR76][R62.64], !P0 ;  /* 0x00c000003e007fae */ /* 0x0003e8000c1a104c */
[----:B------:R2:W-:Y:S04]  /*f510*/  LDGSTS.E [R0+0xc80], desc[UR76][R60.64], !P0 ;  /* 0x00c800003c007fae */ /* 0x0005e8000c1a104c */
[----:B------:R3:W-:Y:S04]  /*f520*/  LDGSTS.E [R0+0xd00], desc[UR76][R58.64], !P0 ;  /* 0x00d000003a007fae */ /* 0x0007e8000c1a104c */
[----:B------:R4:W-:Y:S01]  /*f530*/  LDGSTS.E [R0+0xd80], desc[UR76][R56.64], !P0 ;  /* 0x00d8000038007fae */ /* 0x0009e2000c1a104c */
[----:B-1----:R-:W-:-:S03]  /*f540*/  IMAD.WIDE R62, R245, 0x4, R230 ;  /* 0x00000004f53e7825 */ /* 0x002fc600078e02e6 */
[----:B------:R5:W-:Y:S01]  /*f550*/  LDGSTS.E [R0+0xe00], desc[UR76][R54.64], !P0 ;  /* 0x00e0000036007fae */ /* 0x000be2000c1a104c */
[----:B--2---:R-:W-:-:S03]  /*f560*/  IMAD.WIDE R60, R245, 0x4, R232 ;  /* 0x00000004f53c7825 */ /* 0x004fc600078e02e8 */
[----:B------:R1:W-:Y:S01]  /*f570*/  LDGSTS.E [R0+0xe80], desc[UR76][R52.64], !P0 ;  /* 0x00e8000034007fae */ /* 0x0003e2000c1a104c */
[----:B---3--:R-:W-:-:S03]  /*f580*/  IMAD.WIDE R58, R245, 0x4, R234 ;  /* 0x00000004f53a7825 */ /* 0x008fc600078e02ea */
[----:B------:R2:W-:Y:S01]  /*f590*/  LDGSTS.E [R0+0xf00], desc[UR76][R50.64], !P0 ;  /* 0x00f0000032007fae */ /* 0x0005e2000c1a104c */
[----:B----4-:R-:W-:-:S03]  /*f5a0*/  IMAD.WIDE R56, R245, 0x4, R236 ;  /* 0x00000004f5387825 */ /* 0x010fc600078e02ec */
[----:B------:R3:W-:Y:S01]  /*f5b0*/  LDGSTS.E [R0+0xf80], desc[UR76][R48.64], !P0 ;  /* 0x00f8000030007fae */ /* 0x0007e2000c1a104c */
[C---:B-----5:R-:W-:Y:S01]  /*f5c0*/  IMAD.WIDE R54, R245.reuse, 0x4, R238 ;  /* 0x00000004f5367825 */ /* 0x060fe200078e02ee */
[----:B------:R-:W-:Y:S02]  /*f5d0*/  ISETP.GE.U32.AND P0, PT, R248, 0x7fffffa9, PT ;  /* 0x7fffffa9f800780c */ /* 0x000fe40003f06070 */
[----:B------:R4:W-:Y:S01]  /*f5e0*/  LDGSTS.E [R0+0x1c00], desc[UR76][R64.64], !P5 ;  /* 0x01c0000040007fae */ /* 0x0009e2000e9a104c */
[----:B-1----:R-:W-:-:S03]  /*f5f0*/  IMAD.WIDE R52, R245, 0x4, R240 ;  /* 0x00000004f5347825 */ /* 0x002fc600078e02f0 */
[----:B------:R1:W-:Y:S01]  /*f600*/  LDGSTS.E [R0+0x1c80], desc[UR76][R62.64], !P5 ;  /* 0x01c800003e007fae */ /* 0x0003e2000e9a104c */
[----:B--2---:R-:W-:-:S03]  /*f610*/  IMAD.WIDE R50, R245, 0x4, R242 ;  /* 0x00000004f5327825 */ /* 0x004fc600078e02f2 */
[----:B------:R3:W-:Y:S01]  /*f620*/  STL.64 [R1+0x7c8], R48 ;  /* 0x0007c83001007387 */ /* 0x0007e20000100a00 */
[----:B------:R-:W-:Y:S02]  /*f630*/  IMAD R245, R2, 0xf, RZ ;  /* 0x0000000f02f57824 */ /* 0x000fe400078e02ff */
[----:B------:R-:W-:Y:S01]  /*f640*/  VIADD R248, R252, 0xffffffe0 ;  /* 0xffffffe0fcf87836 */ /* 0x000fe20000000000 */
[----:B------:R2:W-:Y:S01]  /*f650*/  LDGSTS.E [R0+0x1d00], desc[UR76][R60.64], !P5 ;  /* 0x01d000003c007fae */ /* 0x0005e2000e9a104c */
[----:B------:R-:W5:Y:S03]  /*f660*/  LDC R252, c[0x0][0x3a0] ;  /* 0x0000e800fffc7b82 */ /* 0x000f660000000800 */
[----:B------:R1:W-:Y:S04]  /*f670*/  LDGSTS.E [R0+0x1d80], desc[UR76][R58.64], !P5 ;  /* 0x01d800003a007fae */ /* 0x0003e8000e9a104c */
[----:B------:R1:W-:Y:S01]  /*f680*/  LDGSTS.E [R0+0x1e00], desc[UR76][R56.64], !P5 ;  /* 0x01e0000038007fae */ /* 0x0003e2000e9a104c */
[----:B---3--:R-:W3:Y:S03]  /*f690*/  LDC R48, c[0x0][0x3a0] ;  /* 0x0000e800ff307b82 */ /* 0x008ee60000000800 */
        /* <DEDUP_REMOVED lines=8> */
[----:B----4-:R-:W-:-:S03]  /*f720*/  IMAD.WIDE R64, R244, 0x4, R228 ;  /* 0x00000004f4407825 */ /* 0x010fc600078e02e4 */
[----:B------:R4:W-:Y:S01]  /*f730*/  STL.64 [R1+0x898], R58 ;  /* 0x0008983a01007387 */ /* 0x0009e20000100a00 */
[----:B-1----:R-:W-:-:S03]  /*f740*/  IMAD.WIDE R62, R244, 0x4, R230 ;  /* 0x00000004f43e7825 */ /* 0x002fc600078e02e6 */
[----:B------:R1:W-:Y:S01]  /*f750*/  STL.64 [R1+0x8a0], R56 ;  /* 0x0008a03801007387 */ /* 0x0003e20000100a00 */
[----:B--2---:R-:W-:-:S03]  /*f760*/  IMAD.WIDE R60, R244, 0x4, R232 ;  /* 0x00000004f43c7825 */ /* 0x004fc600078e02e8 */
[----:B------:R2:W-:Y:S01]  /*f770*/  STL.64 [R1+0x8a8], R54 ;  /* 0x0008a83601007387 */ /* 0x0005e20000100a00 */
[----:B----4-:R-:W-:-:S03]  /*f780*/  IMAD.WIDE R58, R244, 0x4, R234 ;  /* 0x00000004f43a7825 */ /* 0x010fc600078e02ea */
[----:B------:R4:W-:Y:S01]  /*f790*/  STL.64 [R1+0x8b0], R52 ;  /* 0x0008b03401007387 */ /* 0x0009e20000100a00 */
[----:B-1----:R-:W-:-:S03]  /*f7a0*/  IMAD.WIDE R56, R244, 0x4, R236 ;  /* 0x00000004f4387825 */ /* 0x002fc600078e02ec */
[----:B------:R1:W-:Y:S01]  /*f7b0*/  STL.64 [R1+0x8b8], R50 ;  /* 0x0008b83201007387 */ /* 0x0003e20000100a00 */
[----:B--2---:R-:W-:-:S03]  /*f7c0*/  IMAD.WIDE R54, R244, 0x4, R238 ;  /* 0x00000004f4367825 */ /* 0x004fc600078e02ee */
[----:B------:R-:W-:Y:S04]  /*f7d0*/  LDGSTS.E [R0+0x2c00], desc[UR76][R64.64], !P4 ;  /* 0x02c0000040007fae */ /* 0x000fe8000e1a104c */
[----:B------:R-:W-:Y:S01]  /*f7e0*/  STL.64 [R1+0x8c0], R64 ;  /* 0x0008c04001007387 */ /* 0x000fe20000100a00 */
[----:B----4-:R-:W-:-:S03]  /*f7f0*/  IMAD.WIDE R52, R244, 0x4, R240 ;  /* 0x00000004f4347825 */ /* 0x010fc600078e02f0 */
[----:B------:R2:W-:Y:S01]  /*f800*/  LDGSTS.E [R0+0x2c80], desc[UR76][R62.64], !P4 ;  /* 0x02c800003e007fae */ /* 0x0005e2000e1a104c */
[----:B-1----:R-:W-:-:S03]  /*f810*/  IMAD.WIDE R50, R244, 0x4, R242 ;  /* 0x00000004f4327825 */ /* 0x002fc600078e02f2 */
[----:B------:R2:W-:Y:S01]  /*f820*/  STL.64 [R1+0x8c8], R62 ;  /* 0x0008c83e01007387 */ /* 0x0005e20000100a00 */
[----:B---3--:R-:W-:Y:S02]  /*f830*/  VIADD R244, R48, 0xffffffdc ;  /* 0xffffffdc30f47836 */ /* 0x008fe40000000000 */
[C---:B------:R-:W-:Y:S01]  /*f840*/  IMAD.WIDE R48, R245.reuse, 0x4, R242 ;  /* 0x00000004f5307825 */ /* 0x040fe200078e02f2 */
        /* <DEDUP_REMOVED lines=29> */
[----:B------:R1:W-:Y:S04]  /*fa20*/  LDGSTS.E [R0+0x3f00], desc[UR76][R50.64], !P3 ;  /* 0x03f0000032007fae */ /* 0x0003e8000d9a104c */
[----:B------:R1:W-:Y:S01]  /*fa30*/  LDGSTS.E [R0+0x3f80], desc[UR76][R48.64], !P3 ;  /* 0x03f8000030007fae */ /* 0x0003e2000d9a104c */
[----:B------:R-:W-:Y:S01]  /*fa40*/  ISETP.GE.U32.AND P3, PT, R244, 0x7fffff9d, PT ;  /* 0x7fffff9df400780c */ /* 0x000fe20003f66070 */
[----:B------:R-:W-:-:S02]  /*fa50*/  IMAD R244, R2, 0x13, RZ ;  /* 0x0000001302f47824 */ /* 0x000fc400078e02ff */
[----:B------:R3:W-:Y:S02]  /*fa60*/  STL.64 [R1+0x900], R62 ;  /* 0x0009003e01007387 */ /* 0x0007e40000100a00 */
[C---:B------:R-:W-:Y:S02]  /*fa70*/  IMAD.WIDE R64, R244.reuse, 0x4, R228 ;  /* 0x00000004f4407825 */ /* 0x040fe400078e02e4 */
[----:B------:R4:W-:Y:S04]  /*fa80*/  STL.64 [R1+0x908], R60 ;  /* 0x0009083c01007387 */ /* 0x0009e80000100a00 */
[----:B------:R2:W-:Y:S01]  /*fa90*/  STL.64 [R1+0x910], R58 ;  /* 0x0009103a01007387 */ /* 0x0005e20000100a00 */
[----:B---3--:R-:W-:-:S03]  /*faa0*/  IMAD.WIDE R62, R244, 0x4, R230 ;  /* 0x00000004f43e7825 */ /* 0x008fc600078e02e6 */
[----:B------:R1:W-:Y:S01]  /*fab0*/  STL.64 [R1+0x918], R56 ;  /* 0x0009183801007387 */ /* 0x0003e20000100a00 */
[----:B----4-:R-:W-:-:S03]  /*fac0*/  IMAD.WIDE R60, R244, 0x4, R232 ;  /* 0x00000004f43c7825 */ /* 0x010fc600078e02e8 */
        /* <DEDUP_REMOVED lines=8> */
[----:B------:R2:W-:Y:S04]  /*fb50*/  STL.64 [R1+0x940], R48 ;  /* 0x0009403001007387 */ /* 0x0005e80000100a00 */
[----:B------:R4:W-:Y:S01]  /*fb60*/  LDGSTS.E [R0+0x4c80], desc[UR76][R62.64], !P2 ;  /* 0x04c800003e007fae */ /* 0x0009e2000d1a104c */
[----:B-1----:R-:W-:-:S03]  /*fb70*/  IMAD.WIDE R50, R244, 0x4, R242 ;  /* 0x00000004f4327825 */ /* 0x002fc600078e02f2 */
[----:B------:R3:W-:Y:S01]  /*fb80*/  STL.64 [R1+0xb00], R64 ;  /* 0x000b004001007387 */ /* 0x0007e20000100a00 */
[----:B-----5:R-:W-:Y:S02]  /*fb90*/  VIADD R244, R252, 0xffffffd4 ;  /* 0xffffffd4fcf47836 */ /* 0x020fe40000000000 */
[----:B------:R-:W1:Y:S01]  /*fba0*/  LDC R252, c[0x0][0x3a0] ;  /* 0x0000e800fffc7b82 */ /* 0x000e620000000800 */
[----:B------:R5:W-:Y:S04]  /*fbb0*/  LDGSTS.E [R0+0x4d00], desc[UR76][R60.64], !P2 ;  /* 0x04d000003c007fae */ /* 0x000be8000d1a104c */
[----:B------:R4:W-:Y:S03]  /*fbc0*/  STL.64 [R1+0xaf8], R62 ;  /* 0x000af83e01007387 */ /* 0x0009e60000100a00 */
[----:B--2---:R-:W2:Y:S01]  /*fbd0*/  LDC R48, c[0x0][0x3a0] ;  /* 0x0000e800ff307b82 */ /* 0x004ea20000000800 */
[----:B------:R5:W-:Y:S01]  /*fbe0*/  LDGSTS.E [R0+0x4d80], desc[UR76][R58.64], !P2 ;  /* 0x04d800003a007fae */ /* 0x000be2000d1a104c */
[----:B---3--:R-:W-:-:S03]  /*fbf0*/  IMAD.WIDE R64, R245, 0x4, R228 ;  /* 0x00000004f5407825 */ /* 0x008fc600078e02e4 */
[----:B------:R5:W-:Y:S04]  /*fc00*/  STL.64 [R1+0xaf0], R60 ;  /* 0x000af03c01007387 */ /* 0x000be80000100a00 */
[----:B------:R3:W-:Y:S01]  /*fc10*/  LDGSTS.E [R0+0x4e00], desc[UR76][R56.64], !P2 ;  /* 0x04e0000038007fae */ /* 0x0007e2000d1a104c */
[----:B----4-:R-:W-:-:S03]  /*fc20*/  IMAD.WIDE R62, R245, 0x4, R230 ;  /* 0x00000004f53e7825 */ /* 0x010fc600078e02e6 */
[----:B------:R4:W-:Y:S04]  /*fc30*/  STL.64 [R1+0xae8], R58 ;  /* 0x000ae83a01007387 */ /* 0x0009e80000100a00 */
[----:B------:R1:W-:Y:S01]  /*fc40*/  LDGSTS.E [R0+0x4e80], desc[UR76][R54.64], !P2 ;  /* 0x04e8000036007fae */ /* 0x0003e2000d1a104c */
[----:B-----5:R-:W-:-:S03]  /*fc50*/  IMAD.WIDE R60, R245, 0x4, R232 ;  /* 0x00000004f53c7825 */ /* 0x020fc600078e02e8 */
[----:B------:R3:W-:Y:S04]  /*fc60*/  STL.64 [R1+0xae0], R56 ;  /* 0x000ae03801007387 */ /* 0x0007e80000100a00 */
[----:B------:R5:W-:Y:S01]  /*fc70*/  LDGSTS.E [R0+0x4f00], desc[UR76][R52.64], !P2 ;  /* 0x04f0000034007fae */ /* 0x000be2000d1a104c */
[----:B----4-:R-:W-:-:S03]  /*fc80*/  IMAD.WIDE R58, R245, 0x4, R234 ;  /* 0x00000004f53a7825 */ /* 0x010fc600078e02ea */
[----:B------:R1:W-:Y:S04]  /*fc90*/  STL.64 [R1+0xad8], R54 ;  /* 0x000ad83601007387 */ /* 0x0003e80000100a00 */
[----:B------:R4:W-:Y:S01]  /*fca0*/  LDGSTS.E [R0+0x4f80], desc[UR76][R50.64], !P2 ;  /* 0x04f8000032007fae */ /* 0x0009e2000d1a104c */
[C---:B---3--:R-:W-:Y:S01]  /*fcb0*/  IMAD.WIDE R56, R245.reuse, 0x4, R236 ;  /* 0x00000004f5387825 */ /* 0x048fe200078e02ec */
[----:B------:R-:W-:Y:S02]  /*fcc0*/  ISETP.GE.U32.AND P2, PT, R248, 0x7fffff99, PT ;  /* 0x7fffff99f800780c */ /* 0x000fe40003f46070 */
[----:B------:R5:W-:Y:S01]  /*fcd0*/  STL.64 [R1+0xad0], R52 ;  /* 0x000ad03401007387 */ /* 0x000be20000100a00 */
[----:B--2---:R-:W-:Y:S02]  /*fce0*/  VIADD R248, R48, 0xffffffd0 ;  /* 0xffffffd030f87836 */ /* 0x004fe40000000000 */
[C---:B-1----:R-:W-:Y:S01]  /*fcf0*/  IMAD.WIDE R54, R245.reuse, 0x4, R238 ;  /* 0x00000004f5367825 */ /* 0x042fe200078e02ee */
[----:B------:R1:W-:Y:S04]  /*fd00*/  LDGSTS.E [R0+0x5c00], desc[UR76][R64.64], !P0 ;  /* 0x05c0000040007fae */ /* 0x0003e8000c1a104c */
[----:B------:R4:W-:Y:S01]  /*fd10*/  STL.64 [R1+0xac8], R50 ;  /* 0x000ac83201007387 */ /* 0x0009e20000100a00 */
[----:B-----5:R-:W-:-:S03]  /*fd20*/  IMAD.WIDE R52, R245, 0x4, R240 ;  /* 0x00000004f5347825 */ /* 0x020fc600078e02f0 */
        /* <DEDUP_REMOVED lines=11> */
[----:B------:R1:W-:Y:S02]  /*fde0*/  STL.64 [R1+0xac0], R64 ;  /* 0x000ac04001007387 */ /* 0x0003e40000100a00 */
[----:B------:R-:W-:Y:S02]  /*fdf0*/  IMAD.WIDE R48, R244, 0x4, R242 ;  /* 0x00000004f4307825 */ /* 0x000fe400078e02f2 */
        /* <DEDUP_REMOVED lines=12> */
[----:B------:R4:W-:Y:S01]  /*fec0*/  LDGSTS.E [R0+0x6c00], desc[UR76][R62.64], !P5 ;  /* 0x06c000003e007fae */ /* 0x0009e2000e9a104c */
[----:B-1----:R-:W-:-:S03]  /*fed0*/  IMAD.WIDE R54, R244, 0x4, R236 ;  /* 0x00000004f4367825 */ /* 0x002fc600078e02ec */
[----:B------:R1:W-:Y:S01]  /*fee0*/  LDGSTS.E [R0+0x6c80], desc[UR76][R60.64], !P5 ;  /* 0x06c800003c007fae */ /* 0x0003e2000e9a104c */
[----:B--2---:R-:W-:-:S03]  /*fef0*/  IMAD.WIDE R52, R244, 0x4, R238 ;  /* 0x00000004f4347825 */ /* 0x004fc600078e02ee */
[----:B------:R2:W-:Y:S01]  /*ff00*/  LDGSTS.E [R0+0x6d00], desc[UR76][R58.64], !P5 ;  /* 0x06d000003a007fae */ /* 0x0005e2000e9a104c */
[----:B---3--:R-:W-:Y:S01]  /*ff10*/  IMAD.WIDE R50, R244, 0x4, R240 ;  /* 0x00000004f4327825 */ /* 0x008fe200078e02f0 */
[----:B------:R-:W-:Y:S02]  /*ff20*/  IADD3 R244, PT, PT, R249, -0x34, RZ ;  /* 0xffffffccf9f47810 */ /* 0x000fe40007ffe0ff */
[----:B------:R4:W-:Y:S01]  /*ff30*/  STL.64 [R1+0xa80], R62 ;  /* 0x000a803e01007387 */ /* 0x0009e20000100a00 */
[----:B------:R-:W3:Y:S03]  /*ff40*/  LDC R249, c[0x0][0x3a0] ;  /* 0x0000e800fff97b82 */ /* 0x000ee60000000800 */
[----:B------:R5:W-:Y:S04]  /*ff50*/  LDGSTS.E [R0+0x6d80], desc[UR76][R56.64], !P5 ;  /* 0x06d8000038007fae */ /* 0x000be8000e9a104c */
[----:B------:R1:W-:Y:S04]  /*ff60*/  STL.64 [R1+0xa78], R60 ;  /* 0x000a783c01007387 */ /* 0x0003e80000100a00 */
[----:B------:R2:W-:Y:S01]  /*ff70*/  LDGSTS.E [R0+0x6e00], desc[UR76][R54.64], !P5 ;  /* 0x06e0000036007fae */ /* 0x0005e2000e9a104c */
[----:B----4-:R-:W-:-:S03]  /*ff80*/  IMAD.WIDE R62, R245, 0x4, R230 ;  /* 0x00000004f53e7825 */ /* 0x010fc600078e02e6 */
        /* <DEDUP_REMOVED lines=8> */
[C---:B-----5:R-:W-:Y:S01]  /*10010*/  IMAD.WIDE R56, R245.reuse, 0x4, R236 ;  /* 0x00000004f5387825 */ /* 0x060fe200078e02ec */
[----:B------:R-:W-:Y:S02]  /*10020*/  ISETP.GE.U32.AND P5, PT, R248, 0x7fffff91, PT ;  /* 0x7fffff91f800780c */ /* 0x000fe40003fa6070 */
[----:B------:R4:W-:Y:S01]  /*10030*/  STL.64 [R1+0xa58], R52 ;  /* 0x000a583401007387 */ /* 0x0009e20000100a00 */
[----:B------:R-:W-:Y:S02]  /*10040*/  VIADD R248, R252, 0xffffffc8 ;  /* 0xffffffc8fcf87836 */ /* 0x000fe40000000000 */
[----:B------:R-:W5:Y:S01]  /*10050*/  LDC R252, c[0x0][0x3a0] ;  /* 0x0000e800fffc7b82 */ /* 0x000f620000000800 */
[C---:B--2---:R-:W-:Y:S01]  /*10060*/  IMAD.WIDE R54, R245.reuse, 0x4, R238 ;  /* 0x00000004f5367825 */ /* 0x044fe200078e02ee */
[----:B------:R2:W-:Y:S04]  /*10070*/  LDGSTS.E [R0+0x7c00], desc[UR76][R64.64], !P4 ;  /* 0x07c0000040007fae */ /* 0x0005e8000e1a104c */
[----:B------:R1:W-:Y:S01]  /*10080*/  STL.64 [R1+0xa50], R50 ;  /* 0x000a503201007387 */ /* 0x0003e20000100a00 */
[----:B----4-:R-:W-:-:S03]  /*10090*/  IMAD.WIDE R52, R245, 0x4, R240 ;  /* 0x00000004f5347825 */ /* 0x010fc600078e02f0 */
[----:B------:R4:W-:Y:S04]  /*100a0*/  LDGSTS.E [R0+0x7c80], desc[UR76][R62.64], !P4 ;  /* 0x07c800003e007fae */ /* 0x0009e8000e1a104c */
[----:B------:R2:W-:Y:S01]  /*100b0*/  STL.64 [R1+0xa48], R48 ;  /* 0x000a483001007387 */ /* 0x0005e20000100a00 */
[----:B-1----:R-:W-:-:S03]  /*100c0*/  IMAD.WIDE R50, R245, 0x4, R242 ;  /* 0x00000004f5327825 */ /* 0x002fc600078e02f2 */
[----:B------:R1:W-:Y:S01]  /*100d0*/  LDGSTS.E [R0+0x7d00], desc[UR76][R60.64], !P4 ;  /* 0x07d000003c007fae */ /* 0x0003e2000e1a104c */
[----:B------:R-:W-:-:S03]  /*100e0*/  IMAD R245, R2, 0x27, RZ ;  /* 0x0000002702f57824 */ /* 0x000fc600078e02ff */
[----:B------:R1:W-:Y:S01]  /*100f0*/  LDGSTS.E [R0+0x7d80], desc[UR76][R58.64], !P4 ;  /* 0x07d800003a007fae */ /* 0x0003e2000e1a104c */
[----:B-----5:R-:W-:Y:S01]  /*10100*/  IADD3 R252, PT, PT, R252, -0x4d, RZ ;  /* 0xffffffb3fcfc7810 */ /* 0x020fe20007ffe0ff */
[----:B--2---:R-:W2:Y:S02]  /*10110*/  LDC R48, c[0x0][0x3a0] ;  /* 0x0000e800ff307b82 */ /* 0x004ea40000000800 */
        /* <DEDUP_REMOVED lines=17> */
[----:B-----5:R-:W-:-:S03]  /*10230*/  IMAD.WIDE R56, R244, 0x4, R236 ;  /* 0x00000004f4387825 */ /* 0x020fc600078e02ec */
[----:B------:R4:W-:Y:S01]  /*10240*/  STL.64 [R1+0xa08], R50 ;  /* 0x000a083201007387 */ /* 0x0009e20000100a00 */
[----:B---3--:R-:W-:-:S03]  /*10250*/  IMAD.WIDE R54, R244, 0x4, R238 ;  /* 0x00000004f4367825 */ /* 0x008fc600078e02ee */
[----:B------:R3:W-:Y:S04]  /*10260*/  LDGSTS.E [R0+0x8c00], desc[UR76][R64.64], !P3 ;  /* 0x08c0000040007fae */ /* 0x0007e8000d9a104c */
[----:B------:R3:W-:Y:S01]  /*10270*/  STL.64 [R1+0xa00], R64 ;  /* 0x000a004001007387 */ /* 0x0007e20000100a00 */
[----:B-1----:R-:W-:-:S03]  /*10280*/  IMAD.WIDE R52, R244, 0x4, R240 ;  /* 0x00000004f4347825 */ /* 0x002fc600078e02f0 */
[----:B------:R1:W-:Y:S01]  /*10290*/  LDGSTS.E [R0+0x8c80], desc[UR76][R62.64], !P3 ;  /* 0x08c800003e007fae */ /* 0x0003e2000d9a104c */
[----:B----4-:R-:W-:-:S03]  /*102a0*/  IMAD.WIDE R50, R244, 0x4, R242 ;  /* 0x00000004f4327825 */ /* 0x010fc600078e02f2 */
[----:B------:R1:W-:Y:S01]  /*102b0*/  STL.64 [R1+0x9f8], R62 ;  /* 0x0009f83e01007387 */ /* 0x0003e20000100a00 */
[----:B--2---:R-:W-:Y:S02]  /*102c0*/  VIADD R244, R48, 0xffffffc4 ;  /* 0xffffffc430f47836 */ /* 0x004fe40000000000 */
[----:B------:R-:W-:Y:S01]  /*102d0*/  IMAD.WIDE R48, R245, 0x4, R242 ;  /* 0x00000004f5307825 */ /* 0x000fe200078e02f2 */
[----:B------:R2:W-:Y:S03]  /*102e0*/  LDGSTS.E [R0+0x8d00], desc[UR76][R60.64], !P3 ;  /* 0x08d000003c007fae */ /* 0x0005e6000d9a104c */
[----:B---3--:R-:W-:Y:S01]  /*102f0*/  IMAD.MOV.U32 R64, RZ, RZ, R32 ;  /* 0x000000ffff407224 */ /* 0x008fe200078e0020 */
[----:B------:R2:W-:Y:S01]  /*10300*/  STL.64 [R1+0x9f0], R60 ;  /* 0x0009f03c01007387 */ /* 0x0005e20000100a00 */
[----:B------:R-:W-:-:S03]  /*10310*/  IMAD.MOV.U32 R65, RZ, RZ, R33 ;  /* 0x000000ffff417224 */ /* 0x000fc600078e0021 */
        /* <DEDUP_REMOVED lines=20> */
[----:B------:R4:W-:Y:S01]  /*10460*/  LDGSTS.E [R0+0x9c80], desc[UR76][R60.64], !P2 ;  /* 0x09c800003c007fae */ /* 0x0009e2000d1a104c */
[----:B-1----:R-:W-:-:S03]  /*10470*/  IMAD.WIDE R50, R245, 0x4, R240 ;  /* 0x00000004f5327825 */ /* 0x002fc600078e02f0 */
[----:B------:R1:W-:Y:S01]  /*10480*/  LDGSTS.E [R0+0x9d00], desc[UR76][R58.64], !P2 ;  /* 0x09d000003a007fae */ /* 0x0003e2000d1a104c */
[----:B------:R-:W-:-:S03]  /*10490*/  IMAD R245, R2, 0x2f, RZ ;  /* 0x0000002f02f57824 */ /* 0x000fc600078e02ff */
[----:B------:R5:W-:Y:S04]  /*104a0*/  LDGSTS.E [R0+0x9d80], desc[UR76][R56.64], !P2 ;  /* 0x09d8000038007fae */ /* 0x000be8000d1a104c */
[----:B------:R1:W-:Y:S04]  /*104b0*/  LDGSTS.E [R0+0x9e00], desc[UR76][R54.64], !P2 ;  /* 0x09e0000036007fae */ /* 0x0003e8000d1a104c */
[----:B------:R1:W-:Y:S04]  /*104c0*/  LDGSTS.E [R0+0x9e80], desc[UR76][R52.64], !P2 ;  /* 0x09e8000034007fae */ /* 0x0003e8000d1a104c */
[----:B------:R1:W-:Y:S04]  /*104d0*/  LDGSTS.E [R0+0x9f00], desc[UR76][R50.64], !P2 ;  /* 0x09f0000032007fae */ /* 0x0003e8000d1a104c */
[----:B------:R3:W-:Y:S04]  /*104e0*/  STL.64 [R1+0x9c0], R62 ;  /* 0x0009c03e01007387 */ /* 0x0007e80000100a00 */
[----:B------:R1:W-:Y:S01]  /*104f0*/  LDGSTS.E [R0+0x9f80], desc[UR76][R48.64], !P2 ;  /* 0x09f8000030007fae */ /* 0x0003e2000d1a104c */
[----:B------:R-:W-:Y:S01]  /*10500*/  ISETP.GE.U32.AND P2, PT, R244, 0x7fffff85, PT ;  /* 0x7fffff85f400780c */ /* 0x000fe20003f46070 */
[----:B------:R-:W-:-:S02]  /*10510*/  IMAD R244, R2, 0x2b, RZ ;  /* 0x0000002b02f47824 */ /* 0x000fc400078e02ff */
[----:B------:R4:W-:Y:S04]  /*10520*/  STL.64 [R1+0x9b8], R60 ;  /* 0x0009b83c01007387 */ /* 0x0009e80000100a00 */
[----:B------:R1:W-:Y:S01]  /*10530*/  STL.64 [R1+0x9b0], R58 ;  /* 0x0009b03a01007387 */ /* 0x0003e20000100a00 */
[----:B---3--:R-:W-:-:S03]  /*10540*/  IMAD.WIDE R62, R244, 0x4, R228 ;  /* 0x00000004f43e7825 */ /* 0x008fc600078e02e4 */
[----:B------:R5:W-:Y:S04]  /*10550*/  STL.64 [R1+0x9a8], R56 ;  /* 0x0009a83801007387 */ /* 0x000be80000100a00 */
[----:B------:R3:W-:Y:S01]  /*10560*/  STL.64 [R1+0x9a0], R54 ;  /* 0x0009a03601007387 */ /* 0x0007e20000100a00 */
[----:B----4-:R-:W-:-:S03]  /*10570*/  IMAD.WIDE R60, R244, 0x4, R230 ;  /* 0x00000004f43c7825 */ /* 0x010fc600078e02e6 */
[----:B------:R4:W-:Y:S01]  /*10580*/  STL.64 [R1+0x998], R52 ;  /* 0x0009983401007387 */ /* 0x0009e20000100a00 */
[----:B-1----:R-:W-:-:S03]  /*10590*/  IMAD.WIDE R58, R244, 0x4, R234 ;  /* 0x00000004f43a7825 */ /* 0x002fc600078e02ea */
[----:B------:R1:W-:Y:S01]  /*105a0*/  STL.64 [R1+0x990], R50 ;  /* 0x0009903201007387 */ /* 0x0003e20000100a00 */
[----:B-----5:R-:W-:-:S03]  /*105b0*/  IMAD.WIDE R56, R244, 0x4, R236 ;  /* 0x00000004f4387825 */ /* 0x020fc600078e02ec */
[----:B------:R5:W-:Y:S01]  /*105c0*/  STL.64 [R1+0x988], R48 ;  /* 0x0009883001007387 */ /* 0x000be20000100a00 */
[----:B---3--:R-:W-:-:S03]  /*105d0*/  IMAD.WIDE R54, R244, 0x4, R238 ;  /* 0x00000004f4367825 */ /* 0x008fc600078e02ee */
[----:B------:R3:W-:Y:S01]  /*105e0*/  STL.64 [R1+0xc38], R62 ;  /* 0x000c383e01007387 */ /* 0x0007e20000100a00 */
[----:B----4-:R-:W-:-:S03]  /*105f0*/  IMAD.WIDE R52, R244, 0x4, R240 ;  /* 0x00000004f4347825 */ /* 0x010fc600078e02f0 */
[----:B------:R3:W-:Y:S01]  /*10600*/  LDGSTS.E [R0+0xac00], desc[UR76][R62.64], !P0 ;  /* 0x0ac000003e007fae */ /* 0x0007e2000c1a104c */
[----:B-1----:R-:W-:-:S03]  /*10610*/  IMAD.WIDE R50, R244, 0x4, R242 ;  /* 0x00000004f4327825 */ /* 0x002fc600078e02f2 */
[----:B------:R1:W-:Y:S01]  /*10620*/  STL.64 [R1+0xc30], R60 ;  /* 0x000c303c01007387 */ /* 0x0003e20000100a00 */
[----:B-----5:R-:W-:-:S03]  /*10630*/  IMAD.WIDE R48, R244, 0x4, R232 ;  /* 0x00000004f4307825 */ /* 0x020fc600078e02e8 */
[----:B------:R1:W-:Y:S04]  /*10640*/  LDGSTS.E [R0+0xac80], desc[UR76][R60.64], !P0 ;  /* 0x0ac800003c007fae */ /* 0x0003e8000c1a104c */
[----:B------:R4:W-:Y:S01]  /*10650*/  STL.64 [R1+0xc28], R48 ;  /* 0x000c283001007387 */ /* 0x0009e20000100a00 */
[----:B---3--:R-:W-:-:S03]  /*10660*/  IMAD.WIDE R62, R245, 0x4, R228 ;  /* 0x00000004f53e7825 */ /* 0x008fc600078e02e4 */
[----:B------:R4:W-:Y:S04]  /*10670*/  LDGSTS.E [R0+0xad00], desc[UR76][R48.64], !P0 ;  /* 0x0ad0000030007fae */ /* 0x0009e8000c1a104c */
[----:B------:R3:W-:Y:S01]  /*10680*/  LDGSTS.E [R0+0xad80], desc[UR76][R58.64], !P0 ;  /* 0x0ad800003a007fae */ /* 0x0007e2000c1a104c */
[----:B-1----:R-:W-:-:S03]  /*10690*/  IMAD.WIDE R60, R245, 0x4, R230 ;  /* 0x00000004f53c7825 */ /* 0x002fc600078e02e6 */
[----:B------:R3:W-:Y:S01]  /*106a0*/  STL.64 [R1+0xc20], R58 ;  /* 0x000c203a01007387 */ /* 0x0007e20000100a00 */
[----:B----4-:R-:W1:Y:S03]  /*106b0*/  S2R R49, SR_TID.X ;  /* 0x0000000000317919 */ /* 0x010e660000002100 */
[----:B------:R4:W-:Y:S04]  /*106c0*/  LDGSTS.E [R0+0xae00], desc[UR76][R56.64], !P0 ;  /* 0x0ae0000038007fae */ /* 0x0009e8000c1a104c */
[----:B------:R4:W-:Y:S01]  /*106d0*/  STL.64 [R1+0xc18], R56 ;  /* 0x000c183801007387 */ /* 0x0009e20000100a00 */
[----:B---3--:R-:W-:-:S03]  /*106e0*/  IMAD.WIDE R58, R245, 0x4, R232 ;  /* 0x00000004f53a7825 */ /* 0x008fc600078e02e8 */
[----:B------:R3:W-:Y:S04]  /*106f0*/  LDGSTS.E [R0+0xae80], desc[UR76][R54.64], !P0 ;  /* 0x0ae8000036007fae */ /* 0x0007e8000c1a104c */
[----:B------:R3:W-:Y:S04]  /*10700*/  STL.64 [R1+0xc10], R54 ;  /* 0x000c103601007387 */ /* 0x0007e80000100a00 */
[----:B------:R5:W-:Y:S01]  /*10710*/  LDGSTS.E [R0+0xaf00], desc[UR76][R52.64], !P0 ;  /* 0x0af0000034007fae */ /* 0x000be2000c1a104c */
[----:B----4-:R-:W-:-:S03]  /*10720*/  IMAD.WIDE R56, R245, 0x4, R234 ;  /* 0x00000004f5387825 */ /* 0x010fc600078e02ea */
[----:B------:R5:W-:Y:S04]  /*10730*/  STL.64 [R1+0xc08], R52 ;  /* 0x000c083401007387 */ /* 0x000be80000100a00 */
[----:B------:R4:W-:Y:S01]  /*10740*/  LDGSTS.E [R0+0xaf80], desc[UR76][R50.64], !P0 ;  /* 0x0af8000032007fae */ /* 0x0009e2000c1a104c */
[----:B---3--:R-:W-:Y:S01]  /*10750*/  IMAD.WIDE R54, R245, 0x4, R236 ;  /* 0x00000004f5367825 */ /* 0x008fe200078e02ec */
[----:B-1----:R-:W-:Y:S02]  /*10760*/  LOP3.LUT R49, R49, 0x1f, RZ, 0xc0, !PT ;  /* 0x0000001f31317812 */ /* 0x002fe400078ec0ff */
[----:B------:R4:W-:Y:S01]  /*10770*/  STL.64 [R1+0xc00], R50 ;  /* 0x000c003201007387 */ /* 0x0009e20000100a00 */
[----:B-----5:R-:W-:-:S03]  /*10780*/  IMAD.WIDE R52, R245, 0x4, R238 ;  /* 0x00000004f5347825 */ /* 0x020fc600078e02ee */
[----:B------:R1:W-:Y:S01]  /*10790*/  LDGSTS.E [R0+0xbc00], desc[UR76][R62.64], !P5 ;  /* 0x0bc000003e007fae */ /* 0x0003e2000e9a104c */
[----:B------:R-:W-:Y:S01]  /*107a0*/  ISETP.GE.AND P0, PT, R49, R248, PT ;  /* 0x000000f83100720c */ /* 0x000fe20003f06270 */
[C---:B------:R-:W-:Y:S02]  /*107b0*/  IMAD.WIDE R48, R245.reuse, 0x4, R242 ;  /* 0x00000004f5307825 */ /* 0x040fe400078e02f2 */
[----:B------:R3:W-:Y:S02]  /*107c0*/  LDGSTS.E [R0+0xbc80], desc[UR76][R60.64], !P5 ;  /* 0x0bc800003c007fae */ /* 0x0007e4000e9a104c */
[----:B----4-:R-:W-:Y:S02]  /*107d0*/  IMAD.WIDE R50, R245, 0x4, R240 ;  /* 0x00000004f5327825 */ /* 0x010fe400078e02f0 */
[----:B------:R4:W-:Y:S01]  /*107e0*/  LDGSTS.E [R0+0xbd00], desc[UR76][R58.64], !P5 ;  /* 0x0bd000003a007fae */ /* 0x0009e2000e9a104c */
[----:B------:R-:W-:Y:S02]  /*107f0*/  SEL R245, RZ, 0x4, P0 ;  /* 0x00000004fff57807 */ /* 0x000fe40000000000 */
[----:B------:R-:W-:Y:S01]  /*10800*/  PLOP3.LUT P0, PT, PT, PT, UP0, 0x80, 0x8 ;  /* 0x000000000008781c */ /* 0x000fe20003f0f008 */
[----:B------:R5:W-:Y:S03]  /*10810*/  LDGSTS.E [R0+0xbd80], desc[UR76][R56.64], !P5 ;  /* 0x0bd8000038007fae */ /* 0x000be6000e9a104c */
[----:B------:R-:W-:Y:S01]  /*10820*/  SEL R245, R245, RZ, P0 ;  /* 0x000000fff5f57207 */ /* 0x000fe20000000000 */
[----:B------:R1:W-:Y:S01]  /*10830*/  LDGSTS.E [R0+0xbe00], desc[UR76][R54.64], !P5 ;  /* 0x0be0000036007fae */ /* 0x0003e2000e9a104c */
[----:B------:R-:W-:-:S03]  /*10840*/  ISETP.GE.U32.AND P0, PT, R248, 0x7fffff81, PT ;  /* 0x7fffff81f800780c */ /* 0x000fc60003f06070 */
[----:B------:R1:W-:Y:S04]  /*10850*/  LDGSTS.E [R0+0xbe80], desc[UR76][R52.64], !P5 ;  /* 0x0be8000034007fae */ /* 0x0003e8000e9a104c */
[----:B------:R1:W-:Y:S04]  /*10860*/  LDGSTS.E [R0+0xbf00], desc[UR76][R50.64], !P5 ;  /* 0x0bf0000032007fae */ /* 0x0003e8000e9a104c */
[----:B------:R1:W-:Y:S01]  /*10870*/  LDGSTS.E [R0+0xbf80], desc[UR76][R48.64], !P5 ;  /* 0x0bf8000030007fae */ /* 0x0003e2000e9a104c */
[----:B------:R-:W-:Y:S01]  /*10880*/  ISETP.GE.AND P5, PT, R247, R248, PT ;  /* 0x000000f8f700720c */ /* 0x000fe20003fa6270 */
[----:B------:R-:W-:Y:S01]  /*10890*/  IMAD R247, R2, 0x33, RZ ;  /* 0x0000003302f77824 */ /* 0x000fe200078e02ff */
[----:B------:R-:W5:Y:S01]  /*108a0*/  LDC R248, c[0x0][0x3a0] ;  /* 0x0000e800fff87b82 */ /* 0x000f620000000800 */
[----:B------:R1:W-:Y:S01]  /*108b0*/  STL.64 [R1+0xbf8], R62 ;  /* 0x000bf83e01007387 */ /* 0x0003e20000100a00 */
[----:B------:R-:W-:-:S02]  /*108c0*/  SEL R244, RZ, 0x4, P5 ;  /* 0x00000004fff47807 */ /* 0x000fc40002800000 */
[----:B------:R-:W-:Y:S01]  /*108d0*/  PLOP3.LUT P5, PT, PT, PT, UP0, 0x80, 0x8 ;  /* 0x000000000008781c */ /* 0x000fe20003faf008 */
[----:B------:R3:W-:Y:S03]  /*108e0*/  STL.64 [R1+0xbf0], R60 ;  /* 0x000bf03c01007387 */ /* 0x0007e60000100a00 */
[----:B------:R-:W-:Y:S01]  /*108f0*/  SEL R244, R244, RZ, P5 ;  /* 0x000000fff4f47207 */ /* 0x000fe20002800000 */
[----:B------:R4:W-:Y:S01]  /*10900*/  STL.64 [R1+0xbe8], R58 ;  /* 0x000be83a01007387 */ /* 0x0009e20000100a00 */
[----:B------:R-:W-:Y:S01]  /*10910*/  ISETP.NE.U32.AND P5, PT, R245, RZ, PT ;  /* 0x000000fff500720c */ /* 0x000fe20003fa5070 */
[----:B--2---:R-:W-:Y:S01]  /*10920*/  VIADD R245, R249, 0xffffffbf ;  /* 0xffffffbff9f57836 */ /* 0x004fe20000000000 */
[----:B------:R-:W-:Y:S01]  /*10930*/  LOP3.LUT R249, R246, 0x70, RZ, 0x3c, !PT ;  /* 0x00000070f6f97812 */ /* 0x000fe200078e3cff */
[C---:B-1----:R-:W-:Y:S01]  /*10940*/  IMAD.WIDE R62, R247.reuse, 0x4, R228 ;  /* 0x00000004f73e7825 */ /* 0x042fe200078e02e4 */
[----:B------:R5:W-:Y:S03]  /*10950*/  STL.64 [R1+0xbe0], R56 ;  /* 0x000be03801007387 */ /* 0x000be60000100a00 */
[C---:B---3--:R-:W-:Y:S01]  /*10960*/  IMAD.WIDE R60, R247.reuse, 0x4, R230 ;  /* 0x00000004f73c7825 */ /* 0x048fe200078e02e6 */
[----:B------:R1:W-:Y:S03]  /*10970*/  STL.64 [R1+0xbd8], R54 ;  /* 0x000bd83601007387 */ /* 0x0003e60000100a00 */
[----:B----4-:R-:W-:Y:S01]  /*10980*/  IMAD.WIDE R58, R247, 0x4, R232 ;  /* 0x00000004f73a7825 */ /* 0x010fe200078e02e8 */
[----:B------:R2:W-:Y:S03]  /*10990*/  STL.64 [R1+0xbd0], R52 ;  /* 0x000bd03401007387 */ /* 0x0005e60000100a00 */
[----:B------:R-:W-:Y:S01]  /*109a0*/  VIADD R249, R249, UR5 ;  /* 0x00000005f9f97c36 */ /* 0x000fe20008000000 */
[----:B------:R3:W-:Y:S01]  /*109b0*/  STL.64 [R1+0xbc8], R50 ;  /* 0x000bc83201007387 */ /* 0x0007e20000100a00 */
[----:B-----5:R-:W-:-:S03]  /*109c0*/  IMAD.WIDE R56, R247, 0x4, R234 ;  /* 0x00000004f7387825 */ /* 0x020fc600078e02ea */
[----:B------:R4:W-:Y:S01]  /*109d0*/  LDGSTS.E [R0+0xcc00], desc[UR76][R62.64], !P4 ;  /* 0x0cc000003e007fae */ /* 0x0009e2000e1a104c */
[----:B-1----:R-:W-:-:S03]  /*109e0*/  IMAD.WIDE R54, R247, 0x4, R236 ;  /* 0x00000004f7367825 */ /* 0x002fc600078e02ec */
[----:B------:R1:W-:Y:S01]  /*109f0*/  STL.64 [R1+0xbc0], R48 ;  /* 0x000bc03001007387 */ /* 0x0003e20000100a00 */
[----:B--2---:R-:W-:-:S03]  /*10a00*/  IMAD.WIDE R52, R247, 0x4, R238 ;  /* 0x00000004f7347825 */ /* 0x004fc600078e02ee */
[----:B------:R2:W-:Y:S01]  /*10a10*/  LDGSTS.E [R0+0xcc80], desc[UR76][R60.64], !P4 ;  /* 0x0cc800003c007fae */ /* 0x0005e2000e1a104c */
[----:B---3--:R-:W-:-:S03]  /*10a20*/  IMAD.WIDE R50, R247, 0x4, R240 ;  /* 0x00000004f7327825 */ /* 0x008fc600078e02f0 */
[----:B------:R3:W-:Y:S01]  /*10a30*/  LDGSTS.E [R0+0xcd00], desc[UR76][R58.64], !P4 ;  /* 0x0cd000003a007fae */ /* 0x0007e2000e1a104c */
[----:B-1----:R-:W-:-:S03]  /*10a40*/  IMAD.WIDE R48, R247, 0x4, R242 ;  /* 0x00000004f7307825 */ /* 0x002fc600078e02f2 */
[----:B------:R1:W-:Y:S01]  /*10a50*/  LDGSTS.E [R0+0xcd80], desc[UR76][R56.64], !P4 ;  /* 0x0cd8000038007fae */ /* 0x0003e2000e1a104c */
[----:B------:R-:W5:Y:S03]  /*10a60*/  LDC R247, c[0x0][0x3a0] ;  /* 0x0000e800fff77b82 */ /* 0x000f660000000800 */
[----:B------:R1:W-:Y:S04]  /*10a70*/  LDGSTS.E [R0+0xce00], desc[UR76][R54.64], !P4 ;  /* 0x0ce0000036007fae */ /* 0x0003e8000e1a104c */
[----:B------:R1:W-:Y:S04]  /*10a80*/  LDGSTS.E [R0+0xce80], desc[UR76][R52.64], !P4 ;  /* 0x0ce8000034007fae */ /* 0x0003e8000e1a104c */
[----:B------:R1:W-:Y:S04]  /*10a90*/  LDGSTS.E [R0+0xcf00], desc[UR76][R50.64], !P4 ;  /* 0x0cf0000032007fae */ /* 0x0003e8000e1a104c */
[----:B------:R1:W-:Y:S01]  /*10aa0*/  LDGSTS.E [R0+0xcf80], desc[UR76][R48.64], !P4 ;  /* 0x0cf8000030007fae */ /* 0x0003e2000e1a104c */
[----:B------:R-:W-:Y:S01]  /*10ab0*/  ISETP.NE.U32.AND P4, PT, R244, RZ, PT ;  /* 0x000000fff400720c */ /* 0x000fe20003f85070 */
[----:B------:R-:W-:-:S02]  /*10ac0*/  IMAD R244, R2, 0x37, RZ ;  /* 0x0000003702f47824 */ /* 0x000fc400078e02ff */
[----:B------:R4:W-:Y:S04]  /*10ad0*/  STL.64 [R1+0xbb8], R62 ;  /* 0x000bb83e01007387 */ /* 0x0009e80000100a00 */
[----:B------:R2:W-:Y:S04]  /*10ae0*/  STL.64 [R1+0xbb0], R60 ;  /* 0x000bb03c01007387 */ /* 0x0005e80000100a00 */
[----:B------:R3:W-:Y:S04]  /*10af0*/  STL.64 [R1+0xba8], R58 ;  /* 0x000ba83a01007387 */ /* 0x0007e80000100a00 */
[----:B------:R1:W-:Y:S01]  /*10b00*/  STL.64 [R1+0xba0], R56 ;  /* 0x000ba03801007387 */ /* 0x0003e20000100a00 */
[----:B----4-:R-:W-:-:S03]  /*10b10*/  IMAD.WIDE R62, R244, 0x4, R228 ;  /* 0x00000004f43e7825 */ /* 0x010fc600078e02e4 */
[----:B------:R4:W-:Y:S01]  /*10b20*/  STL.64 [R1+0xb98], R54 ;  /* 0x000b983601007387 */ /* 0x0009e20000100a00 */
[----:B--2---:R-:W-:-:S03]  /*10b30*/  IMAD.WIDE R60, R244, 0x4, R230 ;  /* 0x00000004f43c7825 */ /* 0x004fc600078e02e6 */
[----:B------:R2:W-:Y:S01]  /*10b40*/  STL.64 [R1+0xb90], R52 ;  /* 0x000b903401007387 */ /* 0x0005e20000100a00 */
[----:B---3--:R-:W-:-:S03]  /*10b50*/  IMAD.WIDE R58, R244, 0x4, R232 ;  /* 0x00000004f43a7825 */ /* 0x008fc600078e02e8 */
[----:B------:R3:W-:Y:S01]  /*10b60*/  STL.64 [R1+0xb88], R50 ;  /* 0x000b883201007387 */ /* 0x0007e20000100a00 */
[----:B-1----:R-:W-:-:S03]  /*10b70*/  IMAD.WIDE R56, R244, 0x4, R234 ;  /* 0x00000004f4387825 */ /* 0x002fc600078e02ea */
[----:B------:R1:W-:Y:S01]  /*10b80*/  STL.64 [R1+0xb80], R48 ;  /* 0x000b803001007387 */ /* 0x0003e20000100a00 */
[----:B----4-:R-:W-:-:S03]  /*10b90*/  IMAD.WIDE R54, R244, 0x4, R236 ;  /* 0x00000004f4367825 */ /* 0x010fc600078e02ec */
[----:B------:R4:W-:Y:S01]  /*10ba0*/  LDGSTS.E [R0+0xdc00], desc[UR76][R62.64], !P3 ;  /* 0x0dc000003e007fae */ /* 0x0009e2000d9a104c */
[----:B--2---:R-:W-:-:S03]  /*10bb0*/  IMAD.WIDE R52, R244, 0x4, R238 ;  /* 0x00000004f4347825 */ /* 0x004fc600078e02ee */
[----:B------:R2:W-:Y:S01]  /*10bc0*/  LDGSTS.E [R0+0xdc80], desc[UR76][R60.64], !P3 ;  /* 0x0dc800003c007fae */ /* 0x0005e2000d9a104c */
[----:B---3--:R-:W-:-:S03]  /*10bd0*/  IMAD.WIDE R50, R244, 0x4, R240 ;  /* 0x00000004f4327825 */ /* 0x008fc600078e02f0 */
[----:B------:R4:W-:Y:S01]  /*10be0*/  STL.64 [R1+0xb78], R62 ;  /* 0x000b783e01007387 */ /* 0x0009e20000100a00 */
[----:B-1----:R-:W-:-:S03]  /*10bf0*/  IMAD.WIDE R48, R244, 0x4, R242 ;  /* 0x00000004f4307825 */ /* 0x002fc600078e02f2 */
[----:B------:R1:W-:Y:S01]  /*10c00*/  LDGSTS.E [R0+0xdd00], desc[UR76][R58.64], !P3 ;  /* 0x0dd000003a007fae */ /* 0x0003e2000d9a104c */
[C---:B------:R-:W-:Y:S02]  /*10c10*/  IMAD R244, R2.reuse, 0x3b, RZ ;  /* 0x0000003b02f47824 */ /* 0x040fe400078e02ff */
[----:B------:R-:W-:Y:S01]  /*10c20*/  IMAD R2, R2, 0x3f, RZ ;  /* 0x0000003f02027824 */ /* 0x000fe200078e02ff */
        /* <DEDUP_REMOVED lines=14> */
[----:B----4-:R-:W-:Y:S01]  /*10d10*/  IMAD.WIDE R54, R244, 0x4, R236 ;  /* 0x00000004f4367825 */ /* 0x010fe200078e02ec */
[----:B------:R-:W-:Y:S02]  /*10d20*/  ISETP.GE.U32.AND P3, PT, R245, 0x7fffff80, PT ;  /* 0x7fffff80f500780c */ /* 0x000fe40003f66070 */
[----:B------:R1:W-:Y:S01]  /*10d30*/  STL.64 [R1+0xb48], R50 ;  /* 0x000b483201007387 */ /* 0x0003e20000100a00 */
[----:B-----5:R-:W-:Y:S01]  /*10d40*/  VIADD R245, R247, 0xffffffbb ;  /* 0xffffffbbf7f57836 */ /* 0x020fe20000000000 */
[----:B------:R-:W-:Y:S01]  /*10d50*/  LOP3.LUT R247, R246, 0x30, RZ, 0x3c, !PT ;  /* 0x00000030f6f77812 */ /* 0x000fe200078e3cff */
[C---:B--2---:R-:W-:Y:S01]  /*10d60*/  IMAD.WIDE R52, R244.reuse, 0x4, R238 ;  /* 0x00000004f4347825 */ /* 0x044fe200078e02ee */
[----:B------:R2:W-:Y:S03]  /*10d70*/  LDGSTS.E [R0+0xec00], desc[UR76][R62.64], !P2 ;  /* 0x0ec000003e007fae */ /* 0x0005e6000d1a104c */
[----:B------:R-:W-:Y:S01]  /*10d80*/  VIADD R247, R247, UR5 ;  /* 0x00000005f7f77c36 */ /* 0x000fe20008000000 */
        /* <DEDUP_REMOVED lines=8> */
[----:B------:R-:W-:Y:S01]  /*10e10*/  LOP3.LUT R248, R246, 0x50, RZ, 0x3c, !PT ;  /* 0x00000050f6f87812 */ /* 0x000fe200078e3cff */
[----:B--2---:R-:W-:Y:S02]  /*10e20*/  IMAD.WIDE R62, R2, 0x4, R228 ;  /* 0x00000004023e7825 */ /* 0x004fe400078e02e4 */
[----:B------:R2:W-:Y:S02]  /*10e30*/  LDGSTS.E [R0+0xed80], desc[UR76][R56.64], !P2 ;  /* 0x0ed8000038007fae */ /* 0x0005e4000d1a104c */
[----:B------:R-:W-:Y:S02]  /*10e40*/  VIADD R248, R248, UR5 ;  /* 0x00000005f8f87c36 */ /* 0x000fe40008000000 */
        /* <DEDUP_REMOVED lines=11> */
[C---:B----4-:R-:W-:Y:S01]  /*10f00*/  IMAD.WIDE R54, R2.reuse, 0x4, R236 ;  /* 0x0000000402367825 */ /* 0x050fe200078e02ec */
[----:B------:R-:W-:Y:S02]  /*10f10*/  ISETP.GE.U32.AND P2, PT, R245, 0x7fffff7c, PT ;  /* 0x7fffff7cf500780c */ /* 0x000fe40003f46070 */
[----:B------:R3:W-:Y:S01]  /*10f20*/  STL.64 [R1+0xb08], R50 ;  /* 0x000b083201007387 */ /* 0x0007e20000100a00 */
[----:B-1----:R-:W-:-:S03]  /*10f30*/  IMAD.WIDE R52, R2, 0x4, R238 ;  /* 0x0000000402347825 */ /* 0x002fc600078e02ee */
[----:B------:R1:W-:Y:S04]  /*10f40*/  LDGSTS.E [R0+0xfc00], desc[UR76][R62.64], !P0 ;  /* 0x0fc000003e007fae */ /* 0x0003e8000c1a104c */
[----:B------:R2:W-:Y:S01]  /*10f50*/  STL.64 [R1+0x980], R48 ;  /* 0x0009803001007387 */ /* 0x0005e20000100a00 */
[----:B---3--:R-:W-:-:S03]  /*10f60*/  IMAD.WIDE R50, R2, 0x4, R240 ;  /* 0x0000000402327825 */ /* 0x008fc600078e02f0 */
[----:B------:R3:W-:Y:S04]  /*10f70*/  LDGSTS.E [R0+0xfc80], desc[UR76][R60.64], !P0 ;  /* 0x0fc800003c007fae */ /* 0x0007e8000c1a104c */
[----:B------:R4:W-:Y:S01]  /*10f80*/  LDGSTS.E [R0+0xfd00], desc[UR76][R58.64], !P0 ;  /* 0x0fd000003a007fae */ /* 0x0009e2000c1a104c */
[----:B--2---:R-:W-:-:S03]  /*10f90*/  IMAD.WIDE R48, R2, 0x4, R242 ;  /* 0x0000000402307825 */ /* 0x004fc600078e02f2 */
[----:B------:R2:W-:Y:S01]  /*10fa0*/  LDGSTS.E [R0+0xfd80], desc[UR76][R56.64], !P0 ;  /* 0x0fd8000038007fae */ /* 0x0005e2000c1a104c */
[----:B------:R-:W-:-:S03]  /*10fb0*/  LOP3.LUT R2, R246, 0x10, RZ, 0x3c, !PT ;  /* 0x00000010f6027812 */ /* 0x000fc600078e3cff */
[----:B------:R5:W-:Y:S02]  /*10fc0*/  LDGSTS.E [R0+0xfe00], desc[UR76][R54.64], !P0 ;  /* 0x0fe0000036007fae */ /* 0x000be4000c1a104c */
[----:B------:R-:W-:Y:S02]  /*10fd0*/  VIADD R246, R2, UR5 ;  /* 0x0000000502f67c36 */ /* 0x000fe40008000000 */
[----:B------:R1:W-:Y:S04]  /*10fe0*/  STL.64 [R1+0x978], R62 ;  /* 0x0009783e01007387 */ /* 0x0003e80000100a00 */
[----:B------:R-:W-:Y:S04]  /*10ff0*/  LDGSTS.E [R0+0xfe80], desc[UR76][R52.64], !P0 ;  /* 0x0fe8000034007fae */ /* 0x000fe8000c1a104c */
[----:B------:R3:W-:Y:S04]  /*11000*/  STL.64 [R1+0x970], R60 ;  /* 0x0009703c01007387 */ /* 0x0007e80000100a00 */
[----:B------:R-:W-:Y:S01]  /*11010*/  LDGSTS.E [R0+0xff00], desc[UR76][R50.64], !P0 ;  /* 0x0ff0000032007fae */ /* 0x000fe2000c1a104c */
[----:B-1----:R-:W-:Y:S01]  /*11020*/  MOV R62, R30 ;  /* 0x0000001e003e7202 */ /* 0x002fe20000000f00 */
[----:B------:R-:W-:-:S02]  /*11030*/  IMAD.MOV.U32 R63, RZ, RZ, R31 ;  /* 0x000000ffff3f7224 */ /* 0x000fc400078e001f */
[----:B------:R4:W-:Y:S04]  /*11040*/  STL.64 [R1+0x968], R58 ;  /* 0x0009683a01007387 */ /* 0x0009e80000100a00 */
[----:B------:R-:W-:Y:S01]  /*11050*/  LDGSTS.E [R0+0xff80], desc[UR76][R48.64], !P0 ;  /* 0x0ff8000030007fae */ /* 0x000fe2000c1a104c */
[----:B---3--:R-:W-:Y:S01]  /*11060*/  IMAD.MOV.U32 R60, RZ, RZ, R28 ;  /* 0x000000ffff3c7224 */ /* 0x008fe200078e001c */
[----:B------:R-:W-:Y:S01]  /*11070*/  ISETP.GE.U32.AND P0, PT, R244, 0x7fffff78, PT ;  /* 0x7fffff78f400780c */ /* 0x000fe20003f06070 */
[----:B------:R-:W-:Y:S01]  /*11080*/  IMAD.MOV.U32 R61, RZ, RZ, R29 ;  /* 0x000000ffff3d7224 */ /* 0x000fe200078e001d */
[----:B------:R2:W-:Y:S01]  /*11090*/  STL.64 [R1+0x960], R56 ;  /* 0x0009603801007387 */ /* 0x0005e20000100a00 */
[----:B------:R-:W1:Y:S03]  /*110a0*/  LDC.64 R244, c[0x0][0x3a8] ;  /* 0x0000ea00fff47b82 */ /* 0x000e660000000a00 */
[----:B------:R-:W0:Y:S01]  /*110b0*/  LDGDEPBAR ;  /* 0x00000000000079af */ /* 0x000e220000000000 */
[----:B----4-:R-:W-:-:S02]  /*110c0*/  IMAD.MOV.U32 R58, RZ, RZ, R24 ;  /* 0x000000ffff3a7224 */ /* 0x010fc400078e0018 */
[----:B------:R-:W-:Y:S01]  /*110d0*/  IMAD.MOV.U32 R59, RZ, RZ, R25 ;  /* 0x000000ffff3b7224 */ /* 0x000fe200078e0019 */
[----:B------:R5:W-:Y:S04]  /*110e0*/  STL.64 [R1+0x958], R54 ;  /* 0x0009583601007387 */ /* 0x000be80000100a00 */
[----:B------:R3:W-:Y:S01]  /*110f0*/  LDGSTS.E [R5+0x20000], desc[UR76][R46.64], P1 ;  /* 0x200000002e057fae */ /* 0x0007e200089a104c */
[----:B--2---:R-:W-:Y:S01]  /*11100*/  IMAD.MOV.U32 R56, RZ, RZ, R22 ;  /* 0x000000ffff387224 */ /* 0x004fe200078e0016 */
[----:B------:R-:W-:Y:S02]  /*11110*/  MOV R57, R23 ;  /* 0x0000001700397202 */ /* 0x000fe40000000f00 */
[----:B------:R2:W-:Y:S04]  /*11120*/  STL.64 [R1+0x950], R52 ;  /* 0x0009503401007387 */ /* 0x0005e80000100a00 */
[----:B------:R4:W-:Y:S01]  /*11130*/  LDGSTS.E [R5+0x20080], desc[UR76][R44.64], P6 ;  /* 0x200800002c057fae */ /* 0x0009e2000b1a104c */
[----:B-----5:R-:W-:-:S02]  /*11140*/  IMAD.MOV.U32 R54, RZ, RZ, R20 ;  /* 0x000000ffff367224 */ /* 0x020fc400078e0014 */
[----:B------:R-:W-:Y:S01]  /*11150*/  IMAD.MOV.U32 R55, RZ, RZ, R21 ;  /* 0x000000ffff377224 */ /* 0x000fe200078e0015 */
[----:B------:R5:W-:Y:S01]  /*11160*/  STL.64 [R1+0x948], R50 ;  /* 0x0009483201007387 */ /* 0x000be20000100a00 */
[----:B---3--:R-:W-:Y:S02]  /*11170*/  IMAD.MOV.U32 R46, RZ, RZ, R12 ;  /* 0x000000ffff2e7224 */ /* 0x008fe400078e000c */
[----:B------:R-:W-:Y:S01]  /*11180*/  IMAD.MOV.U32 R47, RZ, RZ, R13 ;  /* 0x000000ffff2f7224 */ /* 0x000fe200078e000d */
[----:B------:R3:W-:Y:S01]  /*11190*/  LDGSTS.E [R5+0x20800], desc[UR76][R42.64], P1 ;  /* 0x208000002a057fae */ /* 0x0007e200089a104c */
[----:B--2---:R-:W-:Y:S02]  /*111a0*/  IMAD.MOV.U32 R52, RZ, RZ, R18 ;  /* 0x000000ffff347224 */ /* 0x004fe400078e0012 */
[----:B------:R-:W-:Y:S01]  /*111b0*/  IMAD.MOV.U32 R53, RZ, RZ, R19 ;  /* 0x000000ffff357224 */ /* 0x000fe200078e0013 */
[----:B------:R2:W-:Y:S01]  /*111c0*/  STL.64 [R1+0x938], R48 ;  /* 0x0009383001007387 */ /* 0x0005e20000100a00 */
[----:B----4-:R-:W-:-:S02]  /*111d0*/  IMAD.MOV.U32 R44, RZ, RZ, R10 ;  /* 0x000000ffff2c7224 */ /* 0x010fc400078e000a */
[----:B------:R-:W-:Y:S01]  /*111e0*/  IMAD.MOV.U32 R45, RZ, RZ, R11 ;  /* 0x000000ffff2d7224 */ /* 0x000fe200078e000b */
[----:B------:R-:W-:Y:S01]  /*111f0*/  LDGSTS.E [R5+0x20880], desc[UR76][R40.64], P6 ;  /* 0x2088000028057fae */ /* 0x000fe2000b1a104c */
[----:B-----5:R-:W-:Y:S02]  /*11200*/  IMAD.MOV.U32 R50, RZ, RZ, R16 ;  /* 0x000000ffff327224 */ /* 0x020fe400078e0010 */
[----:B------:R-:W-:Y:S01]  /*11210*/  IMAD.MOV.U32 R51, RZ, RZ, R17 ;  /* 0x000000ffff337224 */ /* 0x000fe200078e0011 */
[----:B------:R-:W-:Y:S01]  /*11220*/  LDGSTS.E [R5+0x21000], desc[UR76][R38.64], P1 ;  /* 0x2100000026057fae */ /* 0x000fe200089a104c */
[----:B---3--:R-:W-:Y:S01]  /*11230*/  IMAD.MOV.U32 R42, RZ, RZ, R6 ;  /* 0x000000ffff2a7224 */ /* 0x008fe200078e0006 */
[----:B------:R-:W-:Y:S02]  /*11240*/  MOV R43, R7 ;  /* 0x00000007002b7202 */ /* 0x000fe40000000f00 */
[----:B------:R-:W-:Y:S01]  /*11250*/  LDGSTS.E [R5+0x21080], desc[UR76][R36.64], P6 ;  /* 0x2108000024057fae */ /* 0x000fe2000b1a104c */
[----:B--2---:R-:W-:Y:S01]  /*11260*/  MOV R48, R14 ;  /* 0x0000000e00307202 */ /* 0x004fe20000000f00 */
[----:B------:R-:W-:-:S02]  /*11270*/  IMAD.MOV.U32 R49, RZ, RZ, R15 ;  /* 0x000000ffff317224 */ /* 0x000fc400078e000f */
[----:B------:R-:W2:Y:S04]  /*11280*/  LDL.64 R40, [R1+0x11a8] ;  /* 0x0011a80001287983 */ /* 0x000ea80000100a00 */
[----:B------:R-:W3:Y:S04]  /*11290*/  LDL.64 R38, [R1+0x1c00] ;  /* 0x001c000001267983 */ /* 0x000ee80000100a00 */
[----:B------:R-:W-:Y:S04]  /*112a0*/  LDGSTS.E [R5+0x21800], desc[UR76][R34.64], P1 ;  /* 0x2180000022057fae */ /* 0x000fe800089a104c */
[----:B------:R-:W4:Y:S04]  /*112b0*/  LDL.64 R36, [R1+0x1138] ;  /* 0x0011380001247983 */ /* 0x000f280000100a00 */
[----:B------:R-:W5:Y:S04]  /*112c0*/  LDL.64 R32, [R1+0x10f8] ;  /* 0x0010f80001207983 */ /* 0x000f680000100a00 */
[----:B------:R-:W5:Y:S04]  /*112d0*/  LDL.64 R34, [R1+0x1b40] ;  /* 0x001b400001227983 */ /* 0x000f680000100a00 */
[----:B------:R-:W5:Y:S04]  /*112e0*/  LDL.64 R30, [R1+0xe98] ;  /* 0x000e9800011e7983 */ /* 0x000f680000100a00 */
[----:B------:R-:W-:Y:S04]  /*112f0*/  LDGSTS.E [R5+0x21880], desc[UR76][R26.64], P6 ;  /* 0x218800001a057fae */ /* 0x000fe8000b1a104c */
[----:B------:R-:W5:Y:S04]  /*11300*/  LDL.64 R28, [R1+0xe90] ;  /* 0x000e9000011c7983 */ /* 0x000f680000100a00 */
        /* <DEDUP_REMOVED lines=10> */
[----:B------:R-:W-:Y:S04]  /*113b0*/  LDGSTS.E [R5+0x22000], desc[UR76][R64.64], P1 ;  /* 0x2200000040057fae */ /* 0x000fe800089a104c */
[----:B------:R-:W-:Y:S04]  /*113c0*/  LDGSTS.E [R5+0x22080], desc[UR76][R62.64], P6 ;  /* 0x220800003e057fae */ /* 0x000fe8000b1a104c */
[----:B------:R-:W-:Y:S04]  /*113d0*/  LDGSTS.E [R5+0x22800], desc[UR76][R60.64], P1 ;  /* 0x228000003c057fae */ /* 0x000fe800089a104c */
[----:B------:R-:W-:Y:S04]  /*113e0*/  LDGSTS.E [R5+0x22880], desc[UR76][R8.64], P6 ;  /* 0x2288000008057fae */ /* 0x000fe8000b1a104c */
[----:B------:R-:W-:Y:S04]  /*113f0*/  LDGSTS.E [R5+0x23000], desc[UR76][R58.64], P1 ;  /* 0x230000003a057fae */ /* 0x000fe800089a104c */
[----:B------:R-:W-:Y:S04]  /*11400*/  LDGSTS.E [R5+0x23080], desc[UR76][R56.64], P6 ;  /* 0x2308000038057fae */ /* 0x000fe8000b1a104c */
[----:B------:R-:W5:Y:S04]  /*11410*/  LDL.64 R8, [R1+0x1e78] ;  /* 0x001e780001087983 */ /* 0x000f680000100a00 */
[----:B------:R-:W-:Y:S04]  /*11420*/  LDGSTS.E [R5+0x23800], desc[UR76][R54.64], P1 ;  /* 0x2380000036057fae */ /* 0x000fe800089a104c */
[----:B------:R-:W-:Y:S04]  /*11430*/  LDGSTS.E [R5+0x23880], desc[UR76][R52.64], P6 ;  /* 0x2388000034057fae */ /* 0x000fe8000b1a104c */
[----:B------:R-:W-:Y:S04]  /*11440*/  LDGSTS.E [R5+0x24000], desc[UR76][R50.64], P1 ;  /* 0x2400000032057fae */ /* 0x000fe800089a104c */
[----:B------:R-:W-:Y:S04]  /*11450*/  LDGSTS.E [R5+0x24080], desc[UR76][R48.64], P6 ;  /* 0x2408000030057fae */ /* 0x000fe8000b1a104c */
[----:B------:R-:W-:Y:S04]  /*11460*/  LDGSTS.E [R5+0x24800], desc[UR76][R46.64], P1 ;  /* 0x248000002e057fae */ /* 0x000fe800089a104c */
[----:B------:R-:W-:Y:S04]  /*11470*/  LDGSTS.E [R5+0x24880], desc[UR76][R44.64], P6 ;  /* 0x248800002c057fae */ /* 0x000fe8000b1a104c */
        /* <DEDUP_REMOVED lines=13> */
[----:B--2---:R-:W-:Y:S04]  /*11550*/  LDGSTS.E [R5+0x25080], desc[UR76][R40.64], P6 ;  /* 0x2508000028057fae */ /* 0x004fe8000b1a104c */
[----:B---3--:R-:W-:Y:S04]  /*11560*/  LDGSTS.E [R5+0x25800], desc[UR76][R38.64], P1 ;  /* 0x2580000026057fae */ /* 0x008fe800089a104c */
[----:B----4-:R-:W-:Y:S04]  /*11570*/  LDGSTS.E [R5+0x25880], desc[UR76][R36.64], P6 ;  /* 0x2588000024057fae */ /* 0x010fe8000b1a104c */
[----:B------:R-:W2:Y:S04]  /*11580*/  LDL.64 R40, [R1+0x1c78] ;  /* 0x001c780001287983 */ /* 0x000ea80000100a00 */
[----:B-----5:R-:W-:Y:S04]  /*11590*/  LDGSTS.E [R5+0x26000], desc[UR76][R34.64], P1 ;  /* 0x2600000022057fae */ /* 0x020fe800089a104c */
[----:B------:R-:W-:Y:S04]  /*115a0*/  LDGSTS.E [R5+0x26080], desc[UR76][R32.64], P6 ;  /* 0x2608000020057fae */ /* 0x000fe8000b1a104c */
[----:B------:R-:W-:Y:S04]  /*115b0*/  LDGSTS.E [R5+0x26800], desc[UR76][R30.64], P1 ;  /* 0x268000001e057fae */ /* 0x000fe800089a104c */
[----:B------:R-:W-:Y:S04]  /*115c0*/  LDGSTS.E [R5+0x26880], desc[UR76][R28.64], P6 ;  /* 0x268800001c057fae */ /* 0x000fe8000b1a104c */
[----:B------:R-:W3:Y:S04]  /*115d0*/  LDL.64 R38, [R1+0x11a0] ;  /* 0x0011a00001267983 */ /* 0x000ee80000100a00 */
[----:B------:R-:W-:Y:S04]  /*115e0*/  LDGSTS.E [R5+0x27000], desc[UR76][R26.64], P1 ;  /* 0x270000001a057fae */ /* 0x000fe800089a104c */
        /* <DEDUP_REMOVED lines=9> */
[----:B------:R-:W4:Y:S04]  /*11680*/  LDL.64 R36, [R1+0x1bf8] ;  /* 0x001bf80001247983 */ /* 0x000f280000100a00 */
[----:B------:R-:W5:Y:S04]  /*11690*/  LDL.64 R34, [R1+0x1130] ;  /* 0x0011300001227983 */ /* 0x000f680000100a00 */
[----:B------:R-:W2:Y:S04]  /*116a0*/  LDL.64 R6, [R1+0x1df8] ;  /* 0x001df80001067983 */ /* 0x000ea80000100a00 */
[----:B------:R-:W3:Y:S04]  /*116b0*/  LDL.64 R32, [R1+0x1b38] ;  /* 0x001b380001207983 */ /* 0x000ee80000100a00 */
        /* <DEDUP_REMOVED lines=10> */
[----:B------:R-:W-:Y:S04]  /*11760*/  LDGSTS.E [R246+0x21900], desc[UR76][R8.64], P1 ;  /* 0x2190000008f67fae */ /* 0x000fe800089a104c */
[----:B------:R-:W4:Y:S04]  /*11770*/  LDL.64 R10, [R1+0x1938] ;  /* 0x00193800010a7983 */ /* 0x000f280000100a00 */
[----:B------:R-:W-:Y:S04]  /*11780*/  LDGSTS.E [R246+0x21980], desc[UR76][R64.64], P6 ;  /* 0x2198000040f67fae */ /* 0x000fe8000b1a104c */
[----:B------:R-:W5:Y:S04]  /*11790*/  LDL.64 R8, [R1+0x1eb0] ;  /* 0x001eb00001087983 */ /* 0x000f680000100a00 */
[----:B------:R-:W-:Y:S04]  /*117a0*/  LDGSTS.E [R246+0x22100], desc[UR76][R62.64], P1 ;  /* 0x221000003ef67fae */ /* 0x000fe800089a104c */
[----:B------:R-:W-:Y:S04]  /*117b0*/  LDGSTS.E [R246+0x22180], desc[UR76][R60.64], P6 ;  /* 0x221800003cf67fae */ /* 0x000fe8000b1a104c */
[----:B------:R-:W5:Y:S04]  /*117c0*/  LDL.64 R64, [R1+0x1e70] ;  /* 0x001e700001407983 */ /* 0x000f680000100a00 */
[----:B------:R-:W5:Y:S04]  /*117d0*/  LDL.64 R62, [R1+0x16f0] ;  /* 0x0016f000013e7983 */ /* 0x000f680000100a00 */
[----:B------:R-:W5:Y:S04]  /*117e0*/  LDL.64 R60, [R1+0x1e30] ;  /* 0x001e3000013c7983 */ /* 0x000f680000100a00 */
[----:B--2---:R-:W-:Y:S04]  /*117f0*/  LDGSTS.E [R246+0x22900], desc[UR76][R6.64], P1 ;  /* 0x2290000006f67fae */ /* 0x004fe800089a104c */
[----:B------:R-:W-:Y:S04]  /*11800*/  LDGSTS.E [R246+0x22980], desc[UR76][R58.64], P6 ;  /* 0x229800003af67fae */ /* 0x000fe8000b1a104c */
[----:B------:R-:W-:Y:S04]  /*11810*/  LDGSTS.E [R246+0x23100], desc[UR76][R56.64], P1 ;  /* 0x2310000038f67fae */ /* 0x000fe800089a104c */
[----:B------:R-:W2:Y:S04]  /*11820*/  LDL.64 R6, [R1+0x1830] ;  /* 0x0018300001067983 */ /* 0x000ea80000100a00 */
        /* <DEDUP_REMOVED lines=8> */
[----:B---3--:R-:W-:Y:S04]  /*118b0*/  LDGSTS.E [R246+0x25180], desc[UR76][R38.64], P6 ;  /* 0x2518000026f67fae */ /* 0x008fe8000b1a104c */
[----:B----4-:R-:W-:Y:S04]  /*118c0*/  LDGSTS.E [R246+0x25900], desc[UR76][R36.64], P1 ;  /* 0x2590000024f67fae */ /* 0x010fe800089a104c */
[----:B-----5:R-:W-:Y:S04]  /*118d0*/  LDGSTS.E [R246+0x25980], desc[UR76][R34.64], P6 ;  /* 0x2598000022f67fae */ /* 0x020fe8000b1a104c */
        /* <DEDUP_REMOVED lines=13> */
[----:B------:R-:W3:Y:S04]  /*119b0*/  LDL.64 R58, [R1+0x1df0] ;  /* 0x001df000013a7983 */ /* 0x000ee80000100a00 */
[----:B------:R-:W4:Y:S04]  /*119c0*/  LDL.64 R56, [R1+0x14c0] ;  /* 0x0014c00001387983 */ /* 0x000f280000100a00 */
[----:B------:R-:W5:Y:S04]  /*119d0*/  LDL.64 R8, [R1+0x15e0] ;  /* 0x0015e00001087983 */ /* 0x000f680000100a00 */
[----:B------:R-:W3:Y:S04]  /*119e0*/  LDL.64 R54, [R1+0x1d70] ;  /* 0x001d700001367983 */ /* 0x000ee80000100a00 */
[----:B------:R-:W4:Y:S04]  /*119f0*/  LDL.64 R52, [R1+0x1480] ;  /* 0x0014800001347983 */ /* 0x000f280000100a00 */
        /* <DEDUP_REMOVED lines=21> */
[----:B--2---:R-:W-:Y:S04]  /*11b50*/  LDGSTS.E [R4+0x21280], desc[UR76][R6.64], P6 ;  /* 0x2128000006047fae */ /* 0x004fe8000b1a104c */
[----:B------:R-:W-:Y:S04]  /*11b60*/  LDGSTS.E [R4+0x21a00], desc[UR76][R64.64], P1 ;  /* 0x21a0000040047fae */ /* 0x000fe800089a104c */
[----:B------:R-:W-:Y:S04]  /*11b70*/  LDGSTS.E [R4+0x21a80], desc[UR76][R62.64], P6 ;  /* 0x21a800003e047fae */ /* 0x000fe8000b1a104c */
[----:B------:R-:W2:Y:S04]  /*11b80*/  LDL.64 R6, [R1+0x1930] ;  /* 0x0019300001067983 */ /* 0x000ea80000100a00 */
[----:B------:R-:W-:Y:S04]  /*11b90*/  LDGSTS.E [R4+0x22200], desc[UR76][R60.64], P1 ;  /* 0x222000003c047fae */ /* 0x000fe800089a104c */
[----:B------:R-:W2:Y:S04]  /*11ba0*/  LDL.64 R64, [R1+0x1828] ;  /* 0x0018280001407983 */ /* 0x000ea80000100a00 */
[----:B------:R-:W2:Y:S04]  /*11bb0*/  LDL.64 R62, [R1+0x1e68] ;  /* 0x001e6800013e7983 */ /* 0x000ea80000100a00 */
[----:B------:R-:W2:Y:S04]  /*11bc0*/  LDL.64 R60, [R1+0x16e8] ;  /* 0x0016e800013c7983 */ /* 0x000ea80000100a00 */
[----:B-----5:R-:W-:Y:S04]  /*11bd0*/  LDGSTS.E [R4+0x22280], desc[UR76][R8.64], P6 ;  /* 0x2228000008047fae */ /* 0x020fe8000b1a104c */
[----:B---3--:R-:W-:Y:S04]  /*11be0*/  LDGSTS.E [R4+0x22a00], desc[UR76][R58.64], P1 ;  /* 0x22a000003a047fae */ /* 0x008fe800089a104c */
[----:B----4-:R-:W-:Y:S04]  /*11bf0*/  LDGSTS.E [R4+0x22a80], desc[UR76][R56.64], P6 ;  /* 0x22a8000038047fae */ /* 0x010fe8000b1a104c */
        /* <DEDUP_REMOVED lines=49> */
[----:B------:R-:W2:Y:S04]  /*11f10*/  LDL.64 R10, [R1+0x1a68] ;  /* 0x001a6800010a7983 */ /* 0x000ea80000100a00 */
[----:B------:R-:W2:Y:S04]  /*11f20*/  LDL.64 R6, [R1+0x1e28] ;  /* 0x001e280001067983 */ /* 0x000ea80000100a00 */
[----:B---3--:R-:W-:Y:S04]  /*11f30*/  LDGSTS.E [R247+0x21300], desc[UR76][R8.64], P1 ;  /* 0x2130000008f77fae */ /* 0x008fe800089a104c */
[----:B------:R-:W-:Y:S04]  /*11f40*/  LDGSTS.E [R247+0x21380], desc[UR76][R64.64], P6 ;  /* 0x2138000040f77fae */ /* 0x000fe8000b1a104c */
[----:B------:R-:W-:Y:S04]  /*11f50*/  LDGSTS.E [R247+0x21b00], desc[UR76][R62.64], P1 ;  /* 0x21b000003ef77fae */ /* 0x000fe800089a104c */
[----:B------:R-:W3:Y:S04]  /*11f60*/  LDL.64 R8, [R1+0x1ee0] ;  /* 0x001ee00001087983 */ /* 0x000ee80000100a00 */
[----:B------:R-:W-:Y:S04]  /*11f70*/  LDGSTS.E [R247+0x21b80], desc[UR76][R60.64], P6 ;  /* 0x21b800003cf77fae */ /* 0x000fe8000b1a104c */
[----:B------:R-:W3:Y:S04]  /*11f80*/  LDL.64 R64, [R1+0x1ea0] ;  /* 0x001ea00001407983 */ /* 0x000ee80000100a00 */
[----:B------:R-:W3:Y:S04]  /*11f90*/  LDL.64 R62, [R1+0x1820] ;  /* 0x00182000013e7983 */ /* 0x000ee80000100a00 */
[----:B------:R-:W3:Y:S04]  /*11fa0*/  LDL.64 R60, [R1+0x1e60] ;  /* 0x001e6000013c7983 */ /* 0x000ee80000100a00 */
[----:B--2---:R-:W-:Y:S04]  /*11fb0*/  LDGSTS.E [R247+0x22300], desc[UR76][R6.64], P1 ;  /* 0x2230000006f77fae */ /* 0x004fe800089a104c */
[----:B----4-:R-:W-:Y:S04]  /*11fc0*/  LDGSTS.E [R247+0x22380], desc[UR76][R58.64], P6 ;  /* 0x223800003af77fae */ /* 0x010fe8000b1a104c */
[----:B-----5:R-:W-:Y:S04]  /*11fd0*/  LDGSTS.E [R247+0x22b00], desc[UR76][R56.64], P1 ;  /* 0x22b0000038f77fae */ /* 0x020fe800089a104c */
        /* <DEDUP_REMOVED lines=186> */
[----:B------:R-:W-:Y:S04]  /*12b80*/  LDGSTS.E [R0+0x22600], desc[UR76][R54.64], P1 ;  /* 0x2260000036007fae */ /* 0x000fe800089a104c */
[----:B------:R-:W-:Y:S04]  /*12b90*/  LDGSTS.E [R0+0x22680], desc[UR76][R52.64], P6 ;  /* 0x2268000034007fae */ /* 0x000fe8000b1a104c */
[----:B------:R-:W-:Y:S04]  /*12ba0*/  LDGSTS.E [R0+0x22e00], desc[UR76][R50.64], P1 ;  /* 0x22e0000032007fae */ /* 0x000fe800089a104c */
        /* <DEDUP_REMOVED lines=52> */
[----:B------:R-:W3:Y:S04]  /*12ef0*/  LDL.LU.64 R64, [R1+0x36c8] ;  /* 0x0036c80001407983 */ /* 0x000ee80000300a00 */
[----:B------:R-:W3:Y:S04]  /*12f00*/  LDL.LU.64 R62, [R1+0x36c0] ;  /* 0x0036c000013e7983 */ /* 0x000ee80000300a00 */
[----:B------:R-:W-:Y:S04]  /*12f10*/  LDGSTS.E [R249+0x20f80], desc[UR76][R60.64], P6 ;  /* 0x20f800003cf97fae */ /* 0x000fe8000b1a104c */
[----:B------:R-:W3:Y:S04]  /*12f20*/  LDL.LU.64 R60, [R1+0x36b8] ;  /* 0x0036b800013c7983 */ /* 0x000ee80000300a00 */
        /* <DEDUP_REMOVED lines=20> */
[----:B------:R-:W4:Y:S04]  /*13070*/  LDL.LU.64 R58, [R1+0x36b0] ;  /* 0x0036b000013a7983 */ /* 0x000f280000300a00 */
[----:B------:R-:W-:Y:S04]  /*13080*/  LDGSTS.E [R249+0x25f80], desc[UR76][R22.64], P6 ;  /* 0x25f8000016f97fae */ /* 0x000fe8000b1a104c */
[----:B------:R-:W5:Y:S04]  /*13090*/  LDL.LU.64 R56, [R1+0x36a8] ;  /* 0x0036a80001387983 */ /* 0x000f680000300a00 */
[----:B------:R-:W-:Y:S04]  /*130a0*/  LDGSTS.E [R249+0x26700], desc[UR76][R20.64], P1 ;  /* 0x2670000014f97fae */ /* 0x000fe800089a104c */
[----:B------:R-:W4:Y:S04]  /*130b0*/  LDL.LU.64 R54, [R1+0x36a0] ;  /* 0x0036a00001367983 */ /* 0x000f280000300a00 */
        /* <DEDUP_REMOVED lines=10> */
[----:B---3--:R-:W-:Y:S01]  /*13160*/  LDGSTS.E [R249+0x27f00], desc[UR76][R8.64], P1 ;  /* 0x27f0000008f97fae */ /* 0x008fe200089a104c */
[----:B------:R-:W-:-:S02]  /*13170*/  ISETP.GE.U32.AND P1, PT, R252, 0x7fffff74, PT ;  /* 0x7fffff74fc00780c */ /* 0x000fc40003f26070 */
[----:B------:R-:W3:Y:S01]  /*13180*/  LDC R252, c[0x0][0x3a0] ;  /* 0x0000e800fffc7b82 */ /* 0x000ee20000000800 */
[----:B------:R-:W4:Y:S04]  /*13190*/  LDL.LU.64 R42, [R1+0x3670] ;  /* 0x00367000012a7983 */ /* 0x000f280000300a00 */
[----:B------:R-:W4:Y:S04]  /*131a0*/  LDL.LU.64 R40, [R1+0x3668] ;  /* 0x0036680001287983 */ /* 0x000f280000300a00 */
[----:B------:R-:W4:Y:S04]  /*131b0*/  LDL.LU.64 R38, [R1+0x3660] ;  /* 0x0036600001267983 */ /* 0x000f280000300a00 */
[----:B------:R-:W4:Y:S04]  /*131c0*/  LDL.LU.64 R36, [R1+0x3658] ;  /* 0x0036580001247983 */ /* 0x000f280000300a00 */
[----:B------:R-:W4:Y:S04]  /*131d0*/  LDL.LU.64 R34, [R1+0x3650] ;  /* 0x0036500001227983 */ /* 0x000f280000300a00 */
[----:B------:R-:W4:Y:S04]  /*131e0*/  LDL.LU.64 R32, [R1+0x3648] ;  /* 0x0036480001207983 */ /* 0x000f280000300a00 */
[----:B------:R-:W4:Y:S01]  /*131f0*/  LDL.LU.64 R30, [R1+0x3640] ;  /* 0x00364000011e7983 */ /* 0x000f220000300a00 */
[----:B-1----:R-:W-:-:S02]  /*13200*/  IMAD.SHL.U32 R2, R244, 0x40, RZ ;  /* 0x00000040f4027824 */ /* 0x002fc400078e00ff */
[----:B---3--:R-:W-:Y:S01]  /*13210*/  VIADD R252, R252, 0xffffffaf ;  /* 0xffffffaffcfc7836 */ /* 0x008fe20000000000 */
[----:B------:R-:W3:Y:S01]  /*13220*/  LDL.LU.64 R28, [R1+0x3638] ;  /* 0x00363800011c7983 */ /* 0x000ee20000300a00 */
[----:B------:R-:W1:Y:S03]  /*13230*/  LDC R244, c[0x0][0x3a0] ;  /* 0x0000e800fff47b82 */ /* 0x000e660000000800 */
[----:B------:R-:W3:Y:S04]  /*13240*/  LDL.LU.64 R26, [R1+0x3630] ;  /* 0x00363000011a7983 */ /* 0x000ee80000300a00 */
[----:B------:R-:W3:Y:S04]  /*13250*/  LDL.LU.64 R24, [R1+0x3628] ;  /* 0x0036280001187983 */ /* 0x000ee80000300a00 */
[----:B------:R-:W3:Y:S01]  /*13260*/  LDL.LU.64 R22, [R1+0x3620] ;  /* 0x0036200001167983 */ /* 0x000ee20000300a00 */
[----:B------:R-:W-:-:S03]  /*13270*/  IMAD.WIDE R228, R2, 0x4, R228 ;  /* 0x0000000402e47825 */ /* 0x000fc600078e02e4 */
[----:B------:R-:W3:Y:S04]  /*13280*/  LDL.LU.64 R20, [R1+0x3618] ;  /* 0x0036180001147983 */ /* 0x000ee80000300a00 */
[----:B------:R-:W3:Y:S04]  /*13290*/  LDL.LU.64 R18, [R1+0x3610] ;  /* 0x0036100001127983 */ /* 0x000ee80000300a00 */
[----:B------:R-:W3:Y:S04]  /*132a0*/  LDL.LU.64 R16, [R1+0x3608] ;  /* 0x0036080001107983 */ /* 0x000ee80000300a00 */
[----:B------:R-:W3:Y:S04]  /*132b0*/  LDL.LU.64 R14, [R1+0x3600] ;  /* 0x00360000010e7983 */ /* 0x000ee80000300a00 */
[----:B------:R-:W3:Y:S04]  /*132c0*/  LDL.LU.64 R12, [R1+0x35f8] ;  /* 0x0035f800010c7983 */ /* 0x000ee80000300a00 */
[----:B------:R-:W3:Y:S04]  /*132d0*/  LDL.LU.64 R10, [R1+0x35f0] ;  /* 0x0035f000010a7983 */ /* 0x000ee80000300a00 */
[----:B------:R-:W3:Y:S01]  /*132e0*/  LDL.LU.64 R8, [R1+0x35e8] ;  /* 0x0035e80001087983 */ /* 0x000ee20000300a00 */
[----:B------:R-:W-:-:S04]  /*132f0*/  IMAD.WIDE R232, R2, 0x4, R232 ;  /* 0x0000000402e87825 */ /* 0x000fc800078e02e8 */
[----:B------:R-:W-:-:S04]  /*13300*/  IMAD.WIDE R234, R2, 0x4, R234 ;  /* 0x0000000402ea7825 */ /* 0x000fc800078e02ea */
[----:B------:R-:W-:-:S04]  /*13310*/  IMAD.WIDE R236, R2, 0x4, R236 ;  /* 0x0000000402ec7825 */ /* 0x000fc800078e02ec */
[----:B------:R-:W-:-:S04]  /*13320*/  IMAD.WIDE R242, R2, 0x4, R242 ;  /* 0x0000000402f27825 */ /* 0x000fc800078e02f2 */
[----:B-1----:R-:W-:Y:S01]  /*13330*/  VIADD R244, R244, 0xffffffab ;  /* 0xffffffabf4f47836 */ /* 0x002fe20000000000 */
[----:B--2---:R1:W-:Y:S04]  /*13340*/  LDGSTS.E [R249+0x27f80], desc[UR76][R6.64], P6 ;  /* 0x27f8000006f97fae */ /* 0x0043e8000b1a104c */
[----:B------:R-:W1:Y:S04]  /*13350*/  LDL.LU.64 R6, [R1+0x35e0] ;  /* 0x0035e00001067983 */ /* 0x000e680000300a00 */
[----:B------:R2:W-:Y:S01]  /*13360*/  STL.64 [R1+0x1a20], R228 ;  /* 0x001a20e401007387 */ /* 0x0005e20000100a00 */
[----:B------:R-:W-:-:S02]  /*13370*/  ISETP.GE.U32.AND P6, PT, R252, 0x7fffff70, PT ;  /* 0x7fffff70fc00780c */ /* 0x000fc40003fc6070 */
[----:B------:R-:W1:Y:S01]  /*13380*/  LDC R252, c[0x0][0x3a0] ;  /* 0x0000e800fffc7b82 */ /* 0x000e620000000800 */
[----:B--2---:R-:W-:-:S04]  /*13390*/  IMAD.WIDE R228, R2, 0x4, R230 ;  /* 0x0000000402e47825 */ /* 0x004fc800078e02e6 */
[C---:B------:R-:W-:Y:S01]  /*133a0*/  IMAD.WIDE R230, R2.reuse, 0x4, R238 ;  /* 0x0000000402e67825 */ /* 0x040fe200078e02ee */
[----:B------:R2:W-:Y:S04]  /*133b0*/  STL.64 [R1+0x1a28], R228 ;  /* 0x001a28e401007387 */ /* 0x0005e80000100a00 */
[----:B------:R-:W-:Y:S04]  /*133c0*/  STL.64 [R1+0x1a30], R232 ;  /* 0x001a30e801007387 */ /* 0x000fe80000100a00 */
[----:B------:R-:W-:Y:S01]  /*133d0*/  STL.64 [R1+0x1a38], R234 ;  /* 0x001a38ea01007387 */ /* 0x000fe20000100a00 */
[----:B--2---:R-:W-:-:S03]  /*133e0*/  IMAD.WIDE R228, R2, 0x4, R240 ;  /* 0x0000000402e47825 */ /* 0x004fc600078e02f0 */
[----:B------:R-:W-:Y:S04]  /*133f0*/  STL.64 [R1+0x1a40], R236 ;  /* 0x001a40ec01007387 */ /* 0x000fe80000100a00 */
[----:B------:R-:W-:Y:S04]  /*13400*/  STL.64 [R1+0x1a60], R242 ;  /* 0x001a60f201007387 */ /* 0x000fe80000100a00 */
[----:B------:R-:W-:Y:S04]  /*13410*/  STL.64 [R1+0x1a50], R230 ;  /* 0x001a50e601007387 */ /* 0x000fe80000100a00 */
[----:B------:R-:W-:Y:S04]  /*13420*/  STL.64 [R1+0x1a58], R228 ;  /* 0x001a58e401007387 */ /* 0x000fe80000100a00 */
[----:B------:R-:W2:Y:S04]  /*13430*/  LDL.LU.64 R240, [R1+0x7b0] ;  /* 0x0007b00001f07983 */ /* 0x000ea80000300a00 */
[----:B------:R-:W0:Y:S01]  /*13440*/  LDGDEPBAR ;  /* 0x00000000000079af */ /* 0x000e220000000000 */
[C---:B-1----:R-:W-:Y:S01]  /*13450*/  IMAD.WIDE R6, R2.reuse, 0x4, R6 ;  /* 0x0000000402067825 */ /* 0x042fe200078e0206 */
[----:B------:R-:W1:Y:S02]  /*13460*/  LDCU UR6, c[0x0][0x3a0] ;  /* 0x00007400ff0677ac */ /* 0x000e640008000800 */
[----:B------:R-:W2:Y:S04]  /*13470*/  LDL.LU.64 R238, [R1+0x7a8] ;  /* 0x0007a80001ee7983 */ /* 0x000ea80000300a00 */
[----:B------:R1:W-:Y:S04]  /*13480*/  STL.64 [R1+0x3628], R212 ;  /* 0x003628d401007387 */ /* 0x0003e80000100a00 */
[----:B-1----:R-:W2:Y:S04]  /*13490*/  LDL.64 R212, [R1+0x1a20] ;  /* 0x001a200001d47983 */ /* 0x002ea80000100a00 */
[----:B------:R1:W-:Y:S01]  /*134a0*/  STL.64 [R1+0x3620], R214 ;  /* 0x003620d601007387 */ /* 0x0003e20000100a00 */
[----:B------:R-:W-:Y:S06]  /*134b0*/  BAR.SYNC.DEFER_BLOCKING 0x0 ;  /* 0x0000000000007b1d */ /* 0x000fec0000010000 */
[----:B-1----:R-:W3:Y:S04]  /*134c0*/  LDL.LU.64 R214, [R1+0x790] ;  /* 0x0007900001d67983 */ /* 0x002ee80000300a00 */
[----:B------:R1:W-:Y:S04]  /*134d0*/  STL.64 [R1+0x3618], R216 ;  /* 0x003618d801007387 */ /* 0x0003e80000100a00 */
        /* <DEDUP_REMOVED lines=8> */
[----:B-1----:R-:W3:Y:S04]  /*13560*/  LDL.64 R224, [R1+0x1a28] ;  /* 0x001a280001e07983 */ /* 0x002ee80000100a00 */
[----:B------:R-:W-:Y:S04]  /*13570*/  STL.64 [R1+0x35f0], R226 ;  /* 0x0035f0e201007387 */ /* 0x000fe80000100a00 */
[----:B------:R-:W-:Y:S04]  /*13580*/  STL.64 [R1+0x35e8], R246 ;  /* 0x0035e8f601007387 */ /* 0x000fe80000100a00 */
[----:B------:R1:W-:Y:S04]  /*13590*/  STL.64 [R1+0x35e0], R248 ;  /* 0x0035e0f801007387 */ /* 0x0003e80000100a00 */
[----:B------:R-:W-:Y:S01]  /*135a0*/  @!PT LDS RZ, [RZ] ;  /* 0x00000000fffff984 */ /* 0x000fe20000000800 */
[----:B------:R-:W-:Y:S01]  /*135b0*/  @!PT LDS RZ, [RZ] ;  /* 0x00000000fffff984 */ /* 0x000fe20000000800 */
[----:B------:R-:W-:Y:S01]  /*135c0*/  @!PT LDS RZ, [RZ] ;  /* 0x00000000fffff984 */ /* 0x000fe20000000800 */
[----:B--2---:R-:W-:Y:S04]  /*135d0*/  LDGSTS.E [R5+0x10000], desc[UR76][R212.64], !P3 ;  /* 0x10000000d4057fae */ /* 0x004fe8000d9a104c */
[----:B------:R-:W2:Y:S04]  /*135e0*/  LDL.LU.64 R212, [R1+0x788] ;  /* 0x0007880001d47983 */ /* 0x000ea80000300a00 */
[----:B---3--:R-:W-:Y:S04]  /*135f0*/  LDGSTS.E [R5+0x10080], desc[UR76][R224.64], !P3 ;  /* 0x10080000e0057fae */ /* 0x008fe8000d9a104c */
[----:B------:R-:W-:Y:S04]  /*13600*/  LDGSTS.E [R5+0x10100], desc[UR76][R232.64], !P3 ;  /* 0x10100000e8057fae */ /* 0x000fe8000d9a104c */
[----:B------:R-:W-:Y:S04]  /*13610*/  LDGSTS.E [R5+0x10180], desc[UR76][R234.64], !P3 ;  /* 0x10180000ea057fae */ /* 0x000fe8000d9a104c */
[----:B------:R-:W-:Y:S04]  /*13620*/  LDGSTS.E [R5+0x10200], desc[UR76][R236.64], !P3 ;  /* 0x10200000ec057fae */ /* 0x000fe8000d9a104c */
[----:B------:R3:W-:Y:S04]  /*13630*/  LDGSTS.E [R5+0x10280], desc[UR76][R230.64], !P3 ;  /* 0x10280000e6057fae */ /* 0x0007e8000d9a104c */
[----:B------:R4:W-:Y:S04]  /*13640*/  LDGSTS.E [R5+0x10300], desc[UR76][R228.64], !P3 ;  /* 0x10300000e4057fae */ /* 0x0009e8000d9a104c */
[----:B------:R-:W5:Y:S04]  /*13650*/  LDL.LU.64 R234, [R1+0x6f8] ;  /* 0x0006f80001ea7983 */ /* 0x000f680000300a00 */
[----:B------:R-:W-:Y:S01]  /*13660*/  LDGSTS.E [R5+0x10380], desc[UR76][R242.64], !P3 ;  /* 0x10380000f2057fae */ /* 0x000fe2000d9a104c */
[C---:B-1----:R-:W-:Y:S01]  /*13670*/  IMAD.WIDE R248, R2.reuse, 0x4, R222 ;  /* 0x0000000402f87825 */ /* 0x042fe200078e02de */
[----:B---3--:R-:W1:Y:S03]  /*13680*/  LDC R231, c[0x0][0x3a0] ;  /* 0x0000e800ffe77b82 */ /* 0x008e660000000800 */
[C---:B------:R-:W-:Y:S01]  /*13690*/  IMAD.WIDE R246, R2.reuse, 0x4, R220 ;  /* 0x0000000402f67825 */ /* 0x040fe200078e02dc */
[----:B------:R-:W-:Y:S03]  /*136a0*/  LDGSTS.E [R5+0x11000], desc[UR76][R248.64], !P2 ;  /* 0x11000000f8057fae */ /* 0x000fe6000d1a104c */
[C---:B------:R-:W-:Y:S01]  /*136b0*/  IMAD.WIDE R240, R2.reuse, 0x4, R240 ;  /* 0x0000000402f07825 */ /* 0x040fe200078e02f0 */
[----:B------:R5:W-:Y:S01]  /*136c0*/  LDGSTS.E [R5+0x11080], desc[UR76][R246.64], !P2 ;  /* 0x11080000f6057fae */ /* 0x000be2000d1a104c */
[----:B------:R-:W3:Y:S03]  /*136d0*/  LDC R230, c[0x0][0x3a0] ;  /* 0x0000e800ffe67b82 */ /* 0x000ee60000000800 */
[----:B------:R-:W3:Y:S04]  /*136e0*/  LDL.LU.64 R242, [R1+0x6f0] ;  /* 0x0006f00001f27983 */ /* 0x000ee80000300a00 */
[----:B------:R-:W3:Y:S01]  /*136f0*/  LDL.LU.64 R236, [R1+0x6e8] ;  /* 0x0006e80001ec7983 */ /* 0x000ee20000300a00 */
[C---:B------:R-:W-:Y:S01]  /*13700*/  IMAD.WIDE R238, R2.reuse, 0x4, R238 ;  /* 0x0000000402ee7825 */ /* 0x040fe200078e02ee */
[----:B----4-:R-:W4:Y:S02]  /*13710*/  LDC R229, c[0x0][0x3a0] ;  /* 0x0000e800ffe57b82 */ /* 0x010f240000000800 */
[----:B------:R-:W4:Y:S01]  /*13720*/  LDL.LU.64 R232, [R1+0x6e0] ;  /* 0x0006e00001e87983 */ /* 0x000f220000300a00 */
[----:B------:R-:W-:-:S03]  /*13730*/  IMAD.WIDE R226, R2, 0x4, R218 ;  /* 0x0000000402e27825 */ /* 0x000fc600078e02da */
[----:B------:R-:W4:Y:S04]  /*13740*/  LDL.LU.64 R220, [R1+0x6d8] ;  /* 0x0006d80001dc7983 */ /* 0x000f280000300a00 */
[----:B------:R-:W-:Y:S04]  /*13750*/  STL.64 [R1+0xfb8], R248 ;  /* 0x000fb8f801007387 */ /* 0x000fe80000100a00 */
[----:B------:R-:W-:Y:S01]  /*13760*/  STL.64 [R1+0xfd0], R246 ;  /* 0x000fd0f601007387 */ /* 0x000fe20000100a00 */
[----:B------:R-:W-:-:S03]  /*13770*/  IMAD.WIDE R222, R2, 0x4, R214 ;  /* 0x0000000402de7825 */ /* 0x000fc600078e02d6 */
[----:B------:R1:W-:Y:S04]  /*13780*/  STL.64 [R1+0xfe8], R240 ;  /* 0x000fe8f001007387 */ /* 0x0003e80000100a00 */
[----:B------:R-:W4:Y:S04]  /*13790*/  LDL.LU.64 R218, [R1+0x6d0] ;  /* 0x0006d00001da7983 */ /* 0x000f280000300a00 */
[----:B------:R1:W-:Y:S04]  /*137a0*/  STL.64 [R1+0x1000], R238 ;  /* 0x001000ee01007387 */ /* 0x0003e80000100a00 */
[----:B------:R-:W-:Y:S01]  /*137b0*/  STL.64 [R1+0x1018], R226 ;  /* 0x001018e201007387 */ /* 0x000fe20000100a00 */
[----:B------:R-:W-:-:S03]  /*137c0*/  IMAD.WIDE R224, R2, 0x4, R216 ;  /* 0x0000000402e07825 */ /* 0x000fc600078e02d8 */
[----:B------:R-:W4:Y:S04]  /*137d0*/  LDL.LU.64 R214, [R1+0x6c8] ;  /* 0x0006c80001d67983 */ /* 0x000f280000300a00 */
[----:B------:R-:W-:Y:S04]  /*137e0*/  STL.64 [R1+0x1030], R224 ;  /* 0x001030e001007387 */ /* 0x000fe80000100a00 */
[----:B------:R-:W-:Y:S04]  /*137f0*/  LDGSTS.E [R5+0x11100], desc[UR76][R240.64], !P2 ;  /* 0x11100000f0057fae */ /* 0x000fe8000d1a104c */
[----:B------:R-:W-:Y:S04]  /*13800*/  LDGSTS.E [R5+0x11180], desc[UR76][R238.64], !P2 ;  /* 0x11180000ee057fae */ /* 0x000fe8000d1a104c */
[----:B------:R-:W-:Y:S04]  /*13810*/  LDGSTS.E [R5+0x11200], desc[UR76][R226.64], !P2 ;  /* 0x11200000e2057fae */ /* 0x000fe8000d1a104c */
[----:B------:R-:W-:Y:S04]  /*13820*/  LDGSTS.E [R5+0x11280], desc[UR76][R224.64], !P2 ;  /* 0x11280000e0057fae */ /* 0x000fe8000d1a104c */
[----:B------:R-:W-:Y:S01]  /*13830*/  LDGSTS.E [R5+0x11300], desc[UR76][R222.64], !P2 ;  /* 0x11300000de057fae */ /* 0x000fe2000d1a104c */
[----:B--2---:R-:W-:-:S03]  /*13840*/  IMAD.WIDE R216, R2, 0x4, R212 ;  /* 0x0000000402d87825 */ /* 0x004fc600078e02d4 */
[----:B------:R-:W2:Y:S04]  /*13850*/  LDL.LU.64 R212, [R1+0x6c0] ;  /* 0x0006c00001d47983 */ /* 0x000ea80000300a00 */
[----:B------:R-:W-:Y:S04]  /*13860*/  STL.64 [R1+0x1048], R222 ;  /* 0x001048de01007387 */ /* 0x000fe80000100a00 */
[----:B------:R3:W-:Y:S04]  /*13870*/  STL.64 [R1+0x1060], R216 ;  /* 0x001060d801007387 */ /* 0x0007e80000100a00 */
[----:B------:R3:W-:Y:S04]  /*13880*/  LDGSTS.E [R5+0x11380], desc[UR76][R216.64], !P2 ;  /* 0x11380000d8057fae */ /* 0x0007e8000d1a104c */
[----:B-1----:R-:W2:Y:S04]  /*13890*/  LDL.LU.64 R240, [R1+0x638] ;  /* 0x0006380001f07983 */ /* 0x002ea80000300a00 */
[----:B------:R-:W2:Y:S01]  /*138a0*/  LDL.LU.64 R238, [R1+0x630] ;  /* 0x0006300001ee7983 */ /* 0x000ea20000300a00 */
[----:B-----5:R-:W-:-:S03]  /*138b0*/  IMAD.WIDE R246, R2, 0x4, R234 ;  /* 0x0000000402f67825 */ /* 0x020fc600078e02ea */
[----:B------:R-:W5:Y:S04]  /*138c0*/  LDL.LU.64 R234, [R1+0x628] ;  /* 0x0006280001ea7983 */ /* 0x000f680000300a00 */
[----:B------:R-:W-:Y:S04]  /*138d0*/  STL.64 [R1+0x1078], R246 ;  /* 0x001078f601007387 */ /* 0x000fe80000100a00 */
[----:B------:R1:W-:Y:S01]  /*138e0*/  LDGSTS.E [R5+0x12000], desc[UR76][R246.64], !P0 ;  /* 0x12000000f6057fae */ /* 0x0003e2000c1a104c */
[----:B---3--:R-:W-:-:S04]  /*138f0*/  IMAD.WIDE R216, R2, 0x4, R242 ;  /* 0x0000000402d87825 */ /* 0x008fc800078e02f2 */
[C---:B------:R-:W-:Y:S01]  /*13900*/  IMAD.WIDE R242, R2.reuse, 0x4, R236 ;  /* 0x0000000402f27825 */ /* 0x040fe200078e02ec */
[----:B------:R-:W-:Y:S03]  /*13910*/  LDGSTS.E [R5+0x12080], desc[UR76][R216.64], !P0 ;  /* 0x12080000d8057fae */ /* 0x000fe6000c1a104c */
[C---:B----4-:R-:W-:Y:S01]  /*13920*/  IMAD.WIDE R236, R2.reuse, 0x4, R232 ;  /* 0x0000000402ec7825 */ /* 0x050fe200078e02e8 */
[----:B------:R5:W-:Y:S04]  /*13930*/  LDGSTS.E [R5+0x12100], desc[UR76][R242.64], !P0 ;  /* 0x12100000f2057fae */ /* 0x000be8000c1a104c */
[----:B------:R-:W3:Y:S04]  /*13940*/  LDL.LU.64 R232, [R1+0x620] ;  /* 0x0006200001e87983 */ /* 0x000ee80000300a00 */
[----:B------:R4:W-:Y:S04]  /*13950*/  STL.64 [R1+0x1090], R216 ;  /* 0x001090d801007387 */ /* 0x0009e80000100a00 */
[----:B------:R-:W-:Y:S04]  /*13960*/  STL.64 [R1+0x10a8], R242 ;  /* 0x0010a8f201007387 */ /* 0x000fe80000100a00 */
[----:B------:R-:W3:Y:S01]  /*13970*/  LDL.LU.64 R222, [R1+0x618] ;  /* 0x0006180001de7983 */ /* 0x000ee20000300a00 */
[----:B------:R-:W-:-:S03]  /*13980*/  IMAD.WIDE R226, R2, 0x4, R220 ;  /* 0x0000000402e27825 */ /* 0x000fc600078e02dc */
[----:B------:R1:W-:Y:S01]  /*13990*/  STL.64 [R1+0x1140], R236 ;  /* 0x001140ec01007387 */ /* 0x0003e20000100a00 */
[----:B------:R-:W-:-:S03]  /*139a0*/  IMAD.WIDE R224, R2, 0x4, R218 ;  /* 0x0000000402e07825 */ /* 0x000fc600078e02da */
[----:B------:R-:W3:Y:S04]  /*139b0*/  LDL.LU.64 R220, [R1+0x610] ;  /* 0x0006100001dc7983 */ /* 0x000ee80000300a00 */
[----:B------:R-:W-:Y:S01]  /*139c0*/  STL.64 [R1+0x1158], R226 ;  /* 0x001158e201007387 */ /* 0x000fe20000100a00 */
[----:B------:R-:W-:-:S03]  /*139d0*/  IMAD.WIDE R214, R2, 0x4, R214 ;  /* 0x0000000402d67825 */ /* 0x000fc600078e02d6 */
[----:B------:R-:W3:Y:S04]  /*139e0*/  LDL.LU.64 R218, [R1+0x608] ;  /* 0x0006080001da7983 */ /* 0x000ee80000300a00 */
[----:B------:R-:W-:Y:S04]  /*139f0*/  STL.64 [R1+0x11d0], R224 ;  /* 0x0011d0e001007387 */ /* 0x000fe80000100a00 */
[----:B------:R1:W-:Y:S04]  /*13a00*/  STL.64 [R1+0x11e8], R214 ;  /* 0x0011e8d601007387 */ /* 0x0003e80000100a00 */
[----:B----4-:R-:W4:Y:S04]  /*13a10*/  LDL.LU.64 R216, [R1+0x600] ;  /* 0x0006000001d87983 */ /* 0x010f280000300a00 */
[----:B------:R-:W-:Y:S04]  /*13a20*/  LDGSTS.E [R5+0x12180], desc[UR76][R236.64], !P0 ;  /* 0x12180000ec057fae */ /* 0x000fe8000c1a104c */
[----:B------:R1:W-:Y:S04]  /*13a30*/  LDGSTS.E [R5+0x12200], desc[UR76][R226.64], !P0 ;  /* 0x12200000e2057fae */ /* 0x0003e8000c1a104c */
[----:B------:R-:W-:Y:S04]  /*13a40*/  LDGSTS.E [R5+0x12280], desc[UR76][R224.64], !P0 ;  /* 0x12280000e0057fae */ /* 0x000fe8000c1a104c */
[----:B------:R-:W-:Y:S01]  /*13a50*/  LDGSTS.E [R5+0x12300], desc[UR76][R214.64], !P0 ;  /* 0x12300000d6057fae */ /* 0x000fe2000c1a104c */
[----:B--2---:R-:W-:-:S05]  /*13a60*/  IMAD.WIDE R212, R2, 0x4, R212 ;  /* 0x0000000402d47825 */ /* 0x004fca00078e02d4 */
[----:B------:R2:W-:Y:S04]  /*13a70*/  STL.64 [R1+0x1200], R212 ;  /* 0x001200d401007387 */ /* 0x0005e80000100a00 */
[----:B-1----:R-:W4:Y:S04]  /*13a80*/  LDL.LU.64 R236, [R1+0x578] ;  /* 0x0005780001ec7983 */ /* 0x002f280000300a00 */
[----:B------:R-:W4:Y:S01]  /*13a90*/  LDL.LU.64 R214, [R1+0x570] ;  /* 0x0005700001d67983 */ /* 0x000f220000300a00 */
[----:B------:R-:W-:-:S03]  /*13aa0*/  IMAD.WIDE R248, R2, 0x4, R240 ;  /* 0x0000000402f87825 */ /* 0x000fc600078e02f0 */
[----:B------:R-:W-:Y:S01]  /*13ab0*/  LDGSTS.E [R5+0x12380], desc[UR76][R212.64], !P0 ;  /* 0x12380000d4057fae */ /* 0x000fe2000c1a104c */
[----:B------:R-:W-:-:S03]  /*13ac0*/  IMAD.WIDE R246, R2, 0x4, R238 ;  /* 0x0000000402f67825 */ /* 0x000fc600078e02ee */
[----:B------:R-:W4:Y:S04]  /*13ad0*/  LDL.LU.64 R240, [R1+0x568] ;  /* 0x0005680001f07983 */ /* 0x000f280000300a00 */
[----:B------:R-:W4:Y:S04]  /*13ae0*/  LDL.LU.64 R238, [R1+0x560] ;  /* 0x0005600001ee7983 */ /* 0x000f280000300a00 */
[----:B------:R-:W-:Y:S04]  /*13af0*/  STL.64 [R1+0x1218], R248 ;  /* 0x001218f801007387 */ /* 0x000fe80000100a00 */
[----:B------:R-:W-:Y:S04]  /*13b00*/  STL.64 [R1+0x1230], R246 ;  /* 0x001230f601007387 */ /* 0x000fe80000100a00 */
[----:B------:R-:W-:Y:S04]  /*13b10*/  LDGSTS.E [R5+0x13000], desc[UR76][R248.64], !P1 ;  /* 0x13000000f8057fae */ /* 0x000fe8000c9a104c */
[----:B------:R-:W-:Y:S01]  /*13b20*/  LDGSTS.E [R5+0x13080], desc[UR76][R246.64], !P1 ;  /* 0x13080000f6057fae */ /* 0x000fe2000c9a104c */
[----:B-----5:R-:W-:-:S03]  /*13b30*/  IMAD.WIDE R242, R2, 0x4, R234 ;  /* 0x0000000402f27825 */ /* 0x020fc600078e02ea */
[----:B------:R-:W5:Y:S04]  /*13b40*/  LDL.LU.64 R234, [R1+0x558] ;  /* 0x0005580001ea7983 */ /* 0x000f680000300a00 */
[----:B--2---:R-:W2:Y:S04]  /*13b50*/  LDL.LU.64 R212, [R1+0x550] ;  /* 0x0005500001d47983 */ /* 0x004ea80000300a00 */
[----:B------:R-:W-:Y:S04]  /*13b60*/  STL.64 [R1+0x1248], R242 ;  /* 0x001248f201007387 */ /* 0x000fe80000100a00 */
[----:B------:R-:W2:Y:S04]  /*13b70*/  LDL.LU.64 R224, [R1+0x548] ;  /* 0x0005480001e07983 */ /* 0x000ea80000300a00 */
[----:B------:R-:W-:Y:S01]  /*13b80*/  LDGSTS.E [R5+0x13100], desc[UR76][R242.64], !P1 ;  /* 0x13100000f2057fae */ /* 0x000fe2000c9a104c */
[----:B---3--:R-:W-:-:S05]  /*13b90*/  IMAD.WIDE R232, R2, 0x4, R232 ;  /* 0x0000000402e87825 */ /* 0x008fca00078e02e8 */
[----:B------:R-:W-:Y:S04]  /*13ba0*/  STL.64 [R1+0x1260], R232 ;  /* 0x001260e801007387 */ /* 0x000fe80000100a00 */
[----:B------:R-:W-:Y:S01]  /*13bb0*/  LDGSTS.E [R5+0x13180], desc[UR76][R232.64], !P1 ;  /* 0x13180000e8057fae */ /* 0x000fe2000c9a104c */
[----:B------:R-:W-:-:S05]  /*13bc0*/  IMAD.WIDE R226, R2, 0x4, R222 ;  /* 0x0000000402e27825 */ /* 0x000fca00078e02de */
[----:B------:R-:W-:Y:S04]  /*13bd0*/  STL.64 [R1+0x1278], R226 ;  /* 0x001278e201007387 */ /* 0x000fe80000100a00 */
[----:B------:R-:W3:Y:S01]  /*13be0*/  LDL.LU.64 R222, [R1+0x540] ;  /* 0x0005400001de7983 */ /* 0x000ee20000300a00 */
[----:B------:R-:W-:-:S03]  /*13bf0*/  IMAD.WIDE R220, R2, 0x4, R220 ;  /* 0x0000000402dc7825 */ /* 0x000fc600078e02dc */
[----:B------:R-:W-:Y:S01]  /*13c00*/  LDGSTS.E [R5+0x13200], desc[UR76][R226.64], !P1 ;  /* 0x13200000e2057fae */ /* 0x000fe2000c9a104c */
[----:B------:R-:W-:-:S03]  /*13c10*/  IMAD.WIDE R218, R2, 0x4, R218 ;  /* 0x0000000402da7825 */ /* 0x000fc600078e02da */
[----:B------:R1:W-:Y:S04]  /*13c20*/  STL.64 [R1+0x1290], R220 ;  /* 0x001290dc01007387 */ /* 0x0003e80000100a00 */
[----:B------:R-:W-:Y:S04]  /*13c30*/  STL.64 [R1+0x12a8], R218 ;  /* 0x0012a8da01007387 */ /* 0x000fe80000100a00 */
[----:B------:R-:W-:Y:S01]  /*13c40*/  LDGSTS.E [R5+0x13280], desc[UR76][R220.64], !P1 ;  /* 0x13280000dc057fae */ /* 0x000fe2000c9a104c */
[----:B----4-:R-:W-:-:S03]  /*13c50*/  IMAD.WIDE R216, R2, 0x4, R216 ;  /* 0x0000000402d87825 */ /* 0x010fc600078e02d8 */
[----:B------:R-:W-:Y:S04]  /*13c60*/  LDGSTS.E [R5+0x13300], desc[UR76][R218.64], !P1 ;  /* 0x13300000da057fae */ /* 0x000fe8000c9a104c */
[----:B------:R4:W-:Y:S04]  /*13c70*/  STL.64 [R1+0x12d0], R216 ;  /* 0x0012d0d801007387 */ /* 0x0009e80000100a00 */
[----:B-1----:R-:W3:Y:S04]  /*13c80*/  LDL.LU.64 R220, [R1+0x4b8] ;  /* 0x0004b80001dc7983 */ /* 0x002ee80000300a00 */
[----:B------:R-:W3:Y:S04]  /*13c90*/  LDL.LU.64 R242, [R1+0x4b0] ;  /* 0x0004b00001f27983 */ /* 0x000ee80000300a00 */
[----:B------:R-:W3:Y:S04]  /*13ca0*/  LDL.LU.64 R232, [R1+0x4a8] ;  /* 0x0004a80001e87983 */ /* 0x000ee80000300a00 */
[----:B------:R4:W-:Y:S02]  /*13cb0*/  LDGSTS.E [R5+0x13380], desc[UR76][R216.64], !P1 ;  /* 0x13380000d8057fae */ /* 0x0009e4000c9a104c */
[----:B----4-:R-:W-:-:S02]  /*13cc0*/  IMAD.WIDE R216, R2, 0x4, R236 ;  /* 0x0000000402d87825 */ /* 0x010fc400078e02ec */
[----:B------:R-:W4:Y:S02]  /*13cd0*/  LDL.LU.64 R236, [R1+0x4a0] ;  /* 0x0004a00001ec7983 */ /* 0x000f240000300a00 */
[C---:B------:R-:W-:Y:S02]  /*13ce0*/  IMAD.WIDE R214, R2.reuse, 0x4, R214 ;  /* 0x0000000402d67825 */ /* 0x040fe400078e02d6 */
[----:B------:R-:W4:Y:S02]  /*13cf0*/  LDL.LU.64 R218, [R1+0x498] ;  /* 0x0004980001da7983 */ /* 0x000f240000300a00 */
[C---:B------:R-:W-:Y:S02]  /*13d00*/  IMAD.WIDE R240, R2.reuse, 0x4, R240 ;  /* 0x0000000402f07825 */ /* 0x040fe400078e02f0 */
[----:B------:R1:W-:Y:S02]  /*13d10*/  STL.64 [R1+0x1340], R216 ;  /* 0x001340d801007387 */ /* 0x0003e40000100a00 */
[----:B------:R-:W-:-:S02]  /*13d20*/  IMAD.WIDE R238, R2, 0x4, R238 ;  /* 0x0000000402ee7825 */ /* 0x000fc400078e02ee */
[----:B------:R1:W-:Y:S04]  /*13d30*/  STL.64 [R1+0x1360], R214 ;  /* 0x001360d601007387 */ /* 0x0003e80000100a00 */
[----:B------:R1:W-:Y:S04]  /*13d40*/  STL.64 [R1+0x1380], R240 ;  /* 0x001380f001007387 */ /* 0x0003e80000100a00 */
[----:B------:R-:W-:Y:S04]  /*13d50*/  LDGSTS.E [R5+0x14000], desc[UR76][R216.64], !P6 ;  /* 0x14000000d8057fae */ /* 0x000fe8000f1a104c */
[----:B------:R-:W-:Y:S04]  /*13d60*/  LDGSTS.E [R5+0x14080], desc[UR76][R214.64], !P6 ;  /* 0x14080000d6057fae */ /* 0x000fe8000f1a104c */
[----:B------:R-:W-:Y:S04]  /*13d70*/  LDGSTS.E [R5+0x14100], desc[UR76][R240.64], !P6 ;  /* 0x14100000f0057fae */ /* 0x000fe8000f1a104c */
[----:B------:R-:W-:Y:S01]  /*13d80*/  LDGSTS.E [R5+0x14180], desc[UR76][R238.64], !P6 ;  /* 0x14180000ee057fae */ /* 0x000fe2000f1a104c */
[----:B-----5:R-:W-:-:S04]  /*13d90*/  IMAD.WIDE R234, R2, 0x4, R234 ;  /* 0x0000000402ea7825 */ /* 0x020fc800078e02ea */
[C---:B--2---:R-:W-:Y:S01]  /*13da0*/  IMAD.WIDE R226, R2.reuse, 0x4, R212 ;  /* 0x0000000402e27825 */ /* 0x044fe200078e02d4 */
[----:B------:R-:W-:Y:S04]  /*13db0*/  LDGSTS.E [R5+0x14200], desc[UR76][R234.64], !P6 ;  /* 0x14200000ea057fae */ /* 0x000fe8000f1a104c */
[----:B------:R-:W2:Y:S01]  /*13dc0*/  LDL.LU.64 R212, [R1+0x490] ;  /* 0x0004900001d47983 */ /* 0x000ea20000300a00 */
[----:B------:R-:W-:-:S03]  /*13dd0*/  IMAD.WIDE R224, R2, 0x4, R224 ;  /* 0x0000000402e07825 */ /* 0x000fc600078e02e0 */
[----:B------:R5:W-:Y:S04]  /*13de0*/  STL.64 [R1+0x13a0], R238 ;  /* 0x0013a0ee01007387 */ /* 0x000be80000100a00 */
[----:B------:R3:W-:Y:S04]  /*13df0*/  STL.64 [R1+0x13c0], R234 ;  /* 0x0013c0ea01007387 */ /* 0x0007e80000100a00 */
[----:B------:R-:W-:Y:S04]  /*13e00*/  STL.64 [R1+0x13d8], R226 ;  /* 0x0013d8e201007387 */ /* 0x000fe80000100a00 */
[----:B-1----:R-:W2:Y:S04]  /*13e10*/  LDL.LU.64 R216, [R1+0x488] ;  /* 0x0004880001d87983 */ /* 0x002ea80000300a00 */
[----:B------:R1:W-:Y:S01]  /*13e20*/  STL.64 [R1+0x13f0], R224 ;  /* 0x0013f0e001007387 */ /* 0x0003e20000100a00 */
[----:B------:R-:W-:-:S03]  /*13e30*/  ISETP.GE.U32.AND P3, PT, R244, 0x7fffff6c, PT ;  /* 0x7fffff6cf400780c */ /* 0x000fc60003f66070 */
[----:B------:R1:W-:Y:S04]  /*13e40*/  LDGSTS.E [R5+0x14280], desc[UR76][R226.64], !P6 ;  /* 0x14280000e2057fae */ /* 0x0003e8000f1a104c */
[----:B------:R-:W-:Y:S01]  /*13e50*/  LDGSTS.E [R5+0x14300], desc[UR76][R224.64], !P6 ;  /* 0x14300000e0057fae */ /* 0x000fe2000f1a104c */
[----:B---3--:R-:W-:-:S05]  /*13e60*/  IMAD.WIDE R222, R2, 0x4, R222 ;  /* 0x0000000402de7825 */ /* 0x008fca00078e02de */
[----:B------:R3:W-:Y:S04]  /*13e70*/  STL.64 [R1+0x1408], R222 ;  /* 0x001408de01007387 */ /* 0x0007e80000100a00 */
[----:B------:R-:W2:Y:S04]  /*13e80*/  LDL.LU.64 R214, [R1+0x480] ;  /* 0x0004800001d67983 */ /* 0x000ea80000300a00 */
[----:B------:R-:W2:Y:S04]  /*13e90*/  LDL.LU.64 R240, [R1+0x3f8] ;  /* 0x0003f80001f07983 */ /* 0x000ea80000300a00 */
[----:B-----5:R-:W5:Y:S04]  /*13ea0*/  LDL.LU.64 R238, [R1+0x3f0] ;  /* 0x0003f00001ee7983 */ /* 0x020f680000300a00 */
[----:B------:R-:W5:Y:S04]  /*13eb0*/  LDL.LU.64 R234, [R1+0x3e8] ;  /* 0x0003e80001ea7983 */ /* 0x000f680000300a00 */
[----:B------:R-:W-:Y:S01]  /*13ec0*/  LDGSTS.E [R5+0x14380], desc[UR76][R222.64], !P6 ;  /* 0x14380000de057fae */ /* 0x000fe2000f1a104c */
[----:B------:R-:W-:-:S04]  /*13ed0*/  IMAD.WIDE R248, R2, 0x4, R220 ;  /* 0x0000000402f87825 */ /* 0x000fc800078e02dc */
[C---:B------:R-:W-:Y:S01]  /*13ee0*/  IMAD.WIDE R246, R2.reuse, 0x4, R242 ;  /* 0x0000000402f67825 */ /* 0x040fe200078e02f2 */
[----:B------:R-:W-:Y:S03]  /*13ef0*/  LDGSTS.E [R5+0x15000], desc[UR76][R248.64], !P3 ;  /* 0x15000000f8057fae */ /* 0x000fe6000d9a104c */
[C---:B------:R-:W-:Y:S01]  /*13f00*/  IMAD.WIDE R242, R2.reuse, 0x4, R232 ;  /* 0x0000000402f27825 */ /* 0x040fe200078e02e8 */
[----:B------:R-:W-:Y:S04]  /*13f10*/  LDGSTS.E [R5+0x15080], desc[UR76][R246.64], !P3 ;  /* 0x15080000f6057fae */ /* 0x000fe8000d9a104c */
[----:B------:R-:W5:Y:S04]  /*13f20*/  LDL.LU.64 R232, [R1+0x3e0] ;  /* 0x0003e00001e87983 */ /* 0x000f680000300a00 */
[----:B------:R-:W-:Y:S04]  /*13f30*/  STL.64 [R1+0x14e8], R248 ;  /* 0x0014e8f801007387 */ /* 0x000fe80000100a00 */
[----:B------:R-:W-:Y:S04]  /*13f40*/  STL.64 [R1+0x1508], R246 ;  /* 0x001508f601007387 */ /* 0x000fe80000100a00 */
[----:B------:R-:W-:Y:S04]  /*13f50*/  STL.64 [R1+0x1528], R242 ;  /* 0x001528f201007387 */ /* 0x000fe80000100a00 */
[----:B-1----:R-:W5:Y:S04]  /*13f60*/  LDL.LU.64 R224, [R1+0x3d8] ;  /* 0x0003d80001e07983 */ /* 0x002f680000300a00 */
[----:B---3--:R-:W3:Y:S04]  /*13f70*/  LDL.LU.64 R222, [R1+0x3d0] ;  /* 0x0003d00001de7983 */ /* 0x008ee80000300a00 */
[----:B------:R-:W-:Y:S01]  /*13f80*/  LDGSTS.E [R5+0x15100], desc[UR76][R242.64], !P3 ;  /* 0x15100000f2057fae */ /* 0x000fe2000d9a104c */
[----:B----4-:R-:W-:-:S04]  /*13f90*/  IMAD.WIDE R236, R2, 0x4, R236 ;  /* 0x0000000402ec7825 */ /* 0x010fc800078e02ec */
[C---:B------:R-:W-:Y:S01]  /*13fa0*/  IMAD.WIDE R226, R2.reuse, 0x4, R218 ;  /* 0x0000000402e27825 */ /* 0x040fe200078e02da */
[----:B------:R-:W-:Y:S04]  /*13fb0*/  STL.64 [R1+0x1548], R236 ;  /* 0x001548ec01007387 */ /* 0x000fe80000100a00 */
[----:B------:R-:W-:Y:S04]  /*13fc0*/  STL.64 [R1+0x1568], R226 ;  /* 0x001568e201007387 */ /* 0x000fe80000100a00 */
[----:B------:R-:W4:Y:S04]  /*13fd0*/  LDL.LU.64 R220, [R1+0x3c8] ;  /* 0x0003c80001dc7983 */ /* 0x000f280000300a00 */
[----:B------:R-:W-:Y:S04]  /*13fe0*/  LDGSTS.E [R5+0x15180], desc[UR76][R236.64], !P3 ;  /* 0x15180000ec057fae */ /* 0x000fe8000d9a104c */
[----:B------:R-:W-:Y:S01]  /*13ff0*/  LDGSTS.E [R5+0x15200], desc[UR76][R226.64], !P3 ;  /* 0x15200000e2057fae */ /* 0x000fe2000d9a104c */
[----:B--2---:R-:W-:-:S03]  /*14000*/  IMAD.WIDE R218, R2, 0x4, R212 ;  /* 0x0000000402da7825 */ /* 0x004fc600078e02d4 */
[----:B------:R-:W2:Y:S04]  /*14010*/  LDL.LU.64 R212, [R1+0x3c0] ;  /* 0x0003c00001d47983 */ /* 0x000ea80000300a00 */
[----:B------:R-:W-:Y:S04]  /*14020*/  STL.64 [R1+0x1580], R218 ;  /* 0x001580da01007387 */ /* 0x000fe80000100a00 */
[----:B------:R-:W-:Y:S01]  /*14030*/  LDGSTS.E [R5+0x15280], desc[UR76][R218.64], !P3 ;  /* 0x15280000da057fae */ /* 0x000fe2000d9a104c */
[----:B------:R-:W-:-:S05]  /*14040*/  IMAD.WIDE R216, R2, 0x4, R216 ;  /* 0x0000000402d87825 */ /* 0x000fca00078e02d8 */
[----:B------:R1:W-:Y:S04]  /*14050*/  STL.64 [R1+0x1598], R216 ;  /* 0x001598d801007387 */ /* 0x0003e80000100a00 */
[----:B------:R1:W-:Y:S01]  /*14060*/  LDGSTS.E [R5+0x15300], desc[UR76][R216.64], !P3 ;  /* 0x15300000d8057fae */ /* 0x0003e2000d9a104c */
[----:B------:R-:W-:-:S05]  /*14070*/  IMAD.WIDE R214, R2, 0x4, R214 ;  /* 0x0000000402d67825 */ /* 0x000fca00078e02d6 */
[----:B------:R5:W-:Y:S01]  /*14080*/  STL.64 [R1+0x15b0], R214 ;  /* 0x0015b0d601007387 */ /* 0x000be20000100a00 */
[----:B-1----:R-:W-:-:S03]  /*14090*/  IMAD.WIDE R216, R2, 0x4, R240 ;  /* 0x0000000402d87825 */ /* 0x002fc600078e02f0 */
[----:B------:R-:W2:Y:S01]  /*140a0*/  LDL.LU.64 R218, [R1+0x338] ;  /* 0x0003380001da7983 */ /* 0x000ea20000300a00 */
[----:B-----5:R-:W-:-:S03]  /*140b0*/  IMAD.WIDE R246, R2, 0x4, R238 ;  /* 0x0000000402f67825 */ /* 0x020fc600078e02ee */
[----:B------:R-:W5:Y:S04]  /*140c0*/  LDL.LU.64 R242, [R1+0x330] ;  /* 0x0003300001f27983 */ /* 0x000f680000300a00 */
[----:B------:R-:W5:Y:S04]  /*140d0*/  LDL.LU.64 R236, [R1+0x328] ;  /* 0x0003280001ec7983 */ /* 0x000f680000300a00 */
[----:B------:R-:W5:Y:S01]  /*140e0*/  LDL.LU.64 R240, [R1+0x320] ;  /* 0x0003200001f07983 */ /* 0x000f620000300a00 */
[----:B------:R-:W-:-:S03]  /*140f0*/  IMAD.WIDE R238, R2, 0x4, R234 ;  /* 0x0000000402ee7825 */ /* 0x000fc600078e02ea */
[----:B------:R-:W-:Y:S04]  /*14100*/  LDGSTS.E [R5+0x15380], desc[UR76][R214.64], !P3 ;  /* 0x15380000d6057fae */ /* 0x000fe8000d9a104c */
[----:B------:R1:W-:Y:S04]  /*14110*/  STL.64 [R1+0x1600], R216 ;  /* 0x001600d801007387 */ /* 0x0003e80000100a00 */
[----:B------:R-:W5:Y:S04]  /*14120*/  LDL.LU.64 R214, [R1+0x318] ;  /* 0x0003180001d67983 */ /* 0x000f680000300a00 */
[----:B------:R-:W-:Y:S04]  /*14130*/  STL.64 [R1+0x1618], R246 ;  /* 0x001618f601007387 */ /* 0x000fe80000100a00 */
[----:B------:R-:W5:Y:S01]  /*14140*/  LDL.LU.64 R234, [R1+0x310] ;  /* 0x0003100001ea7983 */ /* 0x000f620000300a00 */
[----:B------:R-:W-:-:S05]  /*14150*/  VIADD R228, R252, 0xffffffa7 ;  /* 0xffffffa7fce47836 */ /* 0x000fca0000000000 */
[----:B------:R-:W-:Y:S01]  /*14160*/  ISETP.GE.U32.AND P2, PT, R228, 0x7fffff68, PT ;  /* 0x7fffff68e400780c */ /* 0x000fe20003f46070 */
[C---:B------:R-:W-:Y:S01]  /*14170*/  IMAD.WIDE R232, R2.reuse, 0x4, R232 ;  /* 0x0000000402e87825 */ /* 0x040fe200078e02e8 */
[----:B------:R-:W-:Y:S03]  /*14180*/  STL.64 [R1+0x1630], R238 ;  /* 0x001630ee01007387 */ /* 0x000fe60000100a00 */
[C---:B------:R-:W-:Y:S01]  /*14190*/  IMAD.WIDE R226, R2.reuse, 0x4, R224 ;  /* 0x0000000402e27825 */ /* 0x040fe200078e02e0 */
[----:B------:R1:W-:Y:S03]  /*141a0*/  STL.64 [R1+0x1648], R232 ;  /* 0x001648e801007387 */ /* 0x0003e60000100a00 */
[C---:B---3--:R-:W-:Y:S01]  /*141b0*/  IMAD.WIDE R224, R2.reuse, 0x4, R222 ;  /* 0x0000000402e07825 */ /* 0x048fe200078e02de */
[----:B------:R-:W-:Y:S04]  /*141c0*/  STL.64 [R1+0x1660], R226 ;  /* 0x001660e201007387 */ /* 0x000fe80000100a00 */
[----:B------:R-:W-:Y:S04]  /*141d0*/  LDGSTS.E [R5+0x16000], desc[UR76][R216.64], !P2 ;  /* 0x16000000d8057fae */ /* 0x000fe8000d1a104c */
[----:B------:R5:W-:Y:S04]  /*141e0*/  LDGSTS.E [R5+0x16080], desc[UR76][R246.64], !P2 ;  /* 0x16080000f6057fae */ /* 0x000be8000d1a104c */
[----:B------:R-:W-:Y:S04]  /*141f0*/  LDGSTS.E [R5+0x16100], desc[UR76][R238.64], !P2 ;  /* 0x16100000ee057fae */ /* 0x000fe8000d1a104c */
[----:B------:R-:W-:Y:S04]  /*14200*/  LDGSTS.E [R5+0x16180], desc[UR76][R232.64], !P2 ;  /* 0x16180000e8057fae */ /* 0x000fe8000d1a104c */
[----:B------:R3:W-:Y:S04]  /*14210*/  LDGSTS.E [R5+0x16200], desc[UR76][R226.64], !P2 ;  /* 0x16200000e2057fae */ /* 0x0007e8000d1a104c */
[----:B------:R1:W-:Y:S01]  /*14220*/  LDGSTS.E [R5+0x16280], desc[UR76][R224.64], !P2 ;  /* 0x16280000e0057fae */ /* 0x0003e2000d1a104c */
[----:B----4-:R-:W-:-:S05]  /*14230*/  IMAD.WIDE R222, R2, 0x4, R220 ;  /* 0x0000000402de7825 */ /* 0x010fca00078e02dc */
[----:B------:R-:W-:Y:S01]  /*14240*/  LDGSTS.E [R5+0x16300], desc[UR76][R222.64], !P2 ;  /* 0x16300000de057fae */ /* 0x000fe2000d1a104c */
[----:B--2---:R-:W-:-:S03]  /*14250*/  IMAD.WIDE R220, R2, 0x4, R212 ;  /* 0x0000000402dc7825 */ /* 0x004fc600078e02d4 */
[----:B------:R-:W2:Y:S04]  /*14260*/  LDL.LU.64 R212, [R1+0x308] ;  /* 0x0003080001d47983 */ /* 0x000ea80000300a00 */
[----:B------:R-:W-:Y:S04]  /*14270*/  STL.64 [R1+0x1680], R224 ;  /* 0x001680e001007387 */ /* 0x000fe80000100a00 */
[----:B------:R4:W-:Y:S04]  /*14280*/  STL.64 [R1+0x16a0], R222 ;  /* 0x0016a0de01007387 */ /* 0x0009e80000100a00 */
[----:B-1----:R-:W2:Y:S04]  /*14290*/  LDL.LU.64 R216, [R1+0x300] ;  /* 0x0003000001d87983 */ /* 0x002ea80000300a00 */
[----:B------:R1:W-:Y:S04]  /*142a0*/  STL.64 [R1+0x16b8], R220 ;  /* 0x0016b8dc01007387 */ /* 0x0003e80000100a00 */
[----:B------:R-:W2:Y:S04]  /*142b0*/  LDL.LU.64 R232, [R1+0x278] ;  /* 0x0002780001e87983 */ /* 0x000ea80000300a00 */
[----:B------:R-:W-:Y:S04]  /*142c0*/  LDGSTS.E [R5+0x16380], desc[UR76][R220.64], !P2 ;  /* 0x16380000dc057fae */ /* 0x000fe8000d1a104c */
[----:B----4-:R-:W4:Y:S04]  /*142d0*/  LDL.LU.64 R222, [R1+0x270] ;  /* 0x0002700001de7983 */ /* 0x010f280000300a00 */
[----:B-1----:R-:W4:Y:S04]  /*142e0*/  LDL.LU.64 R220, [R1+0x268] ;  /* 0x0002680001dc7983 */ /* 0x002f280000300a00 */
[----:B------:R-:W4:Y:S01]  /*142f0*/  LDL.LU.64 R238, [R1+0x260] ;  /* 0x0002600001ee7983 */ /* 0x000f220000300a00 */
[----:B------:R-:W-:-:S04]  /*14300*/  IMAD.WIDE R248, R2, 0x4, R218 ;  /* 0x0000000402f87825 */ /* 0x000fc800078e02da */
[----:B-----5:R-:W-:-:S04]  /*14310*/  IMAD.WIDE R246, R2, 0x4, R242 ;  /* 0x0000000402f67825 */ /* 0x020fc800078e02f2 */
[C---:B------:R-:W-:Y:S02]  /*14320*/  IMAD.WIDE R242, R2.reuse, 0x4, R236 ;  /* 0x0000000402f27825 */ /* 0x040fe400078e02ec */
[----:B------:R-:W5:Y:S02]  /*14330*/  LDL.LU.64 R236, [R1+0x258] ;  /* 0x0002580001ec7983 */ /* 0x000f640000300a00 */
[C---:B------:R-:W-:Y:S02]  /*14340*/  IMAD.WIDE R240, R2.reuse, 0x4, R240 ;  /* 0x0000000402f07825 */ /* 0x040fe400078e02f0 */
[----:B------:R-:W-:Y:S04]  /*14350*/  STL.64 [R1+0x1718], R248 ;  /* 0x001718f801007387 */ /* 0x000fe80000100a00 */
[----:B------:R-:W-:Y:S04]  /*14360*/  STL.64 [R1+0x1738], R246 ;  /* 0x001738f601007387 */ /* 0x000fe80000100a00 */
[----:B------:R-:W-:Y:S04]  /*14370*/  STL.64 [R1+0x1758], R242 ;  /* 0x001758f201007387 */ /* 0x000fe80000100a00 */
[----:B------:R-:W5:Y:S01]  /*14380*/  LDL.LU.64 R218, [R1+0x250] ;  /* 0x0002500001da7983 */ /* 0x000f620000300a00 */
[----:B---3--:R-:W-:-:S03]  /*14390*/  IMAD.WIDE R226, R2, 0x4, R214 ;  /* 0x0000000402e27825 */ /* 0x008fc600078e02d6 */
[----:B------:R-:W-:Y:S01]  /*143a0*/  STL.64 [R1+0x1778], R240 ;  /* 0x001778f001007387 */ /* 0x000fe20000100a00 */
[----:B------:R-:W-:-:S03]  /*143b0*/  IMAD.WIDE R214, R2, 0x4, R234 ;  /* 0x0000000402d67825 */ /* 0x000fc600078e02ea */
[----:B------:R-:W3:Y:S01]  /*143c0*/  LDL.LU.64 R234, [R1+0x248] ;  /* 0x0002480001ea7983 */ /* 0x000ee20000300a00 */
[----:B------:R-:W-:-:S03]  /*143d0*/  VIADD R228, R231, 0xffffffa3 ;  /* 0xffffffa3e7e47836 */ /* 0x000fc60000000000 */
[----:B------:R-:W-:Y:S01]  /*143e0*/  STL.64 [R1+0x1798], R226 ;  /* 0x001798e201007387 */ /* 0x000fe20000100a00 */
[----:B------:R-:W1:Y:S01]  /*143f0*/  LDC R231, c[0x0][0x3a0] ;  /* 0x0000e800ffe77b82 */ /* 0x000e620000000800 */
[----:B------:R-:W-:Y:S02]  /*14400*/  ISETP.GE.U32.AND P0, PT, R228, 0x7fffff64, PT ;  /* 0x7fffff64e400780c */ /* 0x000fe40003f06070 */
[----:B------:R1:W-:Y:S01]  /*14410*/  STL.64 [R1+0x17b8], R214 ;  /* 0x0017b8d601007387 */ /* 0x0003e20000100a00 */
[----:B------:R-:W-:-:S04]  /*14420*/  VIADD R228, R230, 0xffffff9f ;  /* 0xffffff9fe6e47836 */ /* 0x000fc80000000000 */
[----:B------:R-:W1:Y:S06]  /*14430*/  LDC R230, c[0x0][0x3a0] ;  /* 0x0000e800ffe67b82 */ /* 0x000e6c0000000800 */
[----:B------:R-:W-:Y:S04]  /*14440*/  LDGSTS.E [R5+0x17000], desc[UR76][R248.64], !P0 ;  /* 0x17000000f8057fae */ /* 0x000fe8000c1a104c */
[----:B------:R4:W-:Y:S04]  /*14450*/  LDGSTS.E [R5+0x17080], desc[UR76][R246.64], !P0 ;  /* 0x17080000f6057fae */ /* 0x0009e8000c1a104c */
[----:B------:R-:W-:Y:S04]  /*14460*/  LDGSTS.E [R5+0x17100], desc[UR76][R242.64], !P0 ;  /* 0x17100000f2057fae */ /* 0x000fe8000c1a104c */
[----:B------:R-:W-:Y:S04]  /*14470*/  LDGSTS.E [R5+0x17180], desc[UR76][R240.64], !P0 ;  /* 0x17180000f0057fae */ /* 0x000fe8000c1a104c */
[----:B------:R1:W-:Y:S04]  /*14480*/  LDGSTS.E [R5+0x17200], desc[UR76][R226.64], !P0 ;  /* 0x17200000e2057fae */ /* 0x0003e8000c1a104c */
[----:B------:R-:W-:Y:S01]  /*14490*/  LDGSTS.E [R5+0x17280], desc[UR76][R214.64], !P0 ;  /* 0x17280000d6057fae */ /* 0x000fe2000c1a104c */
[----:B------:R-:W-:Y:S01]  /*144a0*/  ISETP.GE.U32.AND P1, PT, R228, 0x7fffff60, PT ;  /* 0x7fffff60e400780c */ /* 0x000fe20003f26070 */
[----:B--2---:R-:W-:-:S05]  /*144b0*/  IMAD.WIDE R212, R2, 0x4, R212 ;  /* 0x0000000402d47825 */ /* 0x004fca00078e02d4 */
[----:B------:R-:W-:Y:S01]  /*144c0*/  LDGSTS.E [R5+0x17300], desc[UR76][R212.64], !P0 ;  /* 0x17300000d4057fae */ /* 0x000fe2000c1a104c */
[----:B------:R-:W-:-:S03]  /*144d0*/  IMAD.WIDE R224, R2, 0x4, R216 ;  /* 0x0000000402e07825 */ /* 0x000fc600078e02d8 */
[----:B------:R-:W2:Y:S04]  /*144e0*/  LDL.LU.64 R216, [R1+0x240] ;  /* 0x0002400001d87983 */ /* 0x000ea80000300a00 */
[----:B------:R4:W-:Y:S04]  /*144f0*/  STL.64 [R1+0x17d8], R212 ;  /* 0x0017d8d401007387 */ /* 0x0009e80000100a00 */
[----:B------:R4:W-:Y:S04]  /*14500*/  STL.64 [R1+0x17f0], R224 ;  /* 0x0017f0e001007387 */ /* 0x0009e80000100a00 */
[----:B-1----:R-:W2:Y:S01]  /*14510*/  LDL.LU.64 R214, [R1+0x1b8] ;  /* 0x0001b80001d67983 */ /* 0x002ea20000300a00 */
[----:B------:R-:W-:-:S03]  /*14520*/  IMAD.WIDE R232, R2, 0x4, R232 ;  /* 0x0000000402e87825 */ /* 0x000fc600078e02e8 */
[----:B----4-:R-:W4:Y:S01]  /*14530*/  LDL.LU.64 R212, [R1+0x1b0] ;  /* 0x0001b00001d47983 */ /* 0x010f220000300a00 */
[----:B------:R-:W-:-:S03]  /*14540*/  IMAD.WIDE R246, R2, 0x4, R222 ;  /* 0x0000000402f67825 */ /* 0x000fc600078e02de */
[----:B------:R-:W4:Y:S01]  /*14550*/  LDL.LU.64 R242, [R1+0x1a8] ;  /* 0x0001a80001f27983 */ /* 0x000f220000300a00 */
[----:B------:R-:W-:-:S03]  /*14560*/  IMAD.WIDE R226, R2, 0x4, R220 ;  /* 0x0000000402e27825 */ /* 0x000fc600078e02dc */
[----:B------:R-:W4:Y:S04]  /*14570*/  LDL.LU.64 R240, [R1+0x1a0] ;  /* 0x0001a00001f07983 */ /* 0x000f280000300a00 */
[----:B------:R1:W-:Y:S04]  /*14580*/  LDGSTS.E [R5+0x17380], desc[UR76][R224.64], !P0 ;  /* 0x17380000e0057fae */ /* 0x0003e8000c1a104c */
[----:B------:R3:W-:Y:S04]  /*14590*/  STL.64 [R1+0x1848], R232 ;  /* 0x001848e801007387 */ /* 0x0007e80000100a00 */
[----:B------:R-:W-:Y:S01]  /*145a0*/  LDGSTS.E [R5+0x18000], desc[UR76][R232.64], !P1 ;  /* 0x18000000e8057fae */ /* 0x000fe2000c9a104c */
[----:B-1----:R-:W-:-:S03]  /*145b0*/  IMAD.WIDE R224, R2, 0x4, R238 ;  /* 0x0000000402e07825 */ /* 0x002fc600078e02ee */
[----:B------:R4:W-:Y:S04]  /*145c0*/  LDGSTS.E [R5+0x18080], desc[UR76][R246.64], !P1 ;  /* 0x18080000f6057fae */ /* 0x0009e8000c9a104c */
[----:B------:R-:W4:Y:S01]  /*145d0*/  LDL.LU.64 R238, [R1+0x198] ;  /* 0x0001980001ee7983 */ /* 0x000f220000300a00 */
[----:B-----5:R-:W-:-:S03]  /*145e0*/  IMAD.WIDE R222, R2, 0x4, R236 ;  /* 0x0000000402de7825 */ /* 0x020fc600078e02ec */
[----:B------:R4:W-:Y:S04]  /*145f0*/  STL.64 [R1+0x1860], R246 ;  /* 0x001860f601007387 */ /* 0x0009e80000100a00 */
[----:B------:R-:W-:Y:S04]  /*14600*/  STL.64 [R1+0x1878], R226 ;  /* 0x001878e201007387 */ /* 0x000fe80000100a00 */
[----:B------:R-:W5:Y:S04]  /*14610*/  LDL.LU.64 R236, [R1+0x190] ;  /* 0x0001900001ec7983 */ /* 0x000f680000300a00 */
[----:B------:R-:W-:Y:S01]  /*14620*/  STL.64 [R1+0x1898], R224 ;  /* 0x001898e001007387 */ /* 0x000fe20000100a00 */
[----:B------:R-:W-:-:S03]  /*14630*/  IMAD.WIDE R220, R2, 0x4, R218 ;  /* 0x0000000402dc7825 */ /* 0x000fc600078e02da */
[----:B------:R-:W-:Y:S01]  /*14640*/  STL.64 [R1+0x18b0], R222 ;  /* 0x0018b0de01007387 */ /* 0x000fe20000100a00 */
[----:B------:R-:W-:Y:S02]  /*14650*/  IADD3 R228, PT, PT, R229, -0x65, RZ ;  /* 0xffffff9be5e47810 */ /* 0x000fe40007ffe0ff */
[----:B------:R-:W1:Y:S01]  /*14660*/  LDC R229, c[0x0][0x3a0] ;  /* 0x0000e800ffe57b82 */ /* 0x000e620000000800 */
[----:B------:R-:W-:Y:S04]  /*14670*/  LDGSTS.E [R5+0x18100], desc[UR76][R226.64], !P1 ;  /* 0x18100000e2057fae */ /* 0x000fe8000c9a104c */
[----:B------:R-:W-:Y:S01]  /*14680*/  LDGSTS.E [R5+0x18180], desc[UR76][R224.64], !P1 ;  /* 0x18180000e0057fae */ /* 0x000fe2000c9a104c */
[----:B---3--:R-:W-:-:S03]  /*14690*/  IMAD.WIDE R218, R2, 0x4, R234 ;  /* 0x0000000402da7825 */ /* 0x008fc600078e02ea */
[----:B------:R-:W-:Y:S04]  /*146a0*/  LDGSTS.E [R5+0x18200], desc[UR76][R222.64], !P1 ;  /* 0x18200000de057fae */ /* 0x000fe8000c9a104c */
[----:B------:R-:W3:Y:S04]  /*146b0*/  LDL.LU.64 R234, [R1+0x188] ;  /* 0x0001880001ea7983 */ /* 0x000ee80000300a00 */
[----:B------:R-:W-:Y:S04]  /*146c0*/  STL.64 [R1+0x18c8], R220 ;  /* 0x0018c8dc01007387 */ /* 0x000fe80000100a00 */
[----:B------:R-:W-:Y:S04]  /*146d0*/  STL.64 [R1+0x18e0], R218 ;  /* 0x0018e0da01007387 */ /* 0x000fe80000100a00 */
[----:B------:R-:W3:Y:S01]  /*146e0*/  LDL.LU.64 R232, [R1+0x180] ;  /* 0x0001800001e87983 */ /* 0x000ee20000300a00 */
[----:B------:R-:W-:-:S03]  /*146f0*/  ISETP.GE.U32.AND P6, PT, R228, 0x7fffff5c, PT ;  /* 0x7fffff5ce400780c */ /* 0x000fc60003fc6070 */
[----:B------:R-:W-:Y:S04]  /*14700*/  LDGSTS.E [R5+0x18280], desc[UR76][R220.64], !P1 ;  /* 0x18280000dc057fae */ /* 0x000fe8000c9a104c */
[----:B------:R-:W-:Y:S01]  /*14710*/  LDGSTS.E [R5+0x18300], desc[UR76][R218.64], !P1 ;  /* 0x18300000da057fae */ /* 0x000fe2000c9a104c */
[----:B--2---:R-:W-:-:S05]  /*14720*/  IMAD.WIDE R216, R2, 0x4, R216 ;  /* 0x0000000402d87825 */ /* 0x004fca00078e02d8 */
[----:B------:R2:W-:Y:S04]  /*14730*/  STL.64 [R1+0x18f8], R216 ;  /* 0x0018f8d801007387 */ /* 0x0005e80000100a00 */
[----:B------:R1:W-:Y:S01]  /*14740*/  LDGSTS.E [R5+0x18380], desc[UR76][R216.64], !P1 ;  /* 0x18380000d8057fae */ /* 0x0003e2000c9a104c */
[----:B------:R-:W-:-:S04]  /*14750*/  IMAD.WIDE R248, R2, 0x4, R214 ;  /* 0x0000000402f87825 */ /* 0x000fc800078e02d6 */
[C---:B----4-:R-:W-:Y:S01]  /*14760*/  IMAD.WIDE R246, R2.reuse, 0x4, R212 ;  /* 0x0000000402f67825 */ /* 0x050fe200078e02d4 */
[----:B------:R-:W-:Y:S03]  /*14770*/  STL.64 [R1+0x1950], R248 ;  /* 0x001950f801007387 */ /* 0x000fe60000100a00 */
[C---:B------:R-:W-:Y:S01]  /*14780*/  IMAD.WIDE R242, R2.reuse, 0x4, R242 ;  /* 0x0000000402f27825 */ /* 0x040fe200078e02f2 */
[----:B------:R-:W4:Y:S03]  /*14790*/  LDL.LU.64 R212, [R1+0xf8] ;  /* 0x0000f80001d47983 */ /* 0x000f260000300a00 */
[C---:B------:R-:W-:Y:S01]  /*147a0*/  IMAD.WIDE R240, R2.reuse, 0x4, R240 ;  /* 0x0000000402f07825 */ /* 0x040fe200078e02f0 */
[----:B------:R1:W-:Y:S04]  /*147b0*/  STL.64 [R1+0x1968], R246 ;  /* 0x001968f601007387 */ /* 0x0003e80000100a00 */
[----:B------:R-:W4:Y:S04]  /*147c0*/  LDL.LU.64 R214, [R1+0xf0] ;  /* 0x0000f00001d67983 */ /* 0x000f280000300a00 */
[----:B------:R1:W-:Y:S04]  /*147d0*/  STL.64 [R1+0x1980], R242 ;  /* 0x001980f201007387 */ /* 0x0003e80000100a00 */
[----:B--2---:R-:W2:Y:S04]  /*147e0*/  LDL.LU.64 R216, [R1+0xe8] ;  /* 0x0000e80001d87983 */ /* 0x004ea80000300a00 */
[----:B------:R1:W-:Y:S01]  /*147f0*/  STL.64 [R1+0x1998], R240 ;  /* 0x001998f001007387 */ /* 0x0003e20000100a00 */
[----:B------:R-:W-:-:S03]  /*14800*/  IMAD.WIDE R238, R2, 0x4, R238 ;  /* 0x0000000402ee7825 */ /* 0x000fc600078e02ee */
[----:B------:R-:W2:Y:S04]  /*14810*/  LDL.LU.64 R218, [R1+0xe0] ;  /* 0x0000e00001da7983 */ /* 0x000ea80000300a00 */
[----:B------:R-:W2:Y:S04]  /*14820*/  LDL.LU.64 R220, [R1+0xd8] ;  /* 0x0000d80001dc7983 */ /* 0x000ea80000300a00 */
[----:B------:R-:W2:Y:S01]  /*14830*/  LDL.LU.64 R222, [R1+0xd0] ;  /* 0x0000d00001de7983 */ /* 0x000ea20000300a00 */
[----:B-----5:R-:W-:-:S03]  /*14840*/  IMAD.WIDE R236, R2, 0x4, R236 ;  /* 0x0000000402ec7825 */ /* 0x020fc600078e02ec */
[----:B------:R5:W-:Y:S04]  /*14850*/  STL.64 [R1+0x19b0], R238 ;  /* 0x0019b0ee01007387 */ /* 0x000be80000100a00 */
[----:B------:R-:W2:Y:S04]  /*14860*/  LDL.LU.64 R224, [R1+0xc8] ;  /* 0x0000c80001e07983 */ /* 0x000ea80000300a00 */
[----:B------:R1:W-:Y:S04]  /*14870*/  STL.64 [R1+0x19c8], R236 ;  /* 0x0019c8ec01007387 */ /* 0x0003e80000100a00 */
[----:B------:R-:W2:Y:S04]  /*14880*/  LDL.LU.64 R226, [R1+0xc0] ;  /* 0x0000c00001e27983 */ /* 0x000ea80000300a00 */
[----:B------:R-:W-:Y:S04]  /*14890*/  LDGSTS.E [R5+0x19000], desc[UR76][R248.64], !P6 ;  /* 0x19000000f8057fae */ /* 0x000fe8000f1a104c */
[----:B------:R1:W-:Y:S01]  /*148a0*/  LDGSTS.E [R5+0x19080], desc[UR76][R246.64], !P6 ;  /* 0x19080000f6057fae */ /* 0x0003e2000f1a104c */
[----:B---3--:R-:W-:-:S03]  /*148b0*/  IMAD.WIDE R234, R2, 0x4, R234 ;  /* 0x0000000402ea7825 */ /* 0x008fc600078e02ea */
[----:B------:R3:W-:Y:S04]  /*148c0*/  LDGSTS.E [R5+0x19100], desc[UR76][R242.64], !P6 ;  /* 0x19100000f2057fae */ /* 0x0007e8000f1a104c */
[----:B------:R1:W-:Y:S04]  /*148d0*/  STL.64 [R1+0x19e0], R234 ;  /* 0x0019e0ea01007387 */ /* 0x0003e80000100a00 */
[----:B------:R1:W-:Y:S01]  /*148e0*/  LDGSTS.E [R5+0x19180], desc[UR76][R240.64], !P6 ;  /* 0x19180000f0057fae */ /* 0x0003e2000f1a104c */
[----:B------:R-:W-:-:S03]  /*148f0*/  IMAD.WIDE R232, R2, 0x4, R232 ;  /* 0x0000000402e87825 */ /* 0x000fc600078e02e8 */
[----:B------:R2:W-:Y:S04]  /*14900*/  LDGSTS.E [R5+0x19200], desc[UR76][R238.64], !P6 ;  /* 0x19200000ee057fae */ /* 0x0005e8000f1a104c */
[----:B------:R3:W-:Y:S04]  /*14910*/  STL.64 [R1+0x19f8], R232 ;  /* 0x0019f8e801007387 */ /* 0x0007e80000100a00 */
[----:B-1----:R-:W2:Y:S04]  /*14920*/  LDL.LU.64 R246, [R1+0x38] ;  /* 0x0000380001f67983 */ /* 0x002ea80000300a00 */
[----:B------:R-:W2:Y:S04]  /*14930*/  LDL.LU.64 R248, [R1+0x30] ;  /* 0x0000300001f87983 */ /* 0x000ea80000300a00 */
[----:B------:R-:W2:Y:S04]  /*14940*/  LDL.LU.64 R242, [R1+0x28] ;  /* 0x0000280001f27983 */ /* 0x000ea80000300a00 */
[----:B------:R-:W2:Y:S04]  /*14950*/  LDL.LU.64 R240, [R1+0x20] ;  /* 0x0000200001f07983 */ /* 0x000ea80000300a00 */
[----:B-----5:R-:W5:Y:S04]  /*14960*/  LDL.LU.64 R238, [R1+0x18] ;  /* 0x0000180001ee7983 */ /* 0x020f680000300a00 */
[----:B------:R1:W-:Y:S04]  /*14970*/  LDGSTS.E [R5+0x19280], desc[UR76][R236.64], !P6 ;  /* 0x19280000ec057fae */ /* 0x0003e8000f1a104c */
[----:B------:R1:W-:Y:S04]  /*14980*/  LDGSTS.E [R5+0x19300], desc[UR76][R234.64], !P6 ;  /* 0x19300000ea057fae */ /* 0x0003e8000f1a104c */
[----:B------:R1:W-:Y:S04]  /*14990*/  LDGSTS.E [R5+0x19380], desc[UR76][R232.64], !P6 ;  /* 0x19380000e8057fae */ /* 0x0003e8000f1a104c */
[----:B------:R-:W1:Y:S04]  /*149a0*/  LDL.LU.64 R236, [R1+0x10] ;  /* 0x0000100001ec7983 */ /* 0x000e680000300a00 */
[----:B------:R-:W5:Y:S04]  /*149b0*/  LDL.LU.64 R234, [R1+0x8] ;  /* 0x0000080001ea7983 */ /* 0x000f680000300a00 */
[----:B---3--:R-:W3:Y:S01]  /*149c0*/  LDL.LU.64 R232, [R1] ;  /* 0x0000000001e87983 */ /* 0x008ee20000300a00 */
[----:B------:R-:W-:-:S02]  /*149d0*/  VIADD R228, R231, 0xffffff97 ;  /* 0xffffff97e7e47836 */ /* 0x000fc40000000000 */
[----:B------:R-:W4:Y:S03]  /*149e0*/  LDC R231, c[0x0][0x3a0] ;  /* 0x0000e800ffe77b82 */ /* 0x000f260000000800 */
[----:B------:R-:W-:Y:S01]  /*149f0*/  ISETP.GE.U32.AND P3, PT, R228, 0x7fffff58, PT ;  /* 0x7fffff58e400780c */ /* 0x000fe20003f66070 */
[----:B------:R-:W-:-:S04]  /*14a00*/  VIADD R228, R230, 0xffffff93 ;  /* 0xffffff93e6e47836 */ /* 0x000fc80000000000 */
[----:B------:R-:W4:Y:S01]  /*14a10*/  LDC R230, c[0x0][0x3a0] ;  /* 0x0000e800ffe67b82 */ /* 0x000f220000000800 */
[----:B------:R-:W-:Y:S01]  /*14a20*/  ISETP.GE.U32.AND P2, PT, R228, 0x7fffff54, PT ;  /* 0x7fffff54e400780c */ /* 0x000fe20003f46070 */
[----:B------:R-:W-:-:S05]  /*14a30*/  VIADD R228, R229, 0xffffff8f ;  /* 0xffffff8fe5e47836 */ /* 0x000fca0000000000 */
[----:B------:R-:W-:Y:S01]  /*14a40*/  ISETP.GE.U32.AND P0, PT, R228, 0x7fffff50, PT ;  /* 0x7fffff50e400780c */ /* 0x000fe20003f06070 */
[C---:B------:R-:W-:Y:S01]  /*14a50*/  IMAD.WIDE R8, R2.reuse, 0x4, R8 ;  /* 0x0000000402087825 */ /* 0x040fe200078e0208 */
[----:B------:R-:W1:Y:S03]  /*14a60*/  LDC R229, c[0x0][0x3a0] ;  /* 0x0000e800ffe57b82 */ /* 0x000e660000000800 */
[----:B------:R-:W-:-:S04]  /*14a70*/  IMAD.WIDE R10, R2, 0x4, R10 ;  /* 0x00000004020a7825 */ /* 0x000fc800078e020a */
[----:B----4-:R-:W-:Y:S02]  /*14a80*/  VIADD R228, R231, 0xffffff8b ;  /* 0xffffff8be7e47836 */ /* 0x010fe40000000000 */
[----:B------:R-:W-:Y:S01]  /*14a90*/  IMAD.WIDE R12, R2, 0x4, R12 ;  /* 0x00000004020c7825 */ /* 0x000fe200078e020c */
[----:B------:R-:W4:Y:S02]  /*14aa0*/  LDC R231, c[0x0][0x3a0] ;  /* 0x0000e800ffe77b82 */ /* 0x000f240000000800 */
[----:B------:R-:W-:Y:S01]  /*14ab0*/  ISETP.GE.U32.AND P1, PT, R228, 0x7fffff4c, PT ;  /* 0x7fffff4ce400780c */ /* 0x000fe20003f26070 */
[----:B------:R-:W-:-:S04]  /*14ac0*/  IMAD.WIDE R14, R2, 0x4, R14 ;  /* 0x00000004020e7825 */ /* 0x000fc800078e020e */
[----:B------:R-:W-:-:S04]  /*14ad0*/  IMAD.WIDE R16, R2, 0x4, R16 ;  /* 0x0000000402107825 */ /* 0x000fc800078e0210 */
[----:B------:R-:W-:-:S04]  /*14ae0*/  IMAD.WIDE R18, R2, 0x4, R18 ;  /* 0x0000000402127825 */ /* 0x000fc800078e0212 */
[----:B------:R-:W-:-:S04]  /*14af0*/  IMAD.WIDE R20, R2, 0x4, R20 ;  /* 0x0000000402147825 */ /* 0x000fc800078e0214 */
[----:B------:R-:W-:Y:S02]  /*14b00*/  VIADD R228, R230, 0xffffff87 ;  /* 0xffffff87e6e47836 */ /* 0x000fe40000000000 */
[C---:B------:R-:W-:Y:S01]  /*14b10*/  IMAD.WIDE R22, R2.reuse, 0x4, R22 ;  /* 0x0000000402167825 */ /* 0x040fe200078e0216 */
[----:B------:R-:W1:Y:S03]  /*14b20*/  LDC R230, c[0x0][0x3a0] ;  /* 0x0000e800ffe67b82 */ /* 0x000e660000000800 */
[----:B------:R-:W-:Y:S01]  /*14b30*/  IMAD.WIDE R24, R2, 0x4, R24 ;  /* 0x0000000402187825 */ /* 0x000fe200078e0218 */
[----:B------:R-:W-:-:S03]  /*14b40*/  ISETP.GE.U32.AND P6, PT, R228, 0x7fffff48, PT ;  /* 0x7fffff48e400780c */ /* 0x000fc60003fc6070 */
[----:B------:R-:W-:-:S04]  /*14b50*/  IMAD.WIDE R212, R2, 0x4, R212 ;  /* 0x0000000402d47825 */ /* 0x000fc800078e02d4 */
[C---:B------:R-:W-:Y:S01]  /*14b60*/  IMAD.WIDE R214, R2.reuse, 0x4, R214 ;  /* 0x0000000402d67825 */ /* 0x040fe200078e02d6 */
[----:B------:R2:W-:Y:S03]  /*14b70*/  STL.64 [R1+0x1a88], R212 ;  /* 0x001a88d401007387 */ /* 0x0005e60000100a00 */
[C---:B--2---:R-:W-:Y:S01]  /*14b80*/  IMAD.WIDE R216, R2.reuse, 0x4, R216 ;  /* 0x0000000402d87825 */ /* 0x044fe200078e02d8 */
[----:B------:R2:W-:Y:S04]  /*14b90*/  STL.64 [R1+0x1a98], R214 ;  /* 0x001a98d601007387 */ /* 0x0005e80000100a00 */
[----:B------:R2:W-:Y:S01]  /*14ba0*/  STL.64 [R1+0x1aa8], R216 ;  /* 0x001aa8d801007387 */ /* 0x0005e20000100a00 */
[----:B------:R-:W-:-:S03]  /*14bb0*/  IMAD.WIDE R218, R2, 0x4, R218 ;  /* 0x0000000402da7825 */ /* 0x000fc600078e02da */
[----:B------:R-:W-:Y:S01]  /*14bc0*/  LDGSTS.E [R5+0x1a000], desc[UR76][R212.64], !P3 ;  /* 0x1a000000d4057fae */ /* 0x000fe2000d9a104c */
[----:B------:R-:W-:-:S03]  /*14bd0*/  IMAD.WIDE R220, R2, 0x4, R220 ;  /* 0x0000000402dc7825 */ /* 0x000fc600078e02dc */
[----:B------:R2:W-:Y:S01]  /*14be0*/  STL.64 [R1+0x1ab8], R218 ;  /* 0x001ab8da01007387 */ /* 0x0005e20000100a00 */
[----:B------:R-:W-:-:S03]  /*14bf0*/  IMAD.WIDE R222, R2, 0x4, R222 ;  /* 0x0000000402de7825 */ /* 0x000fc600078e02de */
[----:B------:R2:W-:Y:S04]  /*14c00*/  STL.64 [R1+0x1ac8], R220 ;  /* 0x001ac8dc01007387 */ /* 0x0005e80000100a00 */
[----:B------:R-:W4:Y:S01]  /*14c10*/  LDL.LU.64 R212, [R1+0x3628] ;  /* 0x0036280001d47983 */ /* 0x000f220000300a00 */
[----:B------:R-:W-:-:S03]  /*14c20*/  IMAD.WIDE R224, R2, 0x4, R224 ;  /* 0x0000000402e07825 */ /* 0x000fc600078e02e0 */
[----:B------:R2:W-:Y:S04]  /*14c30*/  STL.64 [R1+0x1ad8], R222 ;  /* 0x001ad8de01007387 */ /* 0x0005e80000100a00 */
[----:B------:R-:W-:Y:S01]  /*14c40*/  LDGSTS.E [R5+0x1a080], desc[UR76][R214.64], !P3 ;  /* 0x1a080000d6057fae */ /* 0x000fe2000d9a104c */
[----:B------:R-:W-:-:S03]  /*14c50*/  IMAD.WIDE R226, R2, 0x4, R226 ;  /* 0x0000000402e27825 */ /* 0x000fc600078e02e2 */
[----:B------:R-:W-:Y:S04]  /*14c60*/  LDGSTS.E [R5+0x1a100], desc[UR76][R216.64], !P3 ;  /* 0x1a100000d8057fae */ /* 0x000fe8000d9a104c */
[----:B------:R-:W-:Y:S04]  /*14c70*/  LDGSTS.E [R5+0x1a180], desc[UR76][R218.64], !P3 ;  /* 0x1a180000da057fae */ /* 0x000fe8000d9a104c */
[----:B--2---:R-:W2:Y:S04]  /*14c80*/  LDL.LU.64 R214, [R1+0x3620] ;  /* 0x0036200001d67983 */ /* 0x004ea80000300a00 */
[----:B------:R5:W-:Y:S04]  /*14c90*/  STL.64 [R1+0x1ae8], R224 ;  /* 0x001ae8e001007387 */ /* 0x000be80000100a00 */
[----:B------:R-:W2:Y:S04]  /*14ca0*/  LDL.LU.64 R216, [R1+0x3618] ;  /* 0x0036180001d87983 */ /* 0x000ea80000300a00 */
[----:B------:R1:W-:Y:S04]  /*14cb0*/  STL.64 [R1+0x1af8], R226 ;  /* 0x001af8e201007387 */ /* 0x0003e80000100a00 */
[----:B------:R-:W2:Y:S04]  /*14cc0*/  LDL.LU.64 R218, [R1+0x3610] ;  /* 0x0036100001da7983 */ /* 0x000ea80000300a00 */
[----:B------:R-:W-:Y:S01]  /*14cd0*/  LDGSTS.E [R5+0x1a200], desc[UR76][R220.64], !P3 ;  /* 0x1a200000dc057fae */ /* 0x000fe2000d9a104c */
[----:B------:R-:W-:-:S03]  /*14ce0*/  IMAD.WIDE R246, R2, 0x4, R246 ;  /* 0x0000000402f67825 */ /* 0x000fc600078e02f6 */
[----:B------:R-:W-:Y:S01]  /*14cf0*/  LDGSTS.E [R5+0x1a280], desc[UR76][R222.64], !P3 ;  /* 0x1a280000de057fae */ /* 0x000fe2000d9a104c */
[----:B------:R-:W-:-:S03]  /*14d00*/  IMAD.WIDE R248, R2, 0x4, R248 ;  /* 0x0000000402f87825 */ /* 0x000fc600078e02f8 */
[----:B------:R-:W-:Y:S01]  /*14d10*/  LDGSTS.E [R5+0x1a300], desc[UR76][R224.64], !P3 ;  /* 0x1a300000e0057fae */ /* 0x000fe2000d9a104c */
[----:B------:R-:W-:-:S03]  /*14d20*/  IMAD.WIDE R242, R2, 0x4, R242 ;  /* 0x0000000402f27825 */ /* 0x000fc600078e02f2 */
[----:B------:R-:W2:Y:S01]  /*14d30*/  LDL.LU.64 R220, [R1+0x3608] ;  /* 0x0036080001dc7983 */ /* 0x000ea20000300a00 */
[----:B------:R-:W-:-:S03]  /*14d40*/  IMAD.WIDE R240, R2, 0x4, R240 ;  /* 0x0000000402f07825 */ /* 0x000fc600078e02f0 */
[----:B------:R-:W2:Y:S01]  /*14d50*/  LDL.LU.64 R222, [R1+0x3600] ;  /* 0x0036000001de7983 */ /* 0x000ea20000300a00 */
[----:B-----5:R-:W-:-:S03]  /*14d60*/  IMAD.WIDE R238, R2, 0x4, R238 ;  /* 0x0000000402ee7825 */ /* 0x020fc600078e02ee */
[----:B------:R-:W5:Y:S04]  /*14d70*/  LDL.LU.64 R224, [R1+0x35f8] ;  /* 0x0035f80001e07983 */ /* 0x000f680000300a00 */
[----:B------:R-:W-:Y:S04]  /*14d80*/  LDGSTS.E [R5+0x1a380], desc[UR76][R226.64], !P3 ;  /* 0x1a380000e2057fae */ /* 0x000fe8000d9a104c */
[----:B------:R-:W-:Y:S04]  /*14d90*/  LDGSTS.E [R5+0x1b000], desc[UR76][R246.64], !P2 ;  /* 0x1b000000f6057fae */ /* 0x000fe8000d1a104c */
[----:B------:R-:W-:Y:S04]  /*14da0*/  LDGSTS.E [R5+0x1b080], desc[UR76][R248.64], !P2 ;  /* 0x1b080000f8057fae */ /* 0x000fe8000d1a104c */
[----:B-1----:R-:W2:Y:S01]  /*14db0*/  LDL.LU.64 R226, [R1+0x35f0] ;  /* 0x0035f00001e27983 */ /* 0x002ea20000300a00 */
[----:B------:R-:W-:-:S03]  /*14dc0*/  IMAD.WIDE R236, R2, 0x4, R236 ;  /* 0x0000000402ec7825 */ /* 0x000fc600078e02ec */
[----:B------:R1:W-:Y:S01]  /*14dd0*/  STL.64 [R1+0x1b50], R246 ;  /* 0x001b50f601007387 */ /* 0x0003e20000100a00 */
[----:B------:R-:W-:-:S03]  /*14de0*/  IMAD.WIDE R234, R2, 0x4, R234 ;  /* 0x0000000402ea7825 */ /* 0x000fc600078e02ea */
[----:B------:R1:W-:Y:S01]  /*14df0*/  STL.64 [R1+0x1b60], R248 ;  /* 0x001b60f801007387 */ /* 0x0003e20000100a00 */
[----:B---3--:R-:W-:-:S03]  /*14e00*/  IMAD.WIDE R232, R2, 0x4, R232 ;  /* 0x0000000402e87825 */ /* 0x008fc600078e02e8 */
[----:B------:R-:W-:Y:S04]  /*14e10*/  STL.64 [R1+0x1b70], R242 ;  /* 0x001b70f201007387 */ /* 0x000fe80000100a00 */
[----:B------:R-:W-:Y:S04]  /*14e20*/  STL.64 [R1+0x1b80], R240 ;  /* 0x001b80f001007387 */ /* 0x000fe80000100a00 */
[----:B------:R-:W-:Y:S04]  /*14e30*/  STL.64 [R1+0x1b90], R238 ;  /* 0x001b90ee01007387 */ /* 0x000fe80000100a00 */
[----:B------:R-:W-:Y:S04]  /*14e40*/  LDGSTS.E [R5+0x1b100], desc[UR76][R242.64], !P2 ;  /* 0x1b100000f2057fae */ /* 0x000fe8000d1a104c */
[----:B-1----:R-:W3:Y:S04]  /*14e50*/  LDL.LU.64 R246, [R1+0x35e8] ;  /* 0x0035e80001f67983 */ /* 0x002ee80000300a00 */
[----:B------:R-:W-:Y:S04]  /*14e60*/  LDGSTS.E [R5+0x1b180], desc[UR76][R240.64], !P2 ;  /* 0x1b180000f0057fae */ /* 0x000fe8000d1a104c */
[----:B------:R-:W-:Y:S04]  /*14e70*/  STL.64 [R1+0x1ba0], R236 ;  /* 0x001ba0ec01007387 */ /* 0x000fe80000100a00 */
[----:B------:R-:W-:Y:S04]  /*14e80*/  LDGSTS.E [R5+0x1b200], desc[UR76][R238.64], !P2 ;  /* 0x1b200000ee057fae */ /* 0x000fe8000d1a104c */
[----:B------:R-:W2:Y:S04]  /*14e90*/  LDL.LU.64 R248, [R1+0x35e0] ;  /* 0x0035e00001f87983 */ /* 0x000ea80000300a00 */
[----:B------:R-:W-:Y:S04]  /*14ea0*/  LDGSTS.E [R5+0x1b280], desc[UR76][R236.64], !P2 ;  /* 0x1b280000ec057fae */ /* 0x000fe8000d1a104c */
[----:B------:R-:W-:Y:S04]  /*14eb0*/  STL.64 [R1+0x1bb0], R234 ;  /* 0x001bb0ea01007387 */ /* 0x000fe80000100a00 */
[----:B------:R-:W-:Y:S04]  /*14ec0*/  LDGSTS.E [R5+0x1b300], desc[UR76][R234.64], !P2 ;  /* 0x1b300000ea057fae */ /* 0x000fe8000d1a104c */
[----:B------:R-:W-:Y:S04]  /*14ed0*/  STL.64 [R1+0x1bc0], R232 ;  /* 0x001bc0e801007387 */ /* 0x000fe80000100a00 */
[----:B------:R-:W-:Y:S04]  /*14ee0*/  LDGSTS.E [R5+0x1b380], desc[UR76][R232.64], !P2 ;  /* 0x1b380000e8057fae */ /* 0x000fe8000d1a104c */
[----:B------:R1:W-:Y:S04]  /*14ef0*/  STL.64 [R1+0x1c18], R6 ;  /* 0x001c180601007387 */ /* 0x0003e80000100a00 */
[----:B------:R1:W-:Y:S04]  /*14f00*/  LDGSTS.E [R5+0x1c000], desc[UR76][R6.64], !P0 ;  /* 0x1c00000006057fae */ /* 0x0003e8000c1a104c */
[----:B------:R1:W-:Y:S04]  /*14f10*/  STL.64 [R1+0x1c28], R8 ;  /* 0x001c280801007387 */ /* 0x0003e80000100a00 */
[----:B------:R1:W-:Y:S04]  /*14f20*/  LDGSTS.E [R5+0x1c080], desc[UR76][R8.64], !P0 ;  /* 0x1c08000008057fae */ /* 0x0003e8000c1a104c */
[----:B------:R-:W-:Y:S01]  /*14f30*/  STL.64 [R1+0x1c30], R10 ;  /* 0x001c300a01007387 */ /* 0x000fe20000100a00 */
[----:B------:R-:W-:Y:S01]  /*14f40*/  VIADD R228, R229, 0xffffff83 ;  /* 0xffffff83e5e47836 */ /* 0x000fe20000000000 */
[----:B-1----:R-:W1:Y:S02]  /*14f50*/  LDC R7, c[0x0][0x3a0] ;  /* 0x0000e800ff077b82 */ /* 0x002e640000000800 */
[----:B------:R-:W-:Y:S04]  /*14f60*/  LDGSTS.E [R5+0x1c100], desc[UR76][R10.64], !P0 ;  /* 0x1c1000000a057fae */ /* 0x000fe8000c1a104c */
[----:B------:R-:W-:Y:S02]  /*14f70*/  STL.64 [R1+0x1c38], R12 ;  /* 0x001c380c01007387 */ /* 0x000fe40000100a00 */
[----:B------:R-:W1:Y:S02]  /*14f80*/  LDC R229, c[0x0][0x3a0] ;  /* 0x0000e800ffe57b82 */ /* 0x000e640000000800 */
[----:B------:R-:W-:Y:S04]  /*14f90*/  LDGSTS.E [R5+0x1c180], desc[UR76][R12.64], !P0 ;  /* 0x1c1800000c057fae */ /* 0x000fe8000c1a104c */
[----:B------:R-:W-:Y:S02]  /*14fa0*/  STL.64 [R1+0x1c40], R14 ;  /* 0x001c400e01007387 */ /* 0x000fe40000100a00 */
[----:B------:R-:W1:Y:S02]  /*14fb0*/  LDC R8, c[0x0][0x3a0] ;  /* 0x0000e800ff087b82 */ /* 0x000e640000000800 */
[----:B------:R-:W-:Y:S04]  /*14fc0*/  LDGSTS.E [R5+0x1c200], desc[UR76][R14.64], !P0 ;  /* 0x1c2000000e057fae */ /* 0x000fe8000c1a104c */
[----:B------:R1:W-:Y:S02]  /*14fd0*/  STL.64 [R1+0x1c48], R16 ;  /* 0x001c481001007387 */ /* 0x0003e40000100a00 */
[----:B------:R-:W2:Y:S02]  /*14fe0*/  LDC R9, c[0x0][0x3a0] ;  /* 0x0000e800ff097b82 */ /* 0x000ea40000000800 */
[----:B------:R1:W-:Y:S04]  /*14ff0*/  LDGSTS.E [R5+0x1c280], desc[UR76][R16.64], !P0 ;  /* 0x1c28000010057fae */ /* 0x0003e8000c1a104c */
[----:B------:R1:W-:Y:S04]  /*15000*/  STL.64 [R1+0x1c50], R18 ;  /* 0x001c501201007387 */ /* 0x0003e80000100a00 */
[----:B------:R1:W-:Y:S04]  /*15010*/  LDGSTS.E [R5+0x1c300], desc[UR76][R18.64], !P0 ;  /* 0x1c30000012057fae */ /* 0x0003e8000c1a104c */
[----:B------:R1:W-:Y:S02]  /*15020*/  STL.64 [R1+0x1c58], R20 ;  /* 0x001c581401007387 */ /* 0x0003e40000100a00 */
[----:B-1----:R-:W-:-:S02]  /*15030*/  IMAD.WIDE R16, R2, 0x4, R30 ;  /* 0x0000000402107825 */ /* 0x002fc400078e021e */
[----:B------:R1:W-:Y:S02]  /*15040*/  LDGSTS.E [R5+0x1c380], desc[UR76][R20.64], !P0 ;  /* 0x1c38000014057fae */ /* 0x0003e4000c1a104c */
[----:B------:R-:W-:-:S04]  /*15050*/  IMAD.WIDE R14, R2, 0x4, R32 ;  /* 0x00000004020e7825 */ /* 0x000fc800078e0220 */
[C---:B------:R-:W-:Y:S01]  /*15060*/  IMAD.WIDE R18, R2.reuse, 0x4, R28 ;  /* 0x0000000402127825 */ /* 0x040fe200078e021c */
[----:B------:R1:W-:Y:S03]  /*15070*/  STL.64 [R1+0x1da0], R22 ;  /* 0x001da01601007387 */ /* 0x0003e60000100a00 */
[C---:B-1----:R-:W-:Y:S01]  /*15080*/  IMAD.WIDE R20, R2.reuse, 0x4, R26 ;  /* 0x0000000402147825 */ /* 0x042fe200078e021a */
[----:B------:R1:W-:Y:S03]  /*15090*/  STL.64 [R1+0x1da8], R24 ;  /* 0x001da81801007387 */ /* 0x0003e60000100a00 */
[C---:B------:R-:W-:Y:S01]  /*150a0*/  IMAD.WIDE R12, R2.reuse, 0x4, R34 ;  /* 0x00000004020c7825 */ /* 0x040fe200078e0222 */
[----:B------:R1:W-:Y:S03]  /*150b0*/  LDGSTS.E [R5+0x1d000], desc[UR76][R22.64], !P1 ;  /* 0x1d00000016057fae */ /* 0x0003e6000c9a104c */
[C---:B------:R-:W-:Y:S01]  /*150c0*/  IMAD.WIDE R10, R2.reuse, 0x4, R36 ;  /* 0x00000004020a7825 */ /* 0x040fe200078e0224 */
[----:B------:R1:W-:Y:S04]  /*150d0*/  STL.64 [R1+0x1db0], R20 ;  /* 0x001db01401007387 */ /* 0x0003e80000100a00 */
[----:B------:R1:W-:Y:S04]  /*150e0*/  LDGSTS.E [R5+0x1d080], desc[UR76][R24.64], !P1 ;  /* 0x1d08000018057fae */ /* 0x0003e8000c9a104c */
[----:B------:R1:W-:Y:S02]  /*150f0*/  STL.64 [R1+0x1db8], R18 ;  /* 0x001db81201007387 */ /* 0x0003e40000100a00 */
[----:B-1----:R-:W-:-:S02]  /*15100*/  IMAD.WIDE R22, R2, 0x4, R40 ;  /* 0x0000000402167825 */ /* 0x002fc400078e0228 */
[----:B------:R1:W-:Y:S02]  /*15110*/  STL.64 [R1+0x1dc0], R16 ;  /* 0x001dc01001007387 */ /* 0x0003e40000100a00 */
[C---:B------:R-:W-:Y:S02]  /*15120*/  IMAD.WIDE R24, R2.reuse, 0x4, R38 ;  /* 0x0000000402187825 */ /* 0x040fe400078e0226 */
[----:B------:R1:W-:Y:S04]  /*15130*/  LDGSTS.E [R5+0x1d100], desc[UR76][R20.64], !P1 ;  /* 0x1d10000014057fae */ /* 0x0003e8000c9a104c */
[----:B------:R1:W-:Y:S04]  /*15140*/  STL.64 [R1+0x1dd0], R14 ;  /* 0x001dd00e01007387 */ /* 0x0003e80000100a00 */
[----:B------:R1:W-:Y:S02]  /*15150*/  LDGSTS.E [R5+0x1d180], desc[UR76][R18.64], !P1 ;  /* 0x1d18000012057fae */ /* 0x0003e4000c9a104c */
[----:B-1----:R-:W-:-:S02]  /*15160*/  IMAD.WIDE R20, R2, 0x4, R42 ;  /* 0x0000000402147825 */ /* 0x002fc400078e022a */
[----:B------:R1:W-:Y:S04]  /*15170*/  STL.64 [R1+0x1dd8], R12 ;  /* 0x001dd80c01007387 */ /* 0x0003e80000100a00 */
[----:B------:R1:W-:Y:S01]  /*15180*/  LDGSTS.E [R5+0x1d200], desc[UR76][R16.64], !P1 ;  /* 0x1d20000010057fae */ /* 0x0003e2000c9a104c */
[----:B------:R-:W-:-:S03]  /*15190*/  IMAD.WIDE R18, R2, 0x4, R44 ;  /* 0x0000000402127825 */ /* 0x000fc600078e022c */
[----:B------:R4:W-:Y:S04]  /*151a0*/  STL.64 [R1+0x1de0], R10 ;  /* 0x001de00a01007387 */ /* 0x0009e80000100a00 */
[----:B------:R1:W-:Y:S02]  /*151b0*/  LDGSTS.E [R5+0x1d280], desc[UR76][R14.64], !P1 ;  /* 0x1d2800000e057fae */ /* 0x0003e4000c9a104c */
[C---:B-1----:R-:W-:Y:S02]  /*151c0*/  IMAD.WIDE R16, R2.reuse, 0x4, R46 ;  /* 0x0000000402107825 */ /* 0x042fe400078e022e */
[----:B------:R1:W-:Y:S04]  /*151d0*/  LDGSTS.E [R5+0x1d300], desc[UR76][R12.64], !P1 ;  /* 0x1d3000000c057fae */ /* 0x0003e8000c9a104c */
[----:B------:R-:W-:Y:S01]  /*151e0*/  STL.64 [R1+0x1f50], R24 ;  /* 0x001f501801007387 */ /* 0x000fe20000100a00 */
[----:B------:R-:W-:-:S03]  /*151f0*/  IMAD.WIDE R14, R2, 0x4, R48 ;  /* 0x00000004020e7825 */ /* 0x000fc600078e0230 */
[----:B------:R4:W-:Y:S04]  /*15200*/  LDGSTS.E [R5+0x1d380], desc[UR76][R10.64], !P1 ;  /* 0x1d3800000a057fae */ /* 0x0009e8000c9a104c */
[----:B------:R-:W-:Y:S01]  /*15210*/  STL.64 [R1+0x1f58], R22 ;  /* 0x001f581601007387 */ /* 0x000fe20000100a00 */
[----:B-1----:R-:W-:-:S03]  /*15220*/  IMAD.WIDE R12, R2, 0x4, R50 ;  /* 0x00000004020c7825 */ /* 0x002fc600078e0232 */
[----:B------:R1:W-:Y:S01]  /*15230*/  STL.64 [R1+0x20c0], R20 ;  /* 0x0020c01401007387 */ /* 0x0003e20000100a00 */
[----:B----4-:R-:W-:-:S03]  /*15240*/  IMAD.WIDE R10, R2, 0x4, R52 ;  /* 0x00000004020a7825 */ /* 0x010fc600078e0234 */
[----:B------:R4:W-:Y:S04]  /*15250*/  STL.64 [R1+0x20b8], R18 ;  /* 0x0020b81201007387 */ /* 0x0009e80000100a00 */
[----:B------:R1:W-:Y:S04]  /*15260*/  STL.64 [R1+0x20b0], R16 ;  /* 0x0020b01001007387 */ /* 0x0003e80000100a00 */
[----:B------:R1:W-:Y:S04]  /*15270*/  LDGSTS.E [R5+0x1e000], desc[UR76][R24.64], !P6 ;  /* 0x1e00000018057fae */ /* 0x0003e8000f1a104c */
[----:B------:R-:W-:Y:S04]  /*15280*/  STL.64 [R1+0x20a8], R14 ;  /* 0x0020a80e01007387 */ /* 0x000fe80000100a00 */
[----:B------:R1:W-:Y:S04]  /*15290*/  LDGSTS.E [R5+0x1e080], desc[UR76][R22.64], !P6 ;  /* 0x1e08000016057fae */ /* 0x0003e8000f1a104c */
[----:B------:R1:W-:Y:S04]  /*152a0*/  STL.64 [R1+0x20a0], R12 ;  /* 0x0020a00c01007387 */ /* 0x0003e80000100a00 */
[----:B------:R-:W-:Y:S04]  /*152b0*/  LDGSTS.E [R5+0x1e100], desc[UR76][R20.64], !P6 ;  /* 0x1e10000014057fae */ /* 0x000fe8000f1a104c */
[----:B------:R3:W-:Y:S01]  /*152c0*/  STL.64 [R1+0x2098], R10 ;  /* 0x0020980a01007387 */ /* 0x0007e20000100a00 */
[----:B------:R-:W-:-:S03]  /*152d0*/  IMAD.WIDE R32, R2, 0x4, R54 ;  /* 0x0000000402207825 */ /* 0x000fc600078e0236 */
[----:B------:R-:W-:Y:S04]  /*152e0*/  LDGSTS.E [R5+0x1e180], desc[UR76][R18.64], !P6 ;  /* 0x1e18000012057fae */ /* 0x000fe8000f1a104c */
[----:B-1----:R-:W2:Y:S04]  /*152f0*/  LDL.LU.64 R20, [R1+0x880] ;  /* 0x0008800001147983 */ /* 0x002ea80000300a00 */
[----:B------:R-:W5:Y:S01]  /*15300*/  LDL.LU.64 R240, [R1+0x878] ;  /* 0x0008780001f07983 */ /* 0x000f620000300a00 */
[----:B------:R-:W-:-:S03]  /*15310*/  IMAD.WIDE R30, R2, 0x4, R56 ;  /* 0x00000004021e7825 */ /* 0x000fc600078e0238 */
[----:B------:R-:W-:Y:S04]  /*15320*/  LDGSTS.E [R5+0x1e200], desc[UR76][R16.64], !P6 ;  /* 0x1e20000010057fae */ /* 0x000fe8000f1a104c */
[----:B----4-:R-:W4:Y:S01]  /*15330*/  LDL.LU.64 R18, [R1+0x870] ;  /* 0x0008700001127983 */ /* 0x010f220000300a00 */
[----:B------:R-:W-:-:S03]  /*15340*/  IMAD.WIDE R28, R2, 0x4, R58 ;  /* 0x00000004021c7825 */ /* 0x000fc600078e023a */
[----:B------:R1:W-:Y:S01]  /*15350*/  LDGSTS.E [R5+0x1e280], desc[UR76][R14.64], !P6 ;  /* 0x1e2800000e057fae */ /* 0x0003e2000f1a104c */
[----:B------:R-:W-:-:S03]  /*15360*/  IMAD.WIDE R26, R2, 0x4, R60 ;  /* 0x00000004021a7825 */ /* 0x000fc600078e023c */
[----:B------:R-:W-:Y:S04]  /*15370*/  LDGSTS.E [R5+0x1e300], desc[UR76][R12.64], !P6 ;  /* 0x1e3000000c057fae */ /* 0x000fe8000f1a104c */
[----:B------:R-:W4:Y:S01]  /*15380*/  LDL.LU.64 R16, [R1+0x868] ;  /* 0x0008680001107983 */ /* 0x000f220000300a00 */
[----:B------:R-:W-:-:S03]  /*15390*/  IMAD.WIDE R24, R2, 0x4, R62 ;  /* 0x0000000402187825 */ /* 0x000fc600078e023e */
[----:B------:R3:W-:Y:S04]  /*153a0*/  LDGSTS.E [R5+0x1e380], desc[UR76][R10.64], !P6 ;  /* 0x1e3800000a057fae */ /* 0x0007e8000f1a104c */
[----:B------:R-:W4:Y:S01]  /*153b0*/  LDL.LU.64 R12, [R1+0x860] ;  /* 0x00086000010c7983 */ /* 0x000f220000300a00 */
[----:B------:R-:W-:-:S03]  /*153c0*/  IMAD.WIDE R22, R2, 0x4, R64 ;  /* 0x0000000402167825 */ /* 0x000fc600078e0240 */
[----:B------:R-:W4:Y:S04]  /*153d0*/  LDL.LU.64 R238, [R1+0x858] ;  /* 0x0008580001ee7983 */ /* 0x000f280000300a00 */
[----:B------:R-:W4:Y:S04]  /*153e0*/  LDL.LU.64 R236, [R1+0x850] ;  /* 0x0008500001ec7983 */ /* 0x000f280000300a00 */
[----:B------:R-:W-:Y:S04]  /*153f0*/  STL.64 [R1+0x2100], R32 ;  /* 0x0021002001007387 */ /* 0x000fe80000100a00 */
[----:B------:R-:W-:Y:S04]  /*15400*/  STL.64 [R1+0x20f8], R30 ;  /* 0x0020f81e01007387 */ /* 0x000fe80000100a00 */
[----:B------:R-:W-:Y:S04]  /*15410*/  STL.64 [R1+0x20f0], R28 ;  /* 0x0020f01c01007387 */ /* 0x000fe80000100a00 */
[----:B------:R-:W-:Y:S04]  /*15420*/  STL.64 [R1+0x20e8], R26 ;  /* 0x0020e81a01007387 */ /* 0x000fe80000100a00 */
[----:B------:R-:W-:Y:S04]  /*15430*/  STL.64 [R1+0x20e0], R24 ;  /* 0x0020e01801007387 */ /* 0x000fe80000100a00 */
[----:B------:R-:W-:Y:S04]  /*15440*/  STL.64 [R1+0x20d8], R22 ;  /* 0x0020d81601007387 */ /* 0x000fe80000100a00 */
[----:B------:R-:W4:Y:S01]  /*15450*/  LDL.LU.64 R234, [R1+0x848] ;  /* 0x0008480001ea7983 */ /* 0x000f220000300a00 */
[----:B-1----:R-:W-:-:S04]  /*15460*/  IMAD.WIDE R14, R2, 0x4, R66 ;  /* 0x00000004020e7825 */ /* 0x002fc800078e0242 */
[----:B---3--:R-:W-:Y:S01]  /*15470*/  IMAD.WIDE R10, R2, 0x4, R68 ;  /* 0x00000004020a7825 */ /* 0x008fe200078e0244 */
[----:B------:R1:W-:Y:S04]  /*15480*/  STL.64 [R1+0x20d0], R14 ;  /* 0x0020d00e01007387 */ /* 0x0003e80000100a00 */
[----:B------:R3:W-:Y:S04]  /*15490*/  STL.64 [R1+0x20c8], R10 ;  /* 0x0020c80a01007387 */ /* 0x0007e80000100a00 */
[----:B------:R-:W4:Y:S01]  /*154a0*/  LDL.LU.64 R232, [R1+0x780] ;  /* 0x0007800001e87983 */ /* 0x000f220000300a00 */
[----:B------:R-:W-:-:S13]  /*154b0*/  ISETP.GE.U32.AND P3, PT, R228, 0x7fffff44, PT ;  /* 0x7fffff44e400780c */ /* 0x000fda0003f66070 */
[----:B------:R-:W-:Y:S04]  /*154c0*/  LDGSTS.E [R5+0x1f000], desc[UR76][R32.64], !P3 ;  /* 0x1f00000020057fae */ /* 0x000fe8000d9a104c */
[----:B------:R-:W-:Y:S04]  /*154d0*/  LDGSTS.E [R5+0x1f080], desc[UR76][R30.64], !P3 ;  /* 0x1f0800001e057fae */ /* 0x000fe8000d9a104c */
[----:B------:R2:W-:Y:S04]  /*154e0*/  LDGSTS.E [R5+0x1f100], desc[UR76][R28.64], !P3 ;  /* 0x1f1000001c057fae */ /* 0x0005e8000d9a104c */
[----:B------:R5:W-:Y:S04]  /*154f0*/  LDGSTS.E [R5+0x1f180], desc[UR76][R26.64], !P3 ;  /* 0x1f1800001a057fae */ /* 0x000be8000d9a104c */
[----:B------:R4:W-:Y:S04]  /*15500*/  LDGSTS.E [R5+0x1f200], desc[UR76][R24.64], !P3 ;  /* 0x1f20000018057fae */ /* 0x0009e8000d9a104c */
[----:B------:R1:W-:Y:S04]  /*15510*/  LDGSTS.E [R5+0x1f280], desc[UR76][R22.64], !P3 ;  /* 0x1f28000016057fae */ /* 0x0003e8000d9a104c */
[----:B------:R-:W-:Y:S04]  /*15520*/  LDGSTS.E [R5+0x1f300], desc[UR76][R14.64], !P3 ;  /* 0x1f3000000e057fae */ /* 0x000fe8000d9a104c */
[----:B------:R-:W-:Y:S01]  /*15530*/  LDGSTS.E [R5+0x1f380], desc[UR76][R10.64], !P3 ;  /* 0x1f3800000a057fae */ /* 0x000fe2000d9a104c */
[----:B------:R-:W-:Y:S01]  /*15540*/  IADD3 R228, PT, PT, R231, -0x42, RZ ;  /* 0xffffffbee7e47810 */ /* 0x000fe20007ffe0ff */
[----:B------:R-:W-:Y:S01]  /*15550*/  VIADD R6, R229, 0xffffffb6 ;  /* 0xffffffb6e5067836 */ /* 0x000fe20000000000 */
[----:B------:R-:W2:Y:S01]  /*15560*/  LDC R231, c[0x0][0x3a0] ;  /* 0x0000e800ffe77b82 */ /* 0x000ea20000000800 */
[----:B-1----:R-:W4:Y:S04]  /*15570*/  LDL.LU.64 R14, [R1+0x778] ;  /* 0x00077800010e7983 */ /* 0x002f280000300a00 */
[----:B---3--:R-:W3:Y:S04]  /*15580*/  LDL.LU.64 R10, [R1+0x770] ;  /* 0x00077000010a7983 */ /* 0x008ee80000300a00 */
[----:B------:R-:W3:Y:S01]  /*15590*/  LDL.LU.64 R242, [R1+0x768] ;  /* 0x0007680001f27983 */ /* 0x000ee20000300a00 */
[----:B------:R-:W-:Y:S01]  /*155a0*/  ISETP.GE.U32.AND P2, PT, R228, 0x7fffff7f, PT ;  /* 0x7fffff7fe400780c */ /* 0x000fe20003f46070 */
[----:B--2---:R-:W-:-:S04]  /*155b0*/  IMAD.WIDE R28, R2, 0x4, R20 ;  /* 0x00000004021c7825 */ /* 0x004fc800078e0214 */
[----:B-----5:R-:W-:-:S08]  /*155c0*/  IMAD.WIDE R26, R2, 0x4, R240 ;  /* 0x00000004021a7825 */ /* 0x020fd000078e02f0 */
[----:B------:R3:W-:Y:S04]  /*155d0*/  LDGSTS.E [R4+0x10400], desc[UR76][R28.64], !P2 ;  /* 0x104000001c047fae */ /* 0x0007e8000d1a104c */
[----:B------:R-:W2:Y:S01]  /*155e0*/  LDL.LU.64 R240, [R1+0x760] ;  /* 0x0007600001f07983 */ /* 0x000ea20000300a00 */
[----:B----4-:R-:W-:-:S03]  /*155f0*/  IMAD.WIDE R24, R2, 0x4, R18 ;  /* 0x0000000402187825 */ /* 0x010fc600078e0212 */
[----:B------:R-:W-:Y:S04]  /*15600*/  STL.64 [R1+0xe20], R28 ;  /* 0x000e201c01007387 */ /* 0x000fe80000100a00 */
[----:B------:R-:W-:Y:S04]  /*15610*/  STL.64 [R1+0xe30], R26 ;  /* 0x000e301a01007387 */ /* 0x000fe80000100a00 */
[----:B------:R-:W-:Y:S01]  /*15620*/  STL.64 [R1+0xe40], R24 ;  /* 0x000e401801007387 */ /* 0x000fe20000100a00 */
[----:B------:R-:W-:-:S03]  /*15630*/  IMAD.WIDE R22, R2, 0x4, R16 ;  /* 0x0000000402167825 */ /* 0x000fc600078e0210 */
[----:B------:R1:W-:Y:S04]  /*15640*/  LDGSTS.E [R4+0x10480], desc[UR76][R26.64], !P2 ;  /* 0x104800001a047fae */ /* 0x0003e8000d1a104c */
[----:B------:R2:W-:Y:S01]  /*15650*/  LDGSTS.E [R4+0x10500], desc[UR76][R24.64], !P2 ;  /* 0x1050000018047fae */ /* 0x0005e2000d1a104c */
[----:B------:R-:W-:-:S03]  /*15660*/  IMAD.WIDE R20, R2, 0x4, R12 ;  /* 0x0000000402147825 */ /* 0x000fc600078e020c */
[----:B------:R4:W-:Y:S01]  /*15670*/  LDGSTS.E [R4+0x10580], desc[UR76][R22.64], !P2 ;  /* 0x1058000016047fae */ /* 0x0009e2000d1a104c */
[----:B------:R-:W-:-:S03]  /*15680*/  IMAD.WIDE R18, R2, 0x4, R238 ;  /* 0x0000000402127825 */ /* 0x000fc600078e02ee */
[----:B------:R5:W-:Y:S04]  /*15690*/  LDGSTS.E [R4+0x10600], desc[UR76][R20.64], !P2 ;  /* 0x1060000014047fae */ /* 0x000be8000d1a104c */
[----:B------:R-:W4:Y:S01]  /*156a0*/  LDL.LU.64 R238, [R1+0x758] ;  /* 0x0007580001ee7983 */ /* 0x000f220000300a00 */
[----:B------:R-:W-:-:S03]  /*156b0*/  IMAD.WIDE R16, R2, 0x4, R236 ;  /* 0x0000000402107825 */ /* 0x000fc600078e02ec */
[----:B------:R-:W-:Y:S04]  /*156c0*/  STL.64 [R1+0xe50], R22 ;  /* 0x000e501601007387 */ /* 0x000fe80000100a00 */
[----:B------:R-:W-:Y:S04]  /*156d0*/  STL.64 [R1+0xe60], R20 ;  /* 0x000e601401007387 */ /* 0x000fe80000100a00 */
[----:B------:R-:W5:Y:S04]  /*156e0*/  LDL.LU.64 R236, [R1+0x750] ;  /* 0x0007500001ec7983 */ /* 0x000f680000300a00 */
[----:B------:R-:W-:Y:S04]  /*156f0*/  STL.64 [R1+0xe70], R18 ;  /* 0x000e701201007387 */ /* 0x000fe80000100a00 */
[----:B------:R1:W-:Y:S04]  /*15700*/  LDGSTS.E [R4+0x10680], desc[UR76][R18.64], !P2 ;  /* 0x1068000012047fae */ /* 0x0003e8000d1a104c */
[----:B------:R-:W-:Y:S01]  /*15710*/  LDGSTS.E [R4+0x10700], desc[UR76][R16.64], !P2 ;  /* 0x1070000010047fae */ /* 0x000fe2000d1a104c */
[----:B------:R-:W-:-:S03]  /*15720*/  IMAD.WIDE R12, R2, 0x4, R234 ;  /* 0x00000004020c7825 */ /* 0x000fc600078e02ea */
[----:B------:R-:W5:Y:S04]  /*15730*/  LDL.LU.64 R234, [R1+0x748] ;  /* 0x0007480001ea7983 */ /* 0x000f680000300a00 */
[----:B------:R1:W-:Y:S04]  /*15740*/  STL.64 [R1+0xe80], R16 ;  /* 0x000e801001007387 */ /* 0x0003e80000100a00 */
[----:B------:R1:W-:Y:S04]  /*15750*/  STL.64 [R1+0xea0], R12 ;  /* 0x000ea00c01007387 */ /* 0x0003e80000100a00 */
[----:B------:R-:W-:Y:S04]  /*15760*/  LDGSTS.E [R4+0x10780], desc[UR76][R12.64], !P2 ;  /* 0x107800000c047fae */ /* 0x000fe8000d1a104c */
[----:B-1----:R-:W5:Y:S01]  /*15770*/  LDL.LU.64 R16, [R1+0x6b8] ;  /* 0x0006b80001107983 */ /* 0x002f620000300a00 */
[----:B------:R-:W-:-:S03]  /*15780*/  IMAD.WIDE R32, R2, 0x4, R232 ;  /* 0x0000000402207825 */ /* 0x000fc600078e02e8 */
[----:B------:R-:W5:Y:S04]  /*15790*/  LDL.LU.64 R12, [R1+0x6b0] ;  /* 0x0006b000010c7983 */ /* 0x000f680000300a00 */
[----:B------:R-:W5:Y:S01]  /*157a0*/  LDL.LU.64 R232, [R1+0x6a8] ;  /* 0x0006a80001e87983 */ /* 0x000f620000300a00 */
[----:B------:R-:W-:-:S03]  /*157b0*/  VIADD R228, R230, 0xffffffba ;  /* 0xffffffbae6e47836 */ /* 0x000fc60000000000 */
[----:B------:R-:W-:Y:S02]  /*157c0*/  STL.64 [R1+0xeb0], R32 ;  /* 0x000eb02001007387 */ /* 0x000fe40000100a00 */
[----:B------:R-:W-:-:S13]  /*157d0*/  ISETP.GE.U32.AND P0, PT, R228, 0x7fffff7b, PT ;  /* 0x7fffff7be400780c */ /* 0x000fda0003f06070 */
[----:B------:R-:W-:Y:S01]  /*157e0*/  LDGSTS.E [R4+0x11400], desc[UR76][R32.64], !P0 ;  /* 0x1140000020047fae */ /* 0x000fe2000c1a104c */
[----:B------:R-:W-:-:S03]  /*157f0*/  IMAD.WIDE R30, R2, 0x4, R14 ;  /* 0x00000004021e7825 */ /* 0x000fc600078e020e */
[----:B------:R-:W5:Y:S01]  /*15800*/  LDL.LU.64 R14, [R1+0x6a0] ;  /* 0x0006a000010e7983 */ /* 0x000f620000300a00 */
[----:B---3--:R-:W-:-:S03]  /*15810*/  IMAD.WIDE R28, R2, 0x4, R10 ;  /* 0x00000004021c7825 */ /* 0x008fc600078e020a */
[----:B------:R1:W-:Y:S01]  /*15820*/  STL.64 [R1+0xec0], R30 ;  /* 0x000ec01e01007387 */ /* 0x0003e20000100a00 */
[----:B------:R-:W-:-:S03]  /*15830*/  IMAD.WIDE R26, R2, 0x4, R242 ;  /* 0x00000004021a7825 */ /* 0x000fc600078e02f2 */
[----:B------:R-:W-:Y:S04]  /*15840*/  STL.64 [R1+0xed0], R28 ;  /* 0x000ed01c01007387 */ /* 0x000fe80000100a00 */
[----:B------:R-:W3:Y:S04]  /*15850*/  LDL.LU.64 R10, [R1+0x698] ;  /* 0x00069800010a7983 */ /* 0x000ee80000300a00 */
[----:B------:R-:W-:Y:S04]  /*15860*/  STL.64 [R1+0xee0], R26 ;  /* 0x000ee01a01007387 */ /* 0x000fe80000100a00 */
[----:B------:R-:W3:Y:S04]  /*15870*/  LDL.LU.64 R242, [R1+0x690] ;  /* 0x0006900001f27983 */ /* 0x000ee80000300a00 */
[----:B------:R1:W-:Y:S04]  /*15880*/  LDGSTS.E [R4+0x11480], desc[UR76][R30.64], !P0 ;  /* 0x114800001e047fae */ /* 0x0003e8000c1a104c */
[----:B------:R1:W-:Y:S04]  /*15890*/  LDGSTS.E [R4+0x11500], desc[UR76][R28.64], !P0 ;  /* 0x115000001c047fae */ /* 0x0003e8000c1a104c */
[----:B------:R1:W-:Y:S01]  /*158a0*/  LDGSTS.E [R4+0x11580], desc[UR76][R26.64], !P0 ;  /* 0x115800001a047fae */ /* 0x0003e2000c1a104c */
[----:B--2---:R-:W-:-:S05]  /*158b0*/  IMAD.WIDE R24, R2, 0x4, R240 ;  /* 0x0000000402187825 */ /* 0x004fca00078e02f0 */
[----:B------:R-:W-:Y:S04]  /*158c0*/  STL.64 [R1+0xef0], R24 ;  /* 0x000ef01801007387 */ /* 0x000fe80000100a00 */
[----:B------:R2:W-:Y:S01]  /*158d0*/  LDGSTS.E [R4+0x11600], desc[UR76][R24.64], !P0 ;  /* 0x1160000018047fae */ /* 0x0005e2000c1a104c */
[----:B----4-:R-:W-:-:S05]  /*158e0*/  IMAD.WIDE R22, R2, 0x4, R238 ;  /* 0x0000000402167825 */ /* 0x010fca00078e02ee */
[----:B------:R3:W-:Y:S01]  /*158f0*/  LDGSTS.E [R4+0x11680], desc[UR76][R22.64], !P0 ;  /* 0x1168000016047fae */ /* 0x0007e2000c1a104c */
[----:B-----5:R-:W-:-:S03]  /*15900*/  IMAD.WIDE R20, R2, 0x4, R236 ;  /* 0x0000000402147825 */ /* 0x020fc600078e02ec */
[----:B------:R-:W4:Y:S04]  /*15910*/  LDL.LU.64 R236, [R1+0x688] ;  /* 0x0006880001ec7983 */ /* 0x000f280000300a00 */
[----:B------:R-:W-:Y:S04]  /*15920*/  STL.64 [R1+0xf00], R22 ;  /* 0x000f001601007387 */ /* 0x000fe80000100a00 */
[----:B------:R5:W-:Y:S04]  /*15930*/  STL.64 [R1+0xf10], R20 ;  /* 0x000f101401007387 */ /* 0x000be80000100a00 */
[----:B------:R-:W-:Y:S01]  /*15940*/  LDGSTS.E [R4+0x11700], desc[UR76][R20.64], !P0 ;  /* 0x1170000014047fae */ /* 0x000fe2000c1a104c */
[----:B------:R-:W-:-:S03]  /*15950*/  IMAD.WIDE R18, R2, 0x4, R234 ;  /* 0x0000000402127825 */ /* 0x000fc600078e02ea */
[----:B------:R-:W4:Y:S04]  /*15960*/  LDL.LU.64 R234, [R1+0x680] ;  /* 0x0006800001ea7983 */ /* 0x000f280000300a00 */
[----:B------:R2:W-:Y:S04]  /*15970*/  STL.64 [R1+0xf20], R18 ;  /* 0x000f201201007387 */ /* 0x0005e80000100a00 */
[----:B------:R-:W4:Y:S04]  /*15980*/  LDL.LU.64 R240, [R1+0x5f8] ;  /* 0x0005f80001f07983 */ /* 0x000f280000300a00 */
[----:B------:R-:W4:Y:S01]  /*15990*/  LDL.LU.64 R238, [R1+0x5f0] ;  /* 0x0005f00001ee7983 */ /* 0x000f220000300a00 */
[----:B-1----:R-:W-:-:S03]  /*159a0*/  IMAD.WIDE R30, R2, 0x4, R16 ;  /* 0x00000004021e7825 */ /* 0x002fc600078e0210 */
[----:B------:R-:W-:Y:S04]  /*159b0*/  LDGSTS.E [R4+0x11780], desc[UR76][R18.64], !P0 ;  /* 0x1178000012047fae */ /* 0x000fe8000c1a104c */
[----:B-----5:R-:W5:Y:S01]  /*159c0*/  LDL.LU.64 R20, [R1+0x5e8] ;  /* 0x0005e80001147983 */ /* 0x020f620000300a00 */
[----:B------:R-:W-:-:S03]  /*159d0*/  IMAD.WIDE R28, R2, 0x4, R12 ;  /* 0x00000004021c7825 */ /* 0x000fc600078e020c */
[----:B--2---:R-:W2:Y:S01]  /*159e0*/  LDL.LU.64 R18, [R1+0x5e0] ;  /* 0x0005e00001127983 */ /* 0x004ea20000300a00 */
[----:B------:R-:W-:-:S03]  /*159f0*/  IMAD.WIDE R26, R2, 0x4, R232 ;  /* 0x00000004021a7825 */ /* 0x000fc600078e02e8 */
[----:B------:R-:W-:Y:S04]  /*15a00*/  STL.64 [R1+0xf30], R30 ;  /* 0x000f301e01007387 */ /* 0x000fe80000100a00 */
[----:B------:R-:W-:Y:S04]  /*15a10*/  STL.64 [R1+0xf40], R28 ;  /* 0x000f401c01007387 */ /* 0x000fe80000100a00 */
[----:B------:R-:W2:Y:S04]  /*15a20*/  LDL.LU.64 R12, [R1+0x5d8] ;  /* 0x0005d800010c7983 */ /* 0x000ea80000300a00 */
[----:B------:R-:W2:Y:S01]  /*15a30*/  LDL.LU.64 R232, [R1+0x5d0] ;  /* 0x0005d00001e87983 */ /* 0x000ea20000300a00 */
[----:B------:R-:W-:-:S03]  /*15a40*/  ISETP.GE.U32.AND P1, PT, R6, 0x7fffff77, PT ;  /* 0x7fffff770600780c */ /* 0x000fc60003f26070 */
[----:B------:R-:W-:Y:S10]  /*15a50*/  STL.64 [R1+0xf50], R26 ;  /* 0x000f501a01007387 */ /* 0x000ff40000100a00 */
[----:B------:R-:W-:Y:S01]  /*15a60*/  LDGSTS.E [R4+0x12400], desc[UR76][R30.64], !P1 ;  /* 0x124000001e047fae */ /* 0x000fe2000c9a104c */
[----:B------:R-:W-:-:S03]  /*15a70*/  IMAD.WIDE R24, R2, 0x4, R14 ;  /* 0x0000000402187825 */ /* 0x000fc600078e020e */
[----:B------:R1:W-:Y:S04]  /*15a80*/  LDGSTS.E [R4+0x12480], desc[UR76][R28.64], !P1 ;  /* 0x124800001c047fae */ /* 0x0003e8000c9a104c */
[----:B------:R5:W-:Y:S04]  /*15a90*/  LDGSTS.E [R4+0x12500], desc[UR76][R26.64], !P1 ;  /* 0x125000001a047fae */ /* 0x000be8000c9a104c */
[----:B------:R-:W-:Y:S01]  /*15aa0*/  LDGSTS.E [R4+0x12580], desc[UR76][R24.64], !P1 ;  /* 0x1258000018047fae */ /* 0x000fe2000c9a104c */
[----:B---3--:R-:W-:-:S05]  /*15ab0*/  IMAD.WIDE R22, R2, 0x4, R10 ;  /* 0x0000000402167825 */ /* 0x008fca00078e020a */
[----:B------:R-:W-:Y:S01]  /*15ac0*/  LDGSTS.E [R4+0x12600], desc[UR76][R22.64], !P1 ;  /* 0x1260000016047fae */ /* 0x000fe2000c9a104c */
[----:B------:R-:W-:-:S03]  /*15ad0*/  IMAD.WIDE R16, R2, 0x4, R242 ;  /* 0x0000000402107825 */ /* 0x000fc600078e02f2 */
[----:B------:R-:W3:Y:S04]  /*15ae0*/  LDL.LU.64 R242, [R1+0x5c8] ;  /* 0x0005c80001f27983 */ /* 0x000ee80000300a00 */
[----:B------:R-:W-:Y:S04]  /*15af0*/  STL.64 [R1+0xf60], R24 ;  /* 0x000f601801007387 */ /* 0x000fe80000100a00 */
[----:B------:R-:W-:Y:S04]  /*15b00*/  STL.64 [R1+0xf70], R22 ;  /* 0x000f701601007387 */ /* 0x000fe80000100a00 */
[----:B------:R-:W-:Y:S01]  /*15b10*/  LDGSTS.E [R4+0x12680], desc[UR76][R16.64], !P1 ;  /* 0x1268000010047fae */ /* 0x000fe2000c9a104c */
[----:B----4-:R-:W-:-:S03]  /*15b20*/  IMAD.WIDE R14, R2, 0x4, R236 ;  /* 0x00000004020e7825 */ /* 0x010fc600078e02ec */
[----:B------:R-:W4:Y:S04]  /*15b30*/  LDL.LU.64 R236, [R1+0x5c0] ;  /* 0x0005c00001ec7983 */ /* 0x000f280000300a00 */
[----:B------:R1:W-:Y:S04]  /*15b40*/  STL.64 [R1+0xf80], R16 ;  /* 0x000f801001007387 */ /* 0x0003e80000100a00 */
[----:B------:R1:W-:Y:S04]  /*15b50*/  STL.64 [R1+0xf90], R14 ;  /* 0x000f900e01007387 */ /* 0x0003e80000100a00 */
[----:B------:R-:W-:Y:S01]  /*15b60*/  LDGSTS.E [R4+0x12700], desc[UR76][R14.64], !P1 ;  /* 0x127000000e047fae */ /* 0x000fe2000c9a104c */
[----:B------:R-:W-:-:S05]  /*15b70*/  IMAD.WIDE R10, R2, 0x4, R234 ;  /* 0x00000004020a7825 */ /* 0x000fca00078e02ea */
[----:B------:R5:W-:Y:S04]  /*15b80*/  STL.64 [R1+0xfa0], R10 ;  /* 0x000fa00a01007387 */ /* 0x000be80000100a00 */
[----:B-1----:R-:W4:Y:S04]  /*15b90*/  LDL.LU.64 R16, [R1+0x538] ;  /* 0x0005380001107983 */ /* 0x002f280000300a00 */
[----:B------:R-:W4:Y:S01]  /*15ba0*/  LDL.LU.64 R14, [R1+0x530] ;  /* 0x00053000010e7983 */ /* 0x000f220000300a00 */
[----:B------:R-:W-:-:S03]  /*15bb0*/  IMAD.WIDE R28, R2, 0x4, R238 ;  /* 0x00000004021c7825 */ /* 0x000fc600078e02ee */
[----:B------:R-:W4:Y:S04]  /*15bc0*/  LDL.LU.64 R234, [R1+0x528] ;  /* 0x0005280001ea7983 */ /* 0x000f280000300a00 */
[----:B------:R1:W-:Y:S01]  /*15bd0*/  LDGSTS.E [R4+0x12780], desc[UR76][R10.64], !P1 ;  /* 0x127800000a047fae */ /* 0x0003e2000c9a104c */
[----:B-----5:R-:W-:-:S04]  /*15be0*/  IMAD.WIDE R26, R2, 0x4, R20 ;  /* 0x00000004021a7825 */ /* 0x020fc800078e0214 */
[C---:B-1----:R-:W-:Y:S02]  /*15bf0*/  IMAD.WIDE R10, R2.reuse, 0x4, R240 ;  /* 0x00000004020a7825 */ /* 0x042fe400078e02f0 */
[----:B------:R-:W5:Y:S04]  /*15c00*/  LDL.LU.64 R240, [R1+0x520] ;  /* 0x0005200001f07983 */ /* 0x000f680000300a00 */
[----:B------:R-:W5:Y:S04]  /*15c10*/  LDL.LU.64 R238, [R1+0x518] ;  /* 0x0005180001ee7983 */ /* 0x000f680000300a00 */
[----:B------:R1:W-:Y:S01]  /*15c20*/  STL.64 [R1+0xfb0], R10 ;  /* 0x000fb00a01007387 */ /* 0x0003e20000100a00 */
[----:B--2---:R-:W-:-:S03]  /*15c30*/  IMAD.WIDE R20, R2, 0x4, R232 ;  /* 0x0000000402147825 */ /* 0x004fc600078e02e8 */
[----:B------:R-:W-:Y:S04]  /*15c40*/  STL.64 [R1+0xfc8], R28 ;  /* 0x000fc81c01007387 */ /* 0x000fe80000100a00 */
[----:B------:R-:W-:Y:S04]  /*15c50*/  STL.64 [R1+0xfe0], R26 ;  /* 0x000fe01a01007387 */ /* 0x000fe80000100a00 */
[----:B------:R-:W2:Y:S01]  /*15c60*/  LDL.LU.64 R232, [R1+0x510] ;  /* 0x0005100001e87983 */ /* 0x000ea20000300a00 */
[----:B------:R-:W-:-:S05]  /*15c70*/  VIADD R6, R231, 0xffffffb2 ;  /* 0xffffffb2e7067836 */ /* 0x000fca0000000000 */
[----:B------:R-:W-:Y:S01]  /*15c80*/  ISETP.GE.U32.AND P6, PT, R6, 0x7fffff73, PT ;  /* 0x7fffff730600780c */ /* 0x000fe20003fc6070 */
[----:B------:R-:W-:-:S04]  /*15c90*/  IMAD.WIDE R24, R2, 0x4, R18 ;  /* 0x0000000402187825 */ /* 0x000fc800078e0212 */
[C---:B------:R-:W-:Y:S01]  /*15ca0*/  IMAD.WIDE R22, R2.reuse, 0x4, R12 ;  /* 0x0000000402167825 */ /* 0x040fe200078e020c */
[----:B------:R-:W-:Y:S04]  /*15cb0*/  STL.64 [R1+0xff8], R24 ;  /* 0x000ff81801007387 */ /* 0x000fe80000100a00 */
[----:B------:R-:W-:Y:S04]  /*15cc0*/  STL.64 [R1+0x1010], R22 ;  /* 0x0010101601007387 */ /* 0x000fe80000100a00 */
[----:B------:R1:W-:Y:S04]  /*15cd0*/  STL.64 [R1+0x1028], R20 ;  /* 0x0010281401007387 */ /* 0x0003e80000100a00 */
[----:B------:R-:W-:Y:S04]  /*15ce0*/  LDGSTS.E [R4+0x13400], desc[UR76][R10.64], !P6 ;  /* 0x134000000a047fae */ /* 0x000fe8000f1a104c */
[----:B------:R4:W-:Y:S01]  /*15cf0*/  LDGSTS.E [R4+0x13480], desc[UR76][R28.64], !P6 ;  /* 0x134800001c047fae */ /* 0x0009e2000f1a104c */
[----:B---3--:R-:W-:-:S03]  /*15d00*/  IMAD.WIDE R18, R2, 0x4, R242 ;  /* 0x0000000402127825 */ /* 0x008fc600078e02f2 */
[----:B------:R3:W-:Y:S04]  /*15d10*/  LDGSTS.E [R4+0x13500], desc[UR76][R26.64], !P6 ;  /* 0x135000001a047fae */ /* 0x0007e8000f1a104c */
[----:B-1----:R-:W2:Y:S04]  /*15d20*/  LDL.LU.64 R10, [R1+0x508] ;  /* 0x00050800010a7983 */ /* 0x002ea80000300a00 */
[----:B------:R-:W-:Y:S04]  /*15d30*/  STL.64 [R1+0x1040], R18 ;  /* 0x0010401201007387 */ /* 0x000fe80000100a00 */
[----:B------:R5:W-:Y:S04]  /*15d40*/  LDGSTS.E [R4+0x13580], desc[UR76][R24.64], !P6 ;  /* 0x1358000018047fae */ /* 0x000be8000f1a104c */
[----:B------:R1:W-:Y:S04]  /*15d50*/  LDGSTS.E [R4+0x13600], desc[UR76][R22.64], !P6 ;  /* 0x1360000016047fae */ /* 0x0003e8000f1a104c */
[----:B------:R-:W-:Y:S04]  /*15d60*/  LDGSTS.E [R4+0x13680], desc[UR76][R20.64], !P6 ;  /* 0x1368000014047fae */ /* 0x000fe8000f1a104c */
[----:B------:R-:W-:Y:S01]  /*15d70*/  LDGSTS.E [R4+0x13700], desc[UR76][R18.64], !P6 ;  /* 0x1370000012047fae */ /* 0x000fe2000f1a104c */
[----:B----4-:R-:W-:-:S05]  /*15d80*/  IMAD.WIDE R12, R2, 0x4, R236 ;  /* 0x00000004020c7825 */ /* 0x010fca00078e02ec */
[----:B------:R4:W-:Y:S04]  /*15d90*/  STL.64 [R1+0x1058], R12 ;  /* 0x0010580c01007387 */ /* 0x0009e80000100a00 */
[----:B------:R-:W2:Y:S04]  /*15da0*/  LDL.LU.64 R236, [R1+0x500] ;  /* 0x0005000001ec7983 */ /* 0x000ea80000300a00 */
[----:B------:R-:W-:Y:S04]  /*15db0*/  LDGSTS.E [R4+0x13780], desc[UR76][R12.64], !P6 ;  /* 0x137800000c047fae */ /* 0x000fe8000f1a104c */
[----:B------:R-:W2:Y:S01]  /*15dc0*/  LDL.LU.64 R20, [R1+0x478] ;  /* 0x0004780001147983 */ /* 0x000ea20000300a00 */
[----:B------:R-:W-:-:S03]  /*15dd0*/  IMAD.WIDE R30, R2, 0x4, R16 ;  /* 0x00000004021e7825 */ /* 0x000fc600078e0210 */
[----:B----4-:R-:W4:Y:S01]  /*15de0*/  LDL.LU.64 R12, [R1+0x470] ;  /* 0x00047000010c7983 */ /* 0x010f220000300a00 */
[----:B------:R-:W-:-:S03]  /*15df0*/  IMAD.WIDE R28, R2, 0x4, R14 ;  /* 0x00000004021c7825 */ /* 0x000fc600078e020e */
[----:B------:R-:W4:Y:S01]  /*15e00*/  LDL.LU.64 R242, [R1+0x468] ;  /* 0x0004680001f27983 */ /* 0x000f220000300a00 */
[----:B---3--:R-:W-:-:S03]  /*15e10*/  IMAD.WIDE R26, R2, 0x4, R234 ;  /* 0x00000004021a7825 */ /* 0x008fc600078e02ea */
[----:B------:R-:W3:Y:S04]  /*15e20*/  LDL.LU.64 R234, [R1+0x460] ;  /* 0x0004600001ea7983 */ /* 0x000ee80000300a00 */
[----:B------:R1:W-:Y:S04]  /*15e30*/  STL.64 [R1+0x1070], R30 ;  /* 0x0010701e01007387 */ /* 0x0003e80000100a00 */
[----:B------:R-:W-:Y:S04]  /*15e40*/  STL.64 [R1+0x1088], R28 ;  /* 0x0010881c01007387 */ /* 0x000fe80000100a00 */
[----:B------:R-:W-:Y:S01]  /*15e50*/  STL.64 [R1+0x10a0], R26 ;  /* 0x0010a01a01007387 */ /* 0x000fe20000100a00 */
[----:B-----5:R-:W-:-:S03]  /*15e60*/  IMAD.WIDE R24, R2, 0x4, R240 ;  /* 0x0000000402187825 */ /* 0x020fc600078e02f0 */
[----:B------:R-:W5:Y:S01]  /*15e70*/  LDL.LU.64 R18, [R1+0x458] ;  /* 0x0004580001127983 */ /* 0x000f620000300a00 */
[----:B-1----:R-:W-:-:S03]  /*15e80*/  IMAD.WIDE R22, R2, 0x4, R238 ;  /* 0x0000000402167825 */ /* 0x002fc600078e02ee */
[----:B------:R-:W5:Y:S04]  /*15e90*/  LDL.LU.64 R240, [R1+0x450] ;  /* 0x0004500001f07983 */ /* 0x000f680000300a00 */
[----:B------:R-:W-:Y:S04]  /*15ea0*/  STL.64 [R1+0x10b8], R24 ;  /* 0x0010b81801007387 */ /* 0x000fe80000100a00 */
[----:B------:R-:W-:Y:S04]  /*15eb0*/  STL.64 [R1+0x1150], R22 ;  /* 0x0011501601007387 */ /* 0x000fe80000100a00 */
[----:B------:R-:W5:Y:S01]  /*15ec0*/  LDL.LU.64 R238, [R1+0x448] ;  /* 0x0004480001ee7983 */ /* 0x000f620000300a00 */
[----:B--2---:R-:W-:-:S03]  /*15ed0*/  IMAD.WIDE R16, R2, 0x4, R232 ;  /* 0x0000000402107825 */ /* 0x004fc600078e02e8 */
[----:B------:R-:W2:Y:S01]  /*15ee0*/  LDL.LU.64 R232, [R1+0x440] ;  /* 0x0004400001e87983 */ /* 0x000ea20000300a00 */
[----:B------:R-:W-:Y:S02]  /*15ef0*/  VIADD R6, R8, 0xffffffae ;  /* 0xffffffae08067836 */ /* 0x000fe40000000000 */
[----:B------:R-:W1:Y:S03]  /*15f00*/  LDC R8, c[0x0][0x3a0] ;  /* 0x0000e800ff087b82 */ /* 0x000e660000000800 */
[----:B------:R-:W-:Y:S01]  /*15f10*/  ISETP.GE.U32.AND P3, PT, R6, 0x7fffff6f, PT ;  /* 0x7fffff6f0600780c */ /* 0x000fe20003f66070 */
[----:B------:R-:W-:-:S04]  /*15f20*/  VIADD R6, R7, 0xffffffaa ;  /* 0xffffffaa07067836 */ /* 0x000fc80000000000 */
[----:B------:R-:W1:Y:S01]  /*15f30*/  LDC R7, c[0x0][0x3a0] ;  /* 0x0000e800ff077b82 */ /* 0x000e620000000800 */
[----:B------:R-:W-:Y:S01]  /*15f40*/  ISETP.GE.U32.AND P2, PT, R6, 0x7fffff6b, PT ;  /* 0x7fffff6b0600780c */ /* 0x000fe20003f46070 */
[----:B------:R-:W-:-:S06]  /*15f50*/  VIADD R6, R9, 0xffffffa6 ;  /* 0xffffffa609067836 */ /* 0x000fcc0000000000 */
[----:B------:R-:W1:Y:S01]  /*15f60*/  LDC R9, c[0x0][0x3a0] ;  /* 0x0000e800ff097b82 */ /* 0x000e620000000800 */
[----:B------:R-:W-:Y:S01]  /*15f70*/  ISETP.GE.U32.AND P0, PT, R6, 0x7fffff67, PT ;  /* 0x7fffff670600780c */ /* 0x000fe20003f06070 */
[----:B------:R1:W-:Y:S04]  /*15f80*/  LDGSTS.E [R4+0x14400], desc[UR76][R30.64], !P3 ;  /* 0x144000001e047fae */ /* 0x0003e8000d9a104c */
[----:B------:R4:W-:Y:S01]  /*15f90*/  LDGSTS.E [R4+0x14480], desc[UR76][R28.64], !P3 ;  /* 0x144800001c047fae */ /* 0x0009e2000d9a104c */
[----:B-1----:R-:W-:Y:S02]  /*15fa0*/  IADD3 R6, PT, PT, R8, -0x5e, RZ ;  /* 0xffffffa208067810 */ /* 0x002fe40007ffe0ff */
[----:B------:R-:W1:Y:S01]  /*15fb0*/  LDC R8, c[0x0][0x3a0] ;  /* 0x0000e800ff087b82 */ /* 0x000e620000000800 */
[----:B------:R1:W-:Y:S01]  /*15fc0*/  LDGSTS.E [R4+0x14500], desc[UR76][R26.64], !P3 ;  /* 0x145000001a047fae */ /* 0x0003e2000d9a104c */
[----:B------:R-:W-:-:S03]  /*15fd0*/  IMAD.WIDE R14, R2, 0x4, R10 ;  /* 0x00000004020e7825 */ /* 0x000fc600078e020a */
[----:B------:R1:W-:Y:S01]  /*15fe0*/  STL.64 [R1+0x1178], R16 ;  /* 0x0011781001007387 */ /* 0x0003e20000100a00 */
[----:B------:R-:W-:-:S03]  /*15ff0*/  ISETP.GE.U32.AND P1, PT, R6, 0x7fffff63, PT ;  /* 0x7fffff630600780c */ /* 0x000fc60003f26070 */
[----:B------:R3:W-:Y:S01]  /*16000*/  LDGSTS.E [R4+0x14580], desc[UR76][R24.64], !P3 ;  /* 0x1458000018047fae */ /* 0x0007e2000d9a104c */
[----:B------:R-:W-:Y:S02]  /*16010*/  VIADD R6, R7, 0xffffff9e ;  /* 0xffffff9e07067836 */ /* 0x000fe40000000000 */
[----:B------:R-:W1:Y:S01]  /*16020*/  LDC R7, c[0x0][0x3a0] ;  /* 0x0000e800ff077b82 */ /* 0x000e620000000800 */
[----:B------:R1:W-:Y:S04]  /*16030*/  STL.64 [R1+0x11e0], R14 ;  /* 0x0011e00e01007387 */ /* 0x0003e80000100a00 */
[----:B------:R5:W-:Y:S04]  /*16040*/  LDGSTS.E [R4+0x14600], desc[UR76][R22.64], !P3 ;  /* 0x1460000016047fae */ /* 0x000be8000d9a104c */
[----:B------:R-:W-:Y:S04]  /*16050*/  LDGSTS.E [R4+0x14680], desc[UR76][R16.64], !P3 ;  /* 0x1468000010047fae */ /* 0x000fe8000d9a104c */
[----:B------:R-:W-:Y:S01]  /*16060*/  LDGSTS.E [R4+0x14700], desc[UR76][R14.64], !P3 ;  /* 0x147000000e047fae */ /* 0x000fe2000d9a104c */
[----:B------:R-:W-:Y:S01]  /*16070*/  ISETP.GE.U32.AND P6, PT, R6, 0x7fffff5f, PT ;  /* 0x7fffff5f0600780c */ /* 0x000fe20003fc6070 */
[----:B------:R-:W-:-:S02]  /*16080*/  VIADD R6, R9, 0xffffff9a ;  /* 0xffffff9a09067836 */ /* 0x000fc40000000000 */
[----:B------:R-:W-:-:S05]  /*16090*/  IMAD.WIDE R10, R2, 0x4, R236 ;  /* 0x00000004020a7825 */ /* 0x000fca00078e02ec */
[----:B------:R2:W-:Y:S01]  /*160a0*/  STL.64 [R1+0x11f8], R10 ;  /* 0x0011f80a01007387 */ /* 0x0005e20000100a00 */
[----:B------:R-:W-:-:S03]  /*160b0*/  IMAD.WIDE R30, R2, 0x4, R20 ;  /* 0x00000004021e7825 */ /* 0x000fc600078e0214 */
[----:B-1----:R-:W2:Y:S04]  /*160c0*/  LDL.LU.64 R16, [R1+0x3b8] ;  /* 0x0003b80001107983 */ /* 0x002ea80000300a00 */
[----:B------:R-:W2:Y:S01]  /*160d0*/  LDL.LU.64 R14, [R1+0x3b0] ;  /* 0x0003b000010e7983 */ /* 0x000ea20000300a00 */
[----:B----4-:R-:W-:-:S03]  /*160e0*/  IMAD.WIDE R28, R2, 0x4, R12 ;  /* 0x00000004021c7825 */ /* 0x010fc600078e020c */
[----:B------:R-:W4:Y:S01]  /*160f0*/  LDL.LU.64 R236, [R1+0x3a8] ;  /* 0x0003a80001ec7983 */ /* 0x000f220000300a00 */
[----:B------:R-:W-:-:S03]  /*16100*/  IMAD.WIDE R26, R2, 0x4, R242 ;  /* 0x00000004021a7825 */ /* 0x000fc600078e02f2 */
[----:B------:R-:W4:Y:S04]  /*16110*/  LDL.LU.64 R12, [R1+0x3a0] ;  /* 0x0003a000010c7983 */ /* 0x000f280000300a00 */
[----:B------:R-:W-:Y:S01]  /*16120*/  STL.64 [R1+0x1210], R30 ;  /* 0x0012101e01007387 */ /* 0x000fe20000100a00 */
[----:B---3--:R-:W-:-:S03]  /*16130*/  IMAD.WIDE R24, R2, 0x4, R234 ;  /* 0x0000000402187825 */ /* 0x008fc600078e02ea */
[----:B------:R-:W3:Y:S04]  /*16140*/  LDL.LU.64 R242, [R1+0x398] ;  /* 0x0003980001f27983 */ /* 0x000ee80000300a00 */
[----:B------:R-:W-:Y:S04]  /*16150*/  STL.64 [R1+0x1228], R28 ;  /* 0x0012281c01007387 */ /* 0x000fe80000100a00 */
[----:B------:R-:W3:Y:S01]  /*16160*/  LDL.LU.64 R234, [R1+0x390] ;  /* 0x0003900001ea7983 */ /* 0x000ee20000300a00 */
[----:B-----5:R-:W-:-:S03]  /*16170*/  IMAD.WIDE R22, R2, 0x4, R18 ;  /* 0x0000000402167825 */ /* 0x020fc600078e0212 */
[----:B------:R-:W-:Y:S01]  /*16180*/  STL.64 [R1+0x1240], R26 ;  /* 0x0012401a01007387 */ /* 0x000fe20000100a00 */
[----:B------:R-:W-:-:S03]  /*16190*/  IMAD.WIDE R20, R2, 0x4, R240 ;  /* 0x0000000402147825 */ /* 0x000fc600078e02f0 */
[----:B------:R-:W-:Y:S04]  /*161a0*/  STL.64 [R1+0x1258], R24 ;  /* 0x0012581801007387 */ /* 0x000fe80000100a00 */
[----:B------:R1:W-:Y:S01]  /*161b0*/  LDGSTS.E [R4+0x14780], desc[UR76][R10.64], !P3 ;  /* 0x147800000a047fae */ /* 0x0003e2000d9a104c */
[----:B------:R-:W-:Y:S01]  /*161c0*/  ISETP.GE.U32.AND P3, PT, R6, 0x7fffff5b, PT ;  /* 0x7fffff5b0600780c */ /* 0x000fe20003f66070 */
[----:B------:R-:W-:Y:S02]  /*161d0*/  VIADD R6, R8, 0xffffff96 ;  /* 0xffffff9608067836 */ /* 0x000fe40000000000 */
[----:B------:R-:W-:Y:S01]  /*161e0*/  STL.64 [R1+0x1270], R22 ;  /* 0x0012701601007387 */ /* 0x000fe20000100a00 */
[----:B------:R-:W-:-:S03]  /*161f0*/  IMAD.WIDE R18, R2, 0x4, R238 ;  /* 0x0000000402127825 */ /* 0x000fc600078e02ee */
[----:B------:R-:W5:Y:S04]  /*16200*/  LDL.LU.64 R240, [R1+0x388] ;  /* 0x0003880001f07983 */ /* 0x000f680000300a00 */
[----:B------:R2:W-:Y:S02]  /*16210*/  STL.64 [R1+0x1288], R20 ;  /* 0x0012881401007387 */ /* 0x0005e40000100a00 */
[C---:B--2---:R-:W-:Y:S01]  /*16220*/  IMAD.WIDE R8, R2.reuse, 0x4, R232 ;  /* 0x0000000402087825 */ /* 0x044fe200078e02e8 */
[----:B-1----:R-:W1:Y:S01]  /*16230*/  LDC R10, c[0x0][0x3a0] ;  /* 0x0000e800ff0a7b82 */ /* 0x002e620000000800 */
[----:B------:R2:W-:Y:S04]  /*16240*/  STL.64 [R1+0x12a0], R18 ;  /* 0x0012a01201007387 */ /* 0x0005e80000100a00 */
[----:B------:R-:W5:Y:S04]  /*16250*/  LDL.LU.64 R232, [R1+0x380] ;  /* 0x0003800001e87983 */ /* 0x000f680000300a00 */
[----:B------:R-:W-:Y:S04]  /*16260*/  LDGSTS.E [R4+0x15400], desc[UR76][R30.64], !P2 ;  /* 0x154000001e047fae */ /* 0x000fe8000d1a104c */
[----:B------:R-:W-:Y:S04]  /*16270*/  LDGSTS.E [R4+0x15480], desc[UR76][R28.64], !P2 ;  /* 0x154800001c047fae */ /* 0x000fe8000d1a104c */
[----:B------:R-:W-:Y:S04]  /*16280*/  LDGSTS.E [R4+0x15500], desc[UR76][R26.64], !P2 ;  /* 0x155000001a047fae */ /* 0x000fe8000d1a104c */
[----:B------:R-:W-:Y:S04]  /*16290*/  LDGSTS.E [R4+0x15580], desc[UR76][R24.64], !P2 ;  /* 0x1558000018047fae */ /* 0x000fe8000d1a104c */
[----:B------:R1:W-:Y:S04]  /*162a0*/  STL.64 [R1+0x12c8], R8 ;  /* 0x0012c80801007387 */ /* 0x0003e80000100a00 */
[----:B------:R-:W-:Y:S04]  /*162b0*/  LDGSTS.E [R4+0x15600], desc[UR76][R22.64], !P2 ;  /* 0x1560000016047fae */ /* 0x000fe8000d1a104c */
[----:B------:R-:W-:Y:S04]  /*162c0*/  LDGSTS.E [R4+0x15680], desc[UR76][R20.64], !P2 ;  /* 0x1568000014047fae */ /* 0x000fe8000d1a104c */
[----:B------:R-:W5:Y:S04]  /*162d0*/  LDL.LU.64 R228, [R1+0x2f8] ;  /* 0x0002f80001e47983 */ /* 0x000f680000300a00 */
[----:B------:R-:W-:Y:S04]  /*162e0*/  LDGSTS.E [R4+0x15700], desc[UR76][R18.64], !P2 ;  /* 0x1570000012047fae */ /* 0x000fe8000d1a104c */
[----:B------:R-:W5:Y:S04]  /*162f0*/  LDL.LU.64 R20, [R1+0x2f0] ;  /* 0x0002f00001147983 */ /* 0x000f680000300a00 */
[----:B------:R1:W-:Y:S04]  /*16300*/  LDGSTS.E [R4+0x15780], desc[UR76][R8.64], !P2 ;  /* 0x1578000008047fae */ /* 0x0003e8000d1a104c */
[----:B--2---:R-:W2:Y:S04]  /*16310*/  LDL.LU.64 R18, [R1+0x2e8] ;  /* 0x0002e80001127983 */ /* 0x004ea80000300a00 */
[----:B------:R-:W2:Y:S01]  /*16320*/  LDL.LU.64 R238, [R1+0x2e0] ;  /* 0x0002e00001ee7983 */ /* 0x000ea20000300a00 */
[C---:B------:R-:W-:Y:S01]  /*16330*/  IMAD.WIDE R32, R2.reuse, 0x4, R16 ;  /* 0x0000000402207825 */ /* 0x040fe200078e0210 */
[----:B-1----:R-:W1:Y:S03]  /*16340*/  LDC R9, c[0x0][0x3a0] ;  /* 0x0000e800ff097b82 */ /* 0x002e660000000800 */
[C---:B------:R-:W-:Y:S01]  /*16350*/  IMAD.WIDE R30, R2.reuse, 0x4, R14 ;  /* 0x00000004021e7825 */ /* 0x040fe200078e020e */
[----:B------:R-:W-:Y:S03]  /*16360*/  LDGSTS.E [R4+0x16400], desc[UR76][R32.64], !P0 ;  /* 0x1640000020047fae */ /* 0x000fe6000c1a104c */
[C---:B----4-:R-:W-:Y:S01]  /*16370*/  IMAD.WIDE R28, R2.reuse, 0x4, R236 ;  /* 0x00000004021c7825 */ /* 0x050fe200078e02ec */
[----:B------:R-:W-:Y:S01]  /*16380*/  LDGSTS.E [R4+0x16480], desc[UR76][R30.64], !P0 ;  /* 0x164800001e047fae */ /* 0x000fe2000c1a104c */
[----:B------:R-:W4:Y:S02]  /*16390*/  LDC R8, c[0x0][0x3a0] ;  /* 0x0000e800ff087b82 */ /* 0x000f240000000800 */
[C---:B------:R-:W-:Y:S01]  /*163a0*/  IMAD.WIDE R26, R2.reuse, 0x4, R12 ;  /* 0x00000004021a7825 */ /* 0x040fe200078e020c */
[----:B------:R-:W4:Y:S04]  /*163b0*/  LDL.LU.64 R236, [R1+0x2d8] ;  /* 0x0002d80001ec7983 */ /* 0x000f280000300a00 */
[----:B------:R-:W-:Y:S04]  /*163c0*/  STL.64 [R1+0x1338], R32 ;  /* 0x0013382001007387 */ /* 0x000fe80000100a00 */
[----:B------:R-:W-:Y:S01]  /*163d0*/  STL.64 [R1+0x1358], R30 ;  /* 0x0013581e01007387 */ /* 0x000fe20000100a00 */
[----:B---3--:R-:W-:-:S03]  /*163e0*/  IMAD.WIDE R24, R2, 0x4, R242 ;  /* 0x0000000402187825 */ /* 0x008fc600078e02f2 */
[----:B------:R3:W-:Y:S01]  /*163f0*/  STL.64 [R1+0x1378], R28 ;  /* 0x0013781c01007387 */ /* 0x0007e20000100a00 */
[----:B------:R-:W-:-:S03]  /*16400*/  IMAD.WIDE R14, R2, 0x4, R234 ;  /* 0x00000004020e7825 */ /* 0x000fc600078e02ea */
[----:B------:R-:W4:Y:S04]  /*16410*/  LDL.LU.64 R16, [R1+0x2d0] ;  /* 0x0002d00001107983 */ /* 0x000f280000300a00 */
[----:B------:R-:W-:Y:S04]  /*16420*/  STL.64 [R1+0x1398], R26 ;  /* 0x0013981a01007387 */ /* 0x000fe80000100a00 */
[----:B------:R-:W4:Y:S04]  /*16430*/  LDL.LU.64 R234, [R1+0x2c8] ;  /* 0x0002c80001ea7983 */ /* 0x000f280000300a00 */
[----:B------:R-:W-:Y:S04]  /*16440*/  STL.64 [R1+0x13b8], R24 ;  /* 0x0013b81801007387 */ /* 0x000fe80000100a00 */
[----:B------:R1:W-:Y:S04]  /*16450*/  STL.64 [R1+0x13d0], R14 ;  /* 0x0013d00e01007387 */ /* 0x0003e80000100a00 */
[----:B------:R3:W-:Y:S01]  /*16460*/  LDGSTS.E [R4+0x16500], desc[UR76][R28.64], !P0 ;  /* 0x165000001c047fae */ /* 0x0007e2000c1a104c */
[----:B-----5:R-:W-:-:S03]  /*16470*/  IMAD.WIDE R22, R2, 0x4, R232 ;  /* 0x0000000402167825 */ /* 0x020fc600078e02e8 */
[----:B------:R5:W-:Y:S04]  /*16480*/  LDGSTS.E [R4+0x16580], desc[UR76][R26.64], !P0 ;  /* 0x165800001a047fae */ /* 0x000be8000c1a104c */
[----:B------:R-:W4:Y:S01]  /*16490*/  LDL.LU.64 R232, [R1+0x2c0] ;  /* 0x0002c00001e87983 */ /* 0x000f220000300a00 */
[----:B------:R-:W-:-:S03]  /*164a0*/  IMAD.WIDE R12, R2, 0x4, R240 ;  /* 0x00000004020c7825 */ /* 0x000fc600078e02f0 */
[----:B------:R2:W-:Y:S04]  /*164b0*/  LDGSTS.E [R4+0x16600], desc[UR76][R24.64], !P0 ;  /* 0x1660000018047fae */ /* 0x0005e8000c1a104c */
[----:B------:R1:W-:Y:S04]  /*164c0*/  STL.64 [R1+0x13e8], R12 ;  /* 0x0013e80c01007387 */ /* 0x0003e80000100a00 */
[----:B------:R1:W-:Y:S04]  /*164d0*/  STL.64 [R1+0x1400], R22 ;  /* 0x0014001601007387 */ /* 0x0003e80000100a00 */
[----:B------:R-:W-:Y:S04]  /*164e0*/  LDGSTS.E [R4+0x16680], desc[UR76][R14.64], !P0 ;  /* 0x166800000e047fae */ /* 0x000fe8000c1a104c */
[----:B------:R-:W-:Y:S01]  /*164f0*/  LDGSTS.E [R4+0x16700], desc[UR76][R12.64], !P0 ;  /* 0x167000000c047fae */ /* 0x000fe2000c1a104c */
[----:B------:R-:W-:-:S03]  /*16500*/  ISETP.GE.U32.AND P2, PT, R6, 0x7fffff57, PT ;  /* 0x7fffff570600780c */ /* 0x000fc60003f46070 */
[----:B------:R2:W-:Y:S01]  /*16510*/  LDGSTS.E [R4+0x16780], desc[UR76][R22.64], !P0 ;  /* 0x1678000016047fae */ /* 0x0005e2000c1a104c */
[----:B---3--:R-:W-:-:S03]  /*16520*/  IMAD.WIDE R28, R2, 0x4, R228 ;  /* 0x00000004021c7825 */ /* 0x008fc600078e02e4 */
[----:B-1----:R-:W3:Y:S04]  /*16530*/  LDL.LU.64 R14, [R1+0x238] ;  /* 0x00023800010e7983 */ /* 0x002ee80000300a00 */
[----:B------:R-:W3:Y:S01]  /*16540*/  LDL.LU.64 R12, [R1+0x230] ;  /* 0x00023000010c7983 */ /* 0x000ee20000300a00 */
[----:B-----5:R-:W-:-:S03]  /*16550*/  IMAD.WIDE R26, R2, 0x4, R20 ;  /* 0x00000004021a7825 */ /* 0x020fc600078e0214 */
[----:B------:R-:W5:Y:S04]  /*16560*/  LDL.LU.64 R242, [R1+0x228] ;  /* 0x0002280001f27983 */ /* 0x000f680000300a00 */
[----:B------:R-:W5:Y:S01]  /*16570*/  LDL.LU.64 R240, [R1+0x220] ;  /* 0x0002200001f07983 */ /* 0x000f620000300a00 */
[----:B--2---:R-:W-:-:S03]  /*16580*/  IMAD.WIDE R24, R2, 0x4, R18 ;  /* 0x0000000402187825 */ /* 0x004fc600078e0212 */
[----:B------:R1:W-:Y:S01]  /*16590*/  STL.64 [R1+0x14e0], R28 ;  /* 0x0014e01c01007387 */ /* 0x0003e20000100a00 */
[----:B------:R-:W-:-:S03]  /*165a0*/  IMAD.WIDE R22, R2, 0x4, R238 ;  /* 0x0000000402167825 */ /* 0x000fc600078e02ee */
[----:B------:R-:W-:Y:S01]  /*165b0*/  LDGSTS.E [R4+0x17400], desc[UR76][R28.64], !P1 ;  /* 0x174000001c047fae */ /* 0x000fe2000c9a104c */
[----:B------:R-:W-:-:S03]  /*165c0*/  VIADD R6, R7, 0xffffff92 ;  /* 0xffffff9207067836 */ /* 0x000fc60000000000 */
[----:B------:R-:W2:Y:S01]  /*165d0*/  LDL.LU.64 R238, [R1+0x218] ;  /* 0x0002180001ee7983 */ /* 0x000ea20000300a00 */
[----:B------:R-:W1:Y:S03]  /*165e0*/  LDC R7, c[0x0][0x3a0] ;  /* 0x0000e800ff077b82 */ /* 0x000e660000000800 */
[----:B------:R1:W-:Y:S04]  /*165f0*/  STL.64 [R1+0x1500], R26 ;  /* 0x0015001a01007387 */ /* 0x0003e80000100a00 */
[----:B------:R1:W-:Y:S01]  /*16600*/  STL.64 [R1+0x1520], R24 ;  /* 0x0015201801007387 */ /* 0x0003e20000100a00 */
[----:B------:R-:W-:Y:S01]  /*16610*/  ISETP.GE.U32.AND P0, PT, R6, 0x7fffff53, PT ;  /* 0x7fffff530600780c */ /* 0x000fe20003f06070 */
[----:B------:R-:W-:-:S02]  /*16620*/  VIADD R6, R10, 0xffffff8e ;  /* 0xffffff8e0a067836 */ /* 0x000fc40000000000 */
[----:B------:R-:W-:Y:S04]  /*16630*/  LDGSTS.E [R4+0x17480], desc[UR76][R26.64], !P1 ;  /* 0x174800001a047fae */ /* 0x000fe8000c9a104c */
[----:B------:R-:W-:Y:S04]  /*16640*/  LDGSTS.E [R4+0x17500], desc[UR76][R24.64], !P1 ;  /* 0x1750000018047fae */ /* 0x000fe8000c9a104c */
[----:B------:R-:W-:Y:S01]  /*16650*/  LDGSTS.E [R4+0x17580], desc[UR76][R22.64], !P1 ;  /* 0x1758000016047fae */ /* 0x000fe2000c9a104c */
[----:B----4-:R-:W-:-:S03]  /*16660*/  IMAD.WIDE R20, R2, 0x4, R236 ;  /* 0x0000000402147825 */ /* 0x010fc600078e02ec */
[----:B------:R-:W4:Y:S04]  /*16670*/  LDL.LU.64 R236, [R1+0x210] ;  /* 0x0002100001ec7983 */ /* 0x000f280000300a00 */
[----:B------:R1:W-:Y:S04]  /*16680*/  STL.64 [R1+0x1540], R22 ;  /* 0x0015401601007387 */ /* 0x0003e80000100a00 */
[----:B------:R1:W-:Y:S04]  /*16690*/  STL.64 [R1+0x1560], R20 ;  /* 0x0015601401007387 */ /* 0x0003e80000100a00 */
[----:B------:R-:W-:Y:S01]  /*166a0*/  LDGSTS.E [R4+0x17600], desc[UR76][R20.64], !P1 ;  /* 0x1760000014047fae */ /* 0x000fe2000c9a104c */
[----:B------:R-:W-:-:S05]  /*166b0*/  IMAD.WIDE R18, R2, 0x4, R16 ;  /* 0x0000000402127825 */ /* 0x000fca00078e0210 */
[----:B------:R-:W-:Y:S01]  /*166c0*/  LDGSTS.E [R4+0x17680], desc[UR76][R18.64], !P1 ;  /* 0x1768000012047fae */ /* 0x000fe2000c9a104c */
[----:B------:R-:W-:-:S03]  /*166d0*/  IMAD.WIDE R16, R2, 0x4, R234 ;  /* 0x0000000402107825 */ /* 0x000fc600078e02ea */
[----:B------:R-:W4:Y:S04]  /*166e0*/  LDL.LU.64 R234, [R1+0x208] ;  /* 0x0002080001ea7983 */ /* 0x000f280000300a00 */
[----:B------:R1:W-:Y:S04]  /*166f0*/  STL.64 [R1+0x1578], R18 ;  /* 0x0015781201007387 */ /* 0x0003e80000100a00 */
[----:B------:R1:W-:Y:S04]  /*16700*/  STL.64 [R1+0x1590], R16 ;  /* 0x0015901001007387 */ /* 0x0003e80000100a00 */
[----:B------:R-:W-:Y:S01]  /*16710*/  LDGSTS.E [R4+0x17700], desc[UR76][R16.64], !P1 ;  /* 0x1770000010047fae */ /* 0x000fe2000c9a104c */
[----:B------:R-:W-:-:S03]  /*16720*/  IMAD.WIDE R10, R2, 0x4, R232 ;  /* 0x00000004020a7825 */ /* 0x000fc600078e02e8 */
[----:B------:R-:W4:Y:S04]  /*16730*/  LDL.LU.64 R232, [R1+0x200] ;  /* 0x0002000001e87983 */ /* 0x000f280000300a00 */
[----:B------:R1:W-:Y:S04]  /*16740*/  STL.64 [R1+0x15a8], R10 ;  /* 0x0015a80a01007387 */ /* 0x0003e80000100a00 */
[----:B------:R1:W-:Y:S01]  /*16750*/  LDGSTS.E [R4+0x17780], desc[UR76][R10.64], !P1 ;  /* 0x177800000a047fae */ /* 0x0003e2000c9a104c */
[----:B---3--:R-:W-:-:S04]  /*16760*/  IMAD.WIDE R38, R2, 0x4, R14 ;  /* 0x0000000402267825 */ /* 0x008fc800078e020e */
[C---:B------:R-:W-:Y:S01]  /*16770*/  IMAD.WIDE R36, R2.reuse, 0x4, R12 ;  /* 0x0000000402247825 */ /* 0x040fe200078e020c */
[----:B------:R-:W-:Y:S03]  /*16780*/  STL.64 [R1+0x15f8], R38 ;  /* 0x0015f82601007387 */ /* 0x000fe60000100a00 */
[C---:B-----5:R-:W-:Y:S01]  /*16790*/  IMAD.WIDE R34, R2.reuse, 0x4, R242 ;  /* 0x0000000402227825 */ /* 0x060fe200078e02f2 */
[----:B-1----:R-:W3:Y:S03]  /*167a0*/  LDL.LU.64 R28, [R1+0x178] ;  /* 0x00017800011c7983 */ /* 0x002ee60000300a00 */
[C---:B------:R-:W-:Y:S01]  /*167b0*/  IMAD.WIDE R32, R2.reuse, 0x4, R240 ;  /* 0x0000000402207825 */ /* 0x040fe200078e02f0 */
[----:B------:R-:W-:Y:S04]  /*167c0*/  STL.64 [R1+0x1610], R36 ;  /* 0x0016102401007387 */ /* 0x000fe80000100a00 */
[----:B------:R-:W5:Y:S04]  /*167d0*/  LDL.LU.64 R26, [R1+0x170] ;  /* 0x00017000011a7983 */ /* 0x000f680000300a00 */
[----:B------:R-:W-:Y:S01]  /*167e0*/  STL.64 [R1+0x1628], R34 ;  /* 0x0016282201007387 */ /* 0x000fe20000100a00 */
[----:B--2---:R-:W-:-:S03]  /*167f0*/  IMAD.WIDE R30, R2, 0x4, R238 ;  /* 0x00000004021e7825 */ /* 0x004fc600078e02ee */
[----:B------:R-:W2:Y:S04]  /*16800*/  LDL.LU.64 R24, [R1+0x168] ;  /* 0x0001680001187983 */ /* 0x000ea80000300a00 */
[----:B------:R-:W-:Y:S04]  /*16810*/  STL.64 [R1+0x1640], R32 ;  /* 0x0016402001007387 */ /* 0x000fe80000100a00 */
[----:B------:R-:W2:Y:S04]  /*16820*/  LDL.LU.64 R22, [R1+0x160] ;  /* 0x0001600001167983 */ /* 0x000ea80000300a00 */
[----:B------:R-:W2:Y:S04]  /*16830*/  LDL.LU.64 R20, [R1+0x158] ;  /* 0x0001580001147983 */ /* 0x000ea80000300a00 */
[----:B------:R-:W2:Y:S04]  /*16840*/  LDL.LU.64 R18, [R1+0x150] ;  /* 0x0001500001127983 */ /* 0x000ea80000300a00 */
[----:B------:R-:W-:Y:S04]  /*16850*/  STL.64 [R1+0x1658], R30 ;  /* 0x0016581e01007387 */ /* 0x000fe80000100a00 */
[----:B------:R-:W-:Y:S04]  /*16860*/  LDGSTS.E [R4+0x18400], desc[UR76][R38.64], !P6 ;  /* 0x1840000026047fae */ /* 0x000fe8000f1a104c */
[----:B------:R-:W2:Y:S04]  /*16870*/  LDL.LU.64 R16, [R1+0x148] ;  /* 0x0001480001107983 */ /* 0x000ea80000300a00 */
[----:B------:R-:W-:Y:S04]  /*16880*/  LDGSTS.E [R4+0x18480], desc[UR76][R36.64], !P6 ;  /* 0x1848000024047fae */ /* 0x000fe8000f1a104c */
[----:B------:R-:W-:Y:S04]  /*16890*/  LDGSTS.E [R4+0x18500], desc[UR76][R34.64], !P6 ;  /* 0x1850000022047fae */ /* 0x000fe8000f1a104c */
[----:B------:R-:W-:Y:S04]  /*168a0*/  LDGSTS.E [R4+0x18580], desc[UR76][R32.64], !P6 ;  /* 0x1858000020047fae */ /* 0x000fe8000f1a104c */
[----:B------:R1:W-:Y:S01]  /*168b0*/  LDGSTS.E [R4+0x18600], desc[UR76][R30.64], !P6 ;  /* 0x186000001e047fae */ /* 0x0003e2000f1a104c */
[----:B----4-:R-:W-:-:S05]  /*168c0*/  IMAD.WIDE R14, R2, 0x4, R236 ;  /* 0x00000004020e7825 */ /* 0x010fca00078e02ec */
[----:B------:R4:W-:Y:S04]  /*168d0*/  STL.64 [R1+0x1678], R14 ;  /* 0x0016780e01007387 */ /* 0x0009e80000100a00 */
[----:B------:R-:W2:Y:S04]  /*168e0*/  LDL.LU.64 R228, [R1+0x140] ;  /* 0x0001400001e47983 */ /* 0x000ea80000300a00 */
[----:B------:R-:W-:Y:S01]  /*168f0*/  LDGSTS.E [R4+0x18680], desc[UR76][R14.64], !P6 ;  /* 0x186800000e047fae */ /* 0x000fe2000f1a104c */
[----:B------:R-:W-:-:S05]  /*16900*/  IMAD.WIDE R12, R2, 0x4, R234 ;  /* 0x00000004020c7825 */ /* 0x000fca00078e02ea */
[----:B------:R1:W-:Y:S04]  /*16910*/  STL.64 [R1+0x1698], R12 ;  /* 0x0016980c01007387 */ /* 0x0003e80000100a00 */
[----:B------:R-:W-:Y:S01]  /*16920*/  LDGSTS.E [R4+0x18700], desc[UR76][R12.64], !P6 ;  /* 0x187000000c047fae */ /* 0x000fe2000f1a104c */
[----:B------:R-:W-:-:S05]  /*16930*/  IMAD.WIDE R10, R2, 0x4, R232 ;  /* 0x00000004020a7825 */ /* 0x000fca00078e02e8 */
[----:B------:R-:W-:Y:S04]  /*16940*/  STL.64 [R1+0x16b0], R10 ;  /* 0x0016b00a01007387 */ /* 0x000fe80000100a00 */
[----:B----4-:R-:W4:Y:S04]  /*16950*/  LDL.LU.64 R14, [R1+0xb8] ;  /* 0x0000b800010e7983 */ /* 0x010f280000300a00 */
[----:B-1----:R-:W4:Y:S04]  /*16960*/  LDL.LU.64 R12, [R1+0xb0] ;  /* 0x0000b000010c7983 */ /* 0x002f280000300a00 */
[----:B------:R-:W4:Y:S04]  /*16970*/  LDL.LU.64 R242, [R1+0xa8] ;  /* 0x0000a80001f27983 */ /* 0x000f280000300a00 */
[----:B------:R-:W4:Y:S04]  /*16980*/  LDL.LU.64 R240, [R1+0xa0] ;  /* 0x0000a00001f07983 */ /* 0x000f280000300a00 */
[----:B------:R-:W4:Y:S04]  /*16990*/  LDL.LU.64 R238, [R1+0x98] ;  /* 0x0000980001ee7983 */ /* 0x000f280000300a00 */
[----:B------:R-:W4:Y:S04]  /*169a0*/  LDL.LU.64 R236, [R1+0x90] ;  /* 0x0000900001ec7983 */ /* 0x000f280000300a00 */
[----:B------:R-:W4:Y:S04]  /*169b0*/  LDL.LU.64 R234, [R1+0x88] ;  /* 0x0000880001ea7983 */ /* 0x000f280000300a00 */
[----:B------:R-:W4:Y:S01]  /*169c0*/  LDL.LU.64 R232, [R1+0x80] ;  /* 0x0000800001e87983 */ /* 0x000f220000300a00 */
[----:B---3--:R-:W-:-:S03]  /*169d0*/  IMAD.WIDE R28, R2, 0x4, R28 ;  /* 0x00000004021c7825 */ /* 0x008fc600078e021c */
[----:B------:R-:W-:Y:S01]  /*169e0*/  LDGSTS.E [R4+0x18780], desc[UR76][R10.64], !P6 ;  /* 0x187800000a047fae */ /* 0x000fe2000f1a104c */
[----:B-----5:R-:W-:-:S03]  /*169f0*/  IMAD.WIDE R26, R2, 0x4, R26 ;  /* 0x00000004021a7825 */ /* 0x020fc600078e021a */
[----:B------:R1:W-:Y:S04]  /*16a00*/  STL.64 [R1+0x1710], R28 ;  /* 0x0017101c01007387 */ /* 0x0003e80000100a00 */
[----:B------:R1:W-:Y:S01]  /*16a10*/  LDGSTS.E [R4+0x19400], desc[UR76][R28.64], !P3 ;  /* 0x194000001c047fae */ /* 0x0003e2000d9a104c */
[----:B--2---:R-:W-:-:S03]  /*16a20*/  IMAD.WIDE R24, R2, 0x4, R24 ;  /* 0x0000000402187825 */ /* 0x004fc600078e0218 */
[----:B------:R2:W-:Y:S04]  /*16a30*/  STL.64 [R1+0x1730], R26 ;  /* 0x0017301a01007387 */ /* 0x0005e80000100a00 */
[----:B------:R2:W-:Y:S01]  /*16a40*/  LDGSTS.E [R4+0x19480], desc[UR76][R26.64], !P3 ;  /* 0x194800001a047fae */ /* 0x0005e2000d9a104c */
[----:B------:R-:W-:-:S04]  /*16a50*/  IMAD.WIDE R22, R2, 0x4, R22 ;  /* 0x0000000402167825 */ /* 0x000fc800078e0216 */
[C---:B------:R-:W-:Y:S01]  /*16a60*/  IMAD.WIDE R20, R2.reuse, 0x4, R20 ;  /* 0x0000000402147825 */ /* 0x040fe200078e0214 */
[----:B------:R4:W-:Y:S03]  /*16a70*/  STL.64 [R1+0x1750], R24 ;  /* 0x0017501801007387 */ /* 0x0009e60000100a00 */
[C---:B------:R-:W-:Y:S01]  /*16a80*/  IMAD.WIDE R18, R2.reuse, 0x4, R18 ;  /* 0x0000000402127825 */ /* 0x040fe200078e0212 */
[----:B------:R4:W-:Y:S04]  /*16a90*/  LDGSTS.E [R4+0x19500], desc[UR76][R24.64], !P3 ;  /* 0x1950000018047fae */ /* 0x0009e8000d9a104c */
[----:B------:R3:W-:Y:S04]  /*16aa0*/  STL.64 [R1+0x1770], R22 ;  /* 0x0017701601007387 */ /* 0x0007e80000100a00 */
[----:B------:R3:W-:Y:S01]  /*16ab0*/  LDGSTS.E [R4+0x19580], desc[UR76][R22.64], !P3 ;  /* 0x1958000016047fae */ /* 0x0007e2000d9a104c */
[----:B------:R-:W-:-:S03]  /*16ac0*/  IMAD.WIDE R16, R2, 0x4, R16 ;  /* 0x0000000402107825 */ /* 0x000fc600078e0210 */
[----:B------:R5:W-:Y:S04]  /*16ad0*/  STL.64 [R1+0x1790], R20 ;  /* 0x0017901401007387 */ /* 0x000be80000100a00 */
[----:B------:R5:W-:Y:S04]  /*16ae0*/  LDGSTS.E [R4+0x19600], desc[UR76][R20.64], !P3 ;  /* 0x1960000014047fae */ /* 0x000be8000d9a104c */
[----:B------:R1:W-:Y:S04]  /*16af0*/  STL.64 [R1+0x17b0], R18 ;  /* 0x0017b01201007387 */ /* 0x0003e80000100a00 */
[----:B------:R1:W-:Y:S04]  /*16b00*/  LDGSTS.E [R4+0x19680], desc[UR76][R18.64], !P3 ;  /* 0x1968000012047fae */ /* 0x0003e8000d9a104c */
[----:B------:R1:W-:Y:S04]  /*16b10*/  STL.64 [R1+0x17d0], R16 ;  /* 0x0017d01001007387 */ /* 0x0003e80000100a00 */
[----:B------:R2:W-:Y:S01]  /*16b20*/  LDGSTS.E [R4+0x19700], desc[UR76][R16.64], !P3 ;  /* 0x1970000010047fae */ /* 0x0005e2000d9a104c */
[----:B------:R-:W-:Y:S01]  /*16b30*/  ISETP.GE.U32.AND P1, PT, R6, 0x7fffff4f, PT ;  /* 0x7fffff4f0600780c */ /* 0x000fe20003f26070 */
[----:B------:R-:W-:-:S02]  /*16b40*/  VIADD R6, R9, 0xffffff8a ;  /* 0xffffff8a09067836 */ /* 0x000fc40000000000 */
[----:B------:R-:W-:Y:S01]  /*16b50*/  IMAD.WIDE R30, R2, 0x4, R132 ;  /* 0x00000004021e7825 */ /* 0x000fe200078e0284 */
[----:B------:R-:W2:Y:S02]  /*16b60*/  LDC R9, c[0x0][0x3a0] ;  /* 0x0000e800ff097b82 */ /* 0x000ea40000000800 */
[----:B------:R-:W-:Y:S02]  /*16b70*/  ISETP.GE.U32.AND P6, PT, R6, 0x7fffff4b, PT ;  /* 0x7fffff4b0600780c */ /* 0x000fe40003fc6070 */
[----:B------:R-:W-:Y:S01]  /*16b80*/  IADD3 R6, PT, PT, R8, -0x7a, RZ ;  /* 0xffffff8608067810 */ /* 0x000fe20007ffe0ff */
[----:B-1----:R-:W-:-:S03]  /*16b90*/  IMAD.WIDE R28, R2, 0x4, R134 ;  /* 0x00000004021c7825 */ /* 0x002fc600078e0286 */
[----:B------:R-:W1:Y:S01]  /*16ba0*/  LDC R8, c[0x0][0x3a0] ;  /* 0x0000e800ff087b82 */ /* 0x000e620000000800 */
[----:B--2---:R-:W-:-:S04]  /*16bb0*/  IMAD.WIDE R26, R2, 0x4, R136 ;  /* 0x00000004021a7825 */ /* 0x004fc800078e0288 */
[----:B------:R-:W-:-:S05]  /*16bc0*/  IMAD.WIDE R10, R2, 0x4, R228 ;  /* 0x00000004020a7825 */ /* 0x000fca00078e02e4 */
[----:B------:R2:W-:Y:S04]  /*16bd0*/  STL.64 [R1+0x17e8], R10 ;  /* 0x0017e80a01007387 */ /* 0x0005e80000100a00 */
[----:B------:R2:W-:Y:S01]  /*16be0*/  LDGSTS.E [R4+0x19780], desc[UR76][R10.64], !P3 ;  /* 0x197800000a047fae */ /* 0x0005e2000d9a104c */
[----:B------:R-:W-:Y:S01]  /*16bf0*/  ISETP.GE.U32.AND P3, PT, R6, 0x7fffff47, PT ;  /* 0x7fffff470600780c */ /* 0x000fe20003f66070 */
[----:B----4-:R-:W-:-:S04]  /*16c00*/  IMAD.WIDE R24, R2, 0x4, R14 ;  /* 0x0000000402187825 */ /* 0x010fc800078e020e */
[C---:B---3--:R-:W-:Y:S01]  /*16c10*/  IMAD.WIDE R22, R2.reuse, 0x4, R12 ;  /* 0x0000000402167825 */ /* 0x048fe200078e020c */
[----:B------:R3:W-:Y:S03]  /*16c20*/  STL.64 [R1+0x1840], R24 ;  /* 0x0018401801007387 */ /* 0x0007e60000100a00 */
[C---:B-----5:R-:W-:Y:S01]  /*16c30*/  IMAD.WIDE R20, R2.reuse, 0x4, R242 ;  /* 0x0000000402147825 */ /* 0x060fe200078e02f2 */
[----:B------:R4:W-:Y:S03]  /*16c40*/  STL.64 [R1+0x1858], R22 ;  /* 0x0018581601007387 */ /* 0x0009e60000100a00 */
[C---:B------:R-:W-:Y:S01]  /*16c50*/  IMAD.WIDE R18, R2.reuse, 0x4, R240 ;  /* 0x0000000402127825 */ /* 0x040fe200078e02f0 */
[----:B------:R5:W-:Y:S03]  /*16c60*/  STL.64 [R1+0x1870], R20 ;  /* 0x0018701401007387 */ /* 0x000be60000100a00 */
[C---:B------:R-:W-:Y:S01]  /*16c70*/  IMAD.WIDE R16, R2.reuse, 0x4, R238 ;  /* 0x0000000402107825 */ /* 0x040fe200078e02ee */
[----:B------:R3:W-:Y:S03]  /*16c80*/  LDGSTS.E [R4+0x1a400], desc[UR76][R24.64], !P2 ;  /* 0x1a40000018047fae */ /* 0x0007e6000d1a104c */
[C---:B------:R-:W-:Y:S01]  /*16c90*/  IMAD.WIDE R14, R2.reuse, 0x4, R236 ;  /* 0x00000004020e7825 */ /* 0x040fe200078e02ec */
[----:B------:R1:W-:Y:S03]  /*16ca0*/  STL.64 [R1+0x1888], R18 ;  /* 0x0018881201007387 */ /* 0x0003e60000100a00 */
[C---:B------:R-:W-:Y:S01]  /*16cb0*/  IMAD.WIDE R12, R2.reuse, 0x4, R234 ;  /* 0x00000004020c7825 */ /* 0x040fe200078e02ea */
[----:B------:R4:W-:Y:S03]  /*16cc0*/  LDGSTS.E [R4+0x1a480], desc[UR76][R22.64], !P2 ;  /* 0x1a48000016047fae */ /* 0x0009e6000d1a104c */
[C---:B--2---:R-:W-:Y:S01]  /*16cd0*/  IMAD.WIDE R10, R2.reuse, 0x4, R232 ;  /* 0x00000004020a7825 */ /* 0x044fe200078e02e8 */
[----:B------:R2:W-:Y:S03]  /*16ce0*/  STL.64 [R1+0x18a8], R16 ;  /* 0x0018a81001007387 */ /* 0x0005e60000100a00 */
[C---:B---3--:R-:W-:Y:S01]  /*16cf0*/  IMAD.WIDE R24, R2.reuse, 0x4, R250 ;  /* 0x0000000402187825 */ /* 0x048fe200078e02fa */
[----:B------:R5:W-:Y:S03]  /*16d00*/  LDGSTS.E [R4+0x1a500], desc[UR76][R20.64], !P2 ;  /* 0x1a50000014047fae */ /* 0x000be6000d1a104c */
[C---:B----4-:R-:W-:Y:S01]  /*16d10*/  IMAD.WIDE R22, R2.reuse, 0x4, R70 ;  /* 0x0000000402167825 */ /* 0x050fe200078e0246 */
[----:B------:R3:W-:Y:S04]  /*16d20*/  STL.64 [R1+0x18c0], R14 ;  /* 0x0018c00e01007387 */ /* 0x0007e80000100a00 */
[----:B------:R1:W-:Y:S01]  /*16d30*/  LDGSTS.E [R4+0x1a580], desc[UR76][R18.64], !P2 ;  /* 0x1a58000012047fae */ /* 0x0003e2000d1a104c */
[----:B-----5:R-:W-:-:S03]  /*16d40*/  IMAD.WIDE R20, R2, 0x4, R72 ;  /* 0x0000000402147825 */ /* 0x020fc600078e0248 */
[----:B------:R4:W-:Y:S01]  /*16d50*/  STL.64 [R1+0x18d8], R12 ;  /* 0x0018d80c01007387 */ /* 0x0009e20000100a00 */
[----:B------:R-:W5:Y:S03]  /*16d60*/  LDC R73, c[0x0][0x3a0] ;  /* 0x0000e800ff497b82 */ /* 0x000f660000000800 */
[----:B------:R2:W-:Y:S01]  /*16d70*/  LDGSTS.E [R4+0x1a600], desc[UR76][R16.64], !P2 ;  /* 0x1a60000010047fae */ /* 0x0005e2000d1a104c */
[----:B-1----:R-:W-:-:S03]  /*16d80*/  IMAD.WIDE R18, R2, 0x4, R74 ;  /* 0x0000000402127825 */ /* 0x002fc600078e024a */
[----:B------:R1:W-:Y:S01]  /*16d90*/  STL.64 [R1+0x18f0], R10 ;  /* 0x0018f00a01007387 */ /* 0x0003e20000100a00 */
[----:B------:R-:W5:Y:S03]  /*16da0*/  LDC R72, c[0x0][0x3a0] ;  /* 0x0000e800ff487b82 */ /* 0x000f660000000800 */
[----:B------:R3:W-:Y:S01]  /*16db0*/  LDGSTS.E [R4+0x1a680], desc[UR76][R14.64], !P2 ;  /* 0x1a6800000e047fae */ /* 0x0007e2000d1a104c */
[----:B--2---:R-:W-:-:S03]  /*16dc0*/  IMAD.WIDE R16, R2, 0x4, R76 ;  /* 0x0000000402107825 */ /* 0x004fc600078e024c */
[----:B------:R4:W-:Y:S04]  /*16dd0*/  LDGSTS.E [R4+0x1a700], desc[UR76][R12.64], !P2 ;  /* 0x1a7000000c047fae */ /* 0x0009e8000d1a104c */
[----:B------:R2:W-:Y:S01]  /*16de0*/  STL.64 [R1+0x1948], R24 ;  /* 0x0019481801007387 */ /* 0x0005e20000100a00 */
[----:B---3--:R-:W-:-:S03]  /*16df0*/  IMAD.WIDE R14, R2, 0x4, R78 ;  /* 0x00000004020e7825 */ /* 0x008fc600078e024e */
[----:B------:R1:W-:Y:S01]  /*16e00*/  LDGSTS.E [R4+0x1a780], desc[UR76][R10.64], !P2 ;  /* 0x1a7800000a047fae */ /* 0x0003e2000d1a104c */
[----:B----4-:R-:W-:-:S03]  /*16e10*/  IMAD.WIDE R12, R2, 0x4, R80 ;  /* 0x00000004020c7825 */ /* 0x010fc600078e0250 */
[----:B------:R3:W-:Y:S04]  /*16e20*/  STL.64 [R1+0x1960], R22 ;  /* 0x0019601601007387 */ /* 0x0007e80000100a00 */
[----:B------:R4:W-:Y:S01]  /*16e30*/  STL.64 [R1+0x1978], R20 ;  /* 0x0019781401007387 */ /* 0x0009e20000100a00 */
[----:B-1----:R-:W-:-:S03]  /*16e40*/  IMAD.WIDE R10, R2, 0x4, R82 ;  /* 0x00000004020a7825 */ /* 0x002fc600078e0252 */
[----:B------:R2:W-:Y:S04]  /*16e50*/  LDGSTS.E [R4+0x1b400], desc[UR76][R24.64], !P0 ;  /* 0x1b40000018047fae */ /* 0x0005e8000c1a104c */
        /* <DEDUP_REMOVED lines=15> */
[----:B------:R4:W-:Y:S04]  /*16f50*/  LDGSTS.E [R4+0x1b700], desc[UR76][R12.64], !P0 ;  /* 0x1b7000000c047fae */ /* 0x0009e8000c1a104c */
[----:B------:R2:W-:Y:S01]  /*16f60*/  STL.64 [R1+0x1a80], R24 ;  /* 0x001a801801007387 */ /* 0x0005e20000100a00 */
[----:B---3--:R-:W-:-:S03]  /*16f70*/  IMAD.WIDE R14, R2, 0x4, R94 ;  /* 0x00000004020e7825 */ /* 0x008fc600078e025e */
[----:B------:R1:W-:Y:S04]  /*16f80*/  LDGSTS.E [R4+0x1b780], desc[UR76][R10.64], !P0 ;  /* 0x1b7800000a047fae */ /* 0x0003e8000c1a104c */
[----:B------:R3:W-:Y:S01]  /*16f90*/  STL.64 [R1+0x1a90], R22 ;  /* 0x001a901601007387 */ /* 0x0007e20000100a00 */
[----:B----4-:R-:W-:-:S03]  /*16fa0*/  IMAD.WIDE R12, R2, 0x4, R96 ;  /* 0x00000004020c7825 */ /* 0x010fc600078e0260 */
        /* <DEDUP_REMOVED lines=46> */
[----:B------:R-:W-:Y:S01]  /*17290*/  STL.64 [R1+0x2048], R22 ;  /* 0x0020481601007387 */ /* 0x000fe20000100a00 */
[----:B----4-:R-:W-:-:S03]  /*172a0*/  IMAD.WIDE R12, R2, 0x4, R128 ;  /* 0x00000004020c7825 */ /* 0x010fc600078e0280 */
[----:B------:R3:W-:Y:S01]  /*172b0*/  STL.64 [R1+0x2040], R20 ;  /* 0x0020401401007387 */ /* 0x0007e20000100a00 */
[----:B-1----:R-:W-:-:S03]  /*172c0*/  IMAD.WIDE R10, R2, 0x4, R130 ;  /* 0x00000004020a7825 */ /* 0x002fc600078e0282 */
[----:B------:R1:W-:Y:S04]  /*172d0*/  STL.64 [R1+0x2038], R18 ;  /* 0x0020381201007387 */ /* 0x0003e80000100a00 */
[----:B------:R4:W-:Y:S04]  /*172e0*/  STL.64 [R1+0x2030], R16 ;  /* 0x0020301001007387 */ /* 0x0009e80000100a00 */
[----:B------:R2:W-:Y:S04]  /*172f0*/  LDGSTS.E [R4+0x1e400], desc[UR76][R24.64], !P3 ;  /* 0x1e40000018047fae */ /* 0x0005e8000d9a104c */
[----:B------:R-:W-:Y:S04]  /*17300*/  STL.64 [R1+0x2028], R14 ;  /* 0x0020280e01007387 */ /* 0x000fe80000100a00 */
[----:B------:R1:W-:Y:S04]  /*17310*/  LDGSTS.E [R4+0x1e480], desc[UR76][R22.64], !P3 ;  /* 0x1e48000016047fae */ /* 0x0003e8000d9a104c */
[----:B------:R1:W-:Y:S04]  /*17320*/  STL.64 [R1+0x2020], R12 ;  /* 0x0020200c01007387 */ /* 0x0003e80000100a00 */
[----:B------:R-:W-:Y:S04]  /*17330*/  LDGSTS.E [R4+0x1e500], desc[UR76][R20.64], !P3 ;  /* 0x1e50000014047fae */ /* 0x000fe8000d9a104c */
[----:B------:R1:W-:Y:S04]  /*17340*/  STL.64 [R1+0x2018], R10 ;  /* 0x0020180a01007387 */ /* 0x0003e80000100a00 */
[----:B------:R-:W-:Y:S04]  /*17350*/  LDGSTS.E [R4+0x1e580], desc[UR76][R18.64], !P3 ;  /* 0x1e58000012047fae */ /* 0x000fe8000d9a104c */
[----:B------:R-:W5:Y:S04]  /*17360*/  LDL.LU.64 R228, [R1+0x840] ;  /* 0x0008400001e47983 */ /* 0x000f680000300a00 */
[----:B------:R4:W-:Y:S04]  /*17370*/  LDGSTS.E [R4+0x1e600], desc[UR76][R16.64], !P3 ;  /* 0x1e60000010047fae */ /* 0x0009e8000d9a104c */
[----:B------:R-:W5:Y:S01]  /*17380*/  LDL.LU.64 R240, [R1+0x838] ;  /* 0x0008380001f07983 */ /* 0x000f620000300a00 */
[----:B--2---:R-:W-:-:S03]  /*17390*/  IMAD.WIDE R24, R2, 0x4, R138 ;  /* 0x0000000402187825 */ /* 0x004fc600078e028a */
[----:B------:R2:W-:Y:S04]  /*173a0*/  LDGSTS.E [R4+0x1e680], desc[UR76][R14.64], !P3 ;  /* 0x1e6800000e047fae */ /* 0x0005e8000d9a104c */
[----:B---3--:R-:W3:Y:S01]  /*173b0*/  LDL.LU.64 R20, [R1+0x830] ;  /* 0x0008300001147983 */ /* 0x008ee20000300a00 */
[----:B-1----:R-:W-:-:S03]  /*173c0*/  IMAD.WIDE R22, R2, 0x4, R140 ;  /* 0x0000000402167825 */ /* 0x002fc600078e028c */
[----:B------:R-:W-:Y:S04]  /*173d0*/  LDGSTS.E [R4+0x1e700], desc[UR76][R12.64], !P3 ;  /* 0x1e7000000c047fae */ /* 0x000fe8000d9a104c */
[----:B------:R-:W3:Y:S01]  /*173e0*/  LDL.LU.64 R18, [R1+0x828] ;  /* 0x0008280001127983 */ /* 0x000ee20000300a00 */
[----:B----4-:R-:W-:-:S03]  /*173f0*/  IMAD.WIDE R16, R2, 0x4, R142 ;  /* 0x0000000402107825 */ /* 0x010fc600078e028e */
[----:B------:R1:W-:Y:S04]  /*17400*/  LDGSTS.E [R4+0x1e780], desc[UR76][R10.64], !P3 ;  /* 0x1e7800000a047fae */ /* 0x0003e8000d9a104c */
[----:B------:R-:W4:Y:S04]  /*17410*/  LDL.LU.64 R12, [R1+0x820] ;  /* 0x00082000010c7983 */ /* 0x000f280000300a00 */
[----:B------:R-:W4:Y:S04]  /*17420*/  LDL.LU.64 R238, [R1+0x818] ;  /* 0x0008180001ee7983 */ /* 0x000f280000300a00 */
[----:B------:R-:W4:Y:S04]  /*17430*/  LDL.LU.64 R236, [R1+0x810] ;  /* 0x0008100001ec7983 */ /* 0x000f280000300a00 */
[----:B------:R-:W-:Y:S04]  /*17440*/  STL.64 [R1+0x2090], R30 ;  /* 0x0020901e01007387 */ /* 0x000fe80000100a00 */
[----:B------:R-:W-:Y:S04]  /*17450*/  STL.64 [R1+0x2088], R28 ;  /* 0x0020881c01007387 */ /* 0x000fe80000100a00 */
[----:B------:R-:W-:Y:S04]  /*17460*/  STL.64 [R1+0x2080], R26 ;  /* 0x0020801a01007387 */ /* 0x000fe80000100a00 */
[----:B------:R-:W-:Y:S04]  /*17470*/  STL.64 [R1+0x2078], R24 ;  /* 0x0020781801007387 */ /* 0x000fe80000100a00 */
[----:B------:R-:W-:Y:S04]  /*17480*/  STL.64 [R1+0x2070], R22 ;  /* 0x0020701601007387 */ /* 0x000fe80000100a00 */
[----:B------:R1:W-:Y:S04]  /*17490*/  STL.64 [R1+0x2068], R16 ;  /* 0x0020681001007387 */ /* 0x0003e80000100a00 */
[----:B------:R-:W4:Y:S01]  /*174a0*/  LDL.LU.64 R234, [R1+0x808] ;  /* 0x0008080001ea7983 */ /* 0x000f220000300a00 */
[----:B--2---:R-:W-:-:S04]  /*174b0*/  IMAD.WIDE R14, R2, 0x4, R144 ;  /* 0x00000004020e7825 */ /* 0x004fc800078e0290 */
[----:B-1----:R-:W-:Y:S01]  /*174c0*/  IMAD.WIDE R10, R2, 0x4, R146 ;  /* 0x00000004020a7825 */ /* 0x002fe200078e0292 */
[----:B------:R1:W-:Y:S04]  /*174d0*/  STL.64 [R1+0x2060], R14 ;  /* 0x0020600e01007387 */ /* 0x0003e80000100a00 */
[----:B------:R2:W-:Y:S04]  /*174e0*/  STL.64 [R1+0x2058], R10 ;  /* 0x0020580a01007387 */ /* 0x0005e80000100a00 */
[----:B------:R-:W2:Y:S01]  /*174f0*/  LDL.LU.64 R232, [R1+0x740] ;  /* 0x0007400001e87983 */ /* 0x000ea20000300a00 */
[----:B------:R-:W-:-:S02]  /*17500*/  VIADD R6, R7, 0xffffff82 ;  /* 0xffffff8207067836 */ /* 0x000fc40000000000 */
[----:B------:R-:W1:Y:S03]  /*17510*/  LDC R7, c[0x0][0x3a0] ;  /* 0x0000e800ff077b82 */ /* 0x000e660000000800 */
[----:B------:R-:W-:Y:S01]  /*17520*/  ISETP.GE.U32.AND P2, PT, R6, 0x7fffff43, PT ;  /* 0x7fffff430600780c */ /* 0x000fe20003f46070 */
[----:B------:R-:W-:-:S04]  /*17530*/  VIADD R6, R9, 0xffffffbd ;  /* 0xffffffbd09067836 */ /* 0x000fc80000000000 */
[----:B------:R-:W2:Y:S08]  /*17540*/  LDC R9, c[0x0][0x3a0] ;  /* 0x0000e800ff097b82 */ /* 0x000eb00000000800 */
[----:B------:R-:W-:Y:S04]  /*17550*/  LDGSTS.E [R4+0x1f400], desc[UR76][R30.64], !P2 ;  /* 0x1f4000001e047fae */ /* 0x000fe8000d1a104c */
[----:B------:R5:W-:Y:S04]  /*17560*/  LDGSTS.E [R4+0x1f480], desc[UR76][R28.64], !P2 ;  /* 0x1f4800001c047fae */ /* 0x000be8000d1a104c */
[----:B------:R1:W-:Y:S04]  /*17570*/  LDGSTS.E [R4+0x1f500], desc[UR76][R26.64], !P2 ;  /* 0x1f5000001a047fae */ /* 0x0003e8000d1a104c */
[----:B------:R3:W-:Y:S04]  /*17580*/  LDGSTS.E [R4+0x1f580], desc[UR76][R24.64], !P2 ;  /* 0x1f58000018047fae */ /* 0x0007e8000d1a104c */
[----:B------:R1:W-:Y:S04]  /*17590*/  LDGSTS.E [R4+0x1f600], desc[UR76][R22.64], !P2 ;  /* 0x1f60000016047fae */ /* 0x0003e8000d1a104c */
[----:B------:R-:W-:Y:S04]  /*175a0*/  LDGSTS.E [R4+0x1f680], desc[UR76][R16.64], !P2 ;  /* 0x1f68000010047fae */ /* 0x000fe8000d1a104c */
[----:B------:R-:W-:Y:S01]  /*175b0*/  LDGSTS.E [R4+0x1f700], desc[UR76][R14.64], !P2 ;  /* 0x1f7000000e047fae */ /* 0x000fe2000d1a104c */
[----:B------:R-:W-:-:S03]  /*175c0*/  ISETP.GE.U32.AND P0, PT, R6, 0x7fffff7e, PT ;  /* 0x7fffff7e0600780c */ /* 0x000fc60003f06070 */
[----:B------:R2:W-:Y:S04]  /*175d0*/  LDGSTS.E [R4+0x1f780], desc[UR76][R10.64], !P2 ;  /* 0x1f7800000a047fae */ /* 0x0005e8000d1a104c */
[----:B------:R-:W2:Y:S04]  /*175e0*/  LDL.LU.64 R16, [R1+0x738] ;  /* 0x0007380001107983 */ /* 0x000ea80000300a00 */
[----:B-1----:R-:W2:Y:S04]  /*175f0*/  LDL.LU.64 R14, [R1+0x730] ;  /* 0x00073000010e7983 */ /* 0x002ea80000300a00 */
[----:B------:R-:W2:Y:S01]  /*17600*/  LDL.LU.64 R242, [R1+0x728] ;  /* 0x0007280001f27983 */ /* 0x000ea20000300a00 */
[----:B-----5:R-:W-:-:S05]  /*17610*/  IMAD.WIDE R28, R2, 0x4, R228 ;  /* 0x00000004021c7825 */ /* 0x020fca00078e02e4 */
[----:B------:R1:W-:Y:S01]  /*17620*/  LDGSTS.E [R3+0x10800], desc[UR76][R28.64], !P0 ;  /* 0x108000001c037fae */ /* 0x0003e2000c1a104c */
[----:B------:R-:W-:-:S03]  /*17630*/  IMAD.WIDE R26, R2, 0x4, R240 ;  /* 0x00000004021a7825 */ /* 0x000fc600078e02f0 */
[----:B------:R-:W5:Y:S01]  /*17640*/  LDL.LU.64 R240, [R1+0x720] ;  /* 0x0007200001f07983 */ /* 0x000f620000300a00 */
[----:B---3--:R-:W-:-:S03]  /*17650*/  IMAD.WIDE R24, R2, 0x4, R20 ;  /* 0x0000000402187825 */ /* 0x008fc600078e0214 */
[----:B------:R-:W-:Y:S04]  /*17660*/  STL.64 [R1+0xe10], R28 ;  /* 0x000e101c01007387 */ /* 0x000fe80000100a00 */
[----:B------:R-:W-:Y:S01]  /*17670*/  STL.64 [R1+0xe08], R26 ;  /* 0x000e081a01007387 */ /* 0x000fe20000100a00 */
[----:B------:R-:W-:-:S03]  /*17680*/  IMAD.WIDE R22, R2, 0x4, R18 ;  /* 0x0000000402167825 */ /* 0x000fc600078e0212 */
[----:B------:R-:W-:Y:S04]  /*17690*/  STL.64 [R1+0xe00], R24 ;  /* 0x000e001801007387 */ /* 0x000fe80000100a00 */
[----:B------:R3:W-:Y:S01]  /*176a0*/  LDGSTS.E [R3+0x10880], desc[UR76][R26.64], !P0 ;  /* 0x108800001a037fae */ /* 0x0007e2000c1a104c */
[----:B----4-:R-:W-:-:S03]  /*176b0*/  IMAD.WIDE R20, R2, 0x4, R12 ;  /* 0x0000000402147825 */ /* 0x010fc600078e020c */
[----:B------:R4:W-:Y:S01]  /*176c0*/  LDGSTS.E [R3+0x10900], desc[UR76][R24.64], !P0 ;  /* 0x1090000018037fae */ /* 0x0009e2000c1a104c */
[----:B------:R-:W-:-:S03]  /*176d0*/  IMAD.WIDE R18, R2, 0x4, R238 ;  /* 0x0000000402127825 */ /* 0x000fc600078e02ee */
[----:B------:R1:W-:Y:S04]  /*176e0*/  LDGSTS.E [R3+0x10980], desc[UR76][R22.64], !P0 ;  /* 0x1098000016037fae */ /* 0x0003e8000c1a104c */
[----:B------:R-:W5:Y:S01]  /*176f0*/  LDL.LU.64 R238, [R1+0x718] ;  /* 0x0007180001ee7983 */ /* 0x000f620000300a00 */
[----:B------:R-:W-:-:S03]  /*17700*/  IMAD.WIDE R12, R2, 0x4, R236 ;  /* 0x00000004020c7825 */ /* 0x000fc600078e02ec */
[----:B------:R-:W-:Y:S04]  /*17710*/  STL.64 [R1+0xdf8], R22 ;  /* 0x000df81601007387 */ /* 0x000fe80000100a00 */
[----:B------:R-:W-:Y:S04]  /*17720*/  STL.64 [R1+0xdf0], R20 ;  /* 0x000df01401007387 */ /* 0x000fe80000100a00 */
[----:B------:R-:W5:Y:S04]  /*17730*/  LDL.LU.64 R236, [R1+0x710] ;  /* 0x0007100001ec7983 */ /* 0x000f680000300a00 */
[----:B------:R1:W-:Y:S04]  /*17740*/  STL.64 [R1+0xdd8], R18 ;  /* 0x000dd81201007387 */ /* 0x0003e80000100a00 */
[----:B------:R5:W-:Y:S04]  /*17750*/  LDGSTS.E [R3+0x10a00], desc[UR76][R20.64], !P0 ;  /* 0x10a0000014037fae */ /* 0x000be8000c1a104c */
[----:B------:R-:W-:Y:S01]  /*17760*/  LDGSTS.E [R3+0x10a80], desc[UR76][R18.64], !P0 ;  /* 0x10a8000012037fae */ /* 0x000fe2000c1a104c */
[----:B--2---:R-:W-:-:S03]  /*17770*/  IMAD.WIDE R10, R2, 0x4, R234 ;  /* 0x00000004020a7825 */ /* 0x004fc600078e02ea */
[----:B------:R-:W-:Y:S04]  /*17780*/  LDGSTS.E [R3+0x10b00], desc[UR76][R12.64], !P0 ;  /* 0x10b000000c037fae */ /* 0x000fe8000c1a104c */
[----:B------:R-:W2:Y:S04]  /*17790*/  LDL.LU.64 R234, [R1+0x708] ;  /* 0x0007080001ea7983 */ /* 0x000ea80000300a00 */
[----:B------:R3:W-:Y:S04]  /*177a0*/  STL.64 [R1+0xdd0], R12 ;  /* 0x000dd00c01007387 */ /* 0x0007e80000100a00 */
[----:B------:R4:W-:Y:S04]  /*177b0*/  STL.64 [R1+0xd88], R10 ;  /* 0x000d880a01007387 */ /* 0x0009e80000100a00 */
[----:B-1----:R-:W2:Y:S04]  /*177c0*/  LDL.LU.64 R18, [R1+0x678] ;  /* 0x0006780001127983 */ /* 0x002ea80000300a00 */
[----:B---3--:R-:W3:Y:S01]  /*177d0*/  LDL.LU.64 R12, [R1+0x670] ;  /* 0x00067000010c7983 */ /* 0x008ee20000300a00 */
[----:B------:R-:W-:-:S03]  /*177e0*/  IMAD.WIDE R28, R2, 0x4, R232 ;  /* 0x00000004021c7825 */ /* 0x000fc600078e02e8 */
[----:B------:R-:W3:Y:S04]  /*177f0*/  LDL.LU.64 R232, [R1+0x668] ;  /* 0x0006680001e87983 */ /* 0x000ee80000300a00 */
[----:B------:R-:W-:Y:S01]  /*17800*/  STL.64 [R1+0xd80], R28 ;  /* 0x000d801c01007387 */ /* 0x000fe20000100a00 */
[----:B------:R-:W-:Y:S02]  /*17810*/  VIADD R6, R8, 0xffffffb9 ;  /* 0xffffffb908067836 */ /* 0x000fe40000000000 */
[----:B------:R-:W1:Y:S01]  /*17820*/  LDC R8, c[0x0][0x3a0] ;  /* 0x0000e800ff087b82 */ /* 0x000e620000000800 */
[----:B------:R1:W-:Y:S02]  /*17830*/  LDGSTS.E [R3+0x10b80], desc[UR76][R10.64], !P0 ;  /* 0x10b800000a037fae */ /* 0x0003e4000c1a104c */
[----:B------:R-:W-:-:S13]  /*17840*/  ISETP.GE.U32.AND P1, PT, R6, 0x7fffff7a, PT ;  /* 0x7fffff7a0600780c */ /* 0x000fda0003f26070 */
[----:B------:R3:W-:Y:S01]  /*17850*/  LDGSTS.E [R3+0x11800], desc[UR76][R28.64], !P1 ;  /* 0x118000001c037fae */ /* 0x0007e2000c9a104c */
[----:B------:R-:W-:-:S03]  /*17860*/  IMAD.WIDE R26, R2, 0x4, R16 ;  /* 0x00000004021a7825 */ /* 0x000fc600078e0210 */
[----:B------:R-:W3:Y:S01]  /*17870*/  LDL.LU.64 R16, [R1+0x660] ;  /* 0x0006600001107983 */ /* 0x000ee20000300a00 */
[----:B----4-:R-:W-:-:S03]  /*17880*/  IMAD.WIDE R24, R2, 0x4, R14 ;  /* 0x0000000402187825 */ /* 0x010fc600078e020e */
[----:B------:R-:W-:Y:S01]  /*17890*/  STL.64 [R1+0xd78], R26 ;  /* 0x000d781a01007387 */ /* 0x000fe20000100a00 */
[----:B------:R-:W-:-:S03]  /*178a0*/  IMAD.WIDE R22, R2, 0x4, R242 ;  /* 0x0000000402167825 */ /* 0x000fc600078e02f2 */
[----:B------:R-:W-:Y:S04]  /*178b0*/  STL.64 [R1+0xd70], R24 ;  /* 0x000d701801007387 */ /* 0x000fe80000100a00 */
[----:B------:R-:W4:Y:S04]  /*178c0*/  LDL.LU.64 R14, [R1+0x658] ;  /* 0x00065800010e7983 */ /* 0x000f280000300a00 */
[----:B------:R1:W-:Y:S04]  /*178d0*/  STL.64 [R1+0xd48], R22 ;  /* 0x000d481601007387 */ /* 0x0003e80000100a00 */
[----:B------:R-:W4:Y:S04]  /*178e0*/  LDL.LU.64 R242, [R1+0x650] ;  /* 0x0006500001f27983 */ /* 0x000f280000300a00 */
[----:B------:R1:W-:Y:S04]  /*178f0*/  LDGSTS.E [R3+0x11880], desc[UR76][R26.64], !P1 ;  /* 0x118800001a037fae */ /* 0x0003e8000c9a104c */
[----:B------:R1:W-:Y:S04]  /*17900*/  LDGSTS.E [R3+0x11900], desc[UR76][R24.64], !P1 ;  /* 0x1190000018037fae */ /* 0x0003e8000c9a104c */
[----:B------:R-:W-:Y:S01]  /*17910*/  LDGSTS.E [R3+0x11980], desc[UR76][R22.64], !P1 ;  /* 0x1198000016037fae */ /* 0x000fe2000c9a104c */
[----:B-----5:R-:W-:-:S05]  /*17920*/  IMAD.WIDE R20, R2, 0x4, R240 ;  /* 0x0000000402147825 */ /* 0x020fca00078e02f0 */
[----:B------:R5:W-:Y:S04]  /*17930*/  STL.64 [R1+0xd40], R20 ;  /* 0x000d401401007387 */ /* 0x000be80000100a00 */
[----:B------:R-:W-:Y:S01]  /*17940*/  LDGSTS.E [R3+0x11a00], desc[UR76][R20.64], !P1 ;  /* 0x11a0000014037fae */ /* 0x000fe2000c9a104c */
[----:B-1----:R-:W-:-:S04]  /*17950*/  IMAD.WIDE R10, R2, 0x4, R238 ;  /* 0x00000004020a7825 */ /* 0x002fc800078e02ee */
[C---:B------:R-:W-:Y:S01]  /*17960*/  IMAD.WIDE R230, R2.reuse, 0x4, R236 ;  /* 0x0000000402e67825 */ /* 0x040fe200078e02ec */
[----:B------:R1:W-:Y:S04]  /*17970*/  LDGSTS.E [R3+0x11a80], desc[UR76][R10.64], !P1 ;  /* 0x11a800000a037fae */ /* 0x0003e8000c9a104c */
[----:B------:R-:W4:Y:S04]  /*17980*/  LDL.LU.64 R236, [R1+0x648] ;  /* 0x0006480001ec7983 */ /* 0x000f280000300a00 */
[----:B------:R1:W-:Y:S01]  /*17990*/  STL.64 [R1+0x808], R10 ;  /* 0x0008080a01007387 */ /* 0x0003e20000100a00 */
[----:B--2---:R-:W-:-:S03]  /*179a0*/  IMAD.WIDE R228, R2, 0x4, R234 ;  /* 0x0000000402e47825 */ /* 0x004fc600078e02ea */
[----:B------:R-:W-:Y:S04]  /*179b0*/  LDGSTS.E [R3+0x11b00], desc[UR76][R230.64], !P1 ;  /* 0x11b00000e6037fae */ /* 0x000fe8000c9a104c */
[----:B------:R-:W1:Y:S04]  /*179c0*/  LDL.LU.64 R234, [R1+0x640] ;  /* 0x0006400001ea7983 */ /* 0x000e680000300a00 */
[----:B------:R-:W2:Y:S04]  /*179d0*/  LDL.LU.64 R240, [R1+0x5b8] ;  /* 0x0005b80001f07983 */ /* 0x000ea80000300a00 */
[----:B------:R-:W2:Y:S01]  /*179e0*/  LDL.LU.64 R238, [R1+0x5b0] ;  /* 0x0005b00001ee7983 */ /* 0x000ea20000300a00 */
[----:B------:R-:W-:-:S03]  /*179f0*/  IMAD.WIDE R30, R2, 0x4, R18 ;  /* 0x00000004021e7825 */ /* 0x000fc600078e0212 */
[----:B------:R-:W2:Y:S01]  /*17a00*/  LDL.LU.64 R22, [R1+0x5a8] ;  /* 0x0005a80001167983 */ /* 0x000ea20000300a00 */
[----:B---3--:R-:W-:-:S03]  /*17a10*/  IMAD.WIDE R28, R2, 0x4, R12 ;  /* 0x00000004021c7825 */ /* 0x008fc600078e020c */
[----:B-----5:R-:W3:Y:S01]  /*17a20*/  LDL.LU.64 R20, [R1+0x5a0] ;  /* 0x0005a00001147983 */ /* 0x020ee20000300a00 */
[----:B------:R-:W-:-:S03]  /*17a30*/  IMAD.WIDE R26, R2, 0x4, R232 ;  /* 0x00000004021a7825 */ /* 0x000fc600078e02e8 */
[----:B------:R-:W-:Y:S04]  /*17a40*/  STL.64 [R1+0xe18], R30 ;  /* 0x000e181e01007387 */ /* 0x000fe80000100a00 */
[----:B------:R-:W-:Y:S04]  /*17a50*/  STL.64 [R1+0xe28], R28 ;  /* 0x000e281c01007387 */ /* 0x000fe80000100a00 */
[----:B------:R-:W5:Y:S04]  /*17a60*/  LDL.LU.64 R12, [R1+0x598] ;  /* 0x00059800010c7983 */ /* 0x000f680000300a00 */
[----:B------:R-:W5:Y:S01]  /*17a70*/  LDL.LU.64 R232, [R1+0x590] ;  /* 0x0005900001e87983 */ /* 0x000f620000300a00 */
[----:B------:R-:W-:-:S02]  /*17a80*/  VIADD R6, R7, 0xffffffb5 ;  /* 0xffffffb507067836 */ /* 0x000fc40000000000 */
[----:B------:R-:W1:Y:S01]  /*17a90*/  LDC R7, c[0x0][0x3a0] ;  /* 0x0000e800ff077b82 */ /* 0x000e620000000800 */
[----:B------:R-:W-:Y:S02]  /*17aa0*/  LDGSTS.E [R3+0x11b80], desc[UR76][R228.64], !P1 ;  /* 0x11b80000e4037fae */ /* 0x000fe4000c9a104c */
[----:B------:R-:W-:Y:S02]  /*17ab0*/  ISETP.GE.U32.AND P6, PT, R6, 0x7fffff76, PT ;  /* 0x7fffff760600780c */ /* 0x000fe40003fc6070 */
[----:B------:R-:W-:Y:S11]  /*17ac0*/  STL.64 [R1+0xe38], R26 ;  /* 0x000e381a01007387 */ /* 0x000ff60000100a00 */
[----:B------:R-:W-:Y:S04]  /*17ad0*/  LDGSTS.E [R3+0x12800], desc[UR76][R30.64], !P6 ;  /* 0x128000001e037fae */ /* 0x000fe8000f1a104c */
[----:B------:R-:W-:Y:S01]  /*17ae0*/  LDGSTS.E [R3+0x12880], desc[UR76][R28.64], !P6 ;  /* 0x128800001c037fae */ /* 0x000fe2000f1a104c */
[----:B------:R-:W-:-:S03]  /*17af0*/  IMAD.WIDE R24, R2, 0x4, R16 ;  /* 0x0000000402187825 */ /* 0x000fc600078e0210 */
[----:B------:R-:W-:Y:S04]  /*17b00*/  LDGSTS.E [R3+0x12900], desc[UR76][R26.64], !P6 ;  /* 0x129000001a037fae */ /* 0x000fe8000f1a104c */
[----:B------:R-:W-:Y:S01]  /*17b10*/  LDGSTS.E [R3+0x12980], desc[UR76][R24.64], !P6 ;  /* 0x1298000018037fae */ /* 0x000fe2000f1a104c */
[----:B----4-:R-:W-:-:S05]  /*17b20*/  IMAD.WIDE R18, R2, 0x4, R14 ;  /* 0x0000000402127825 */ /* 0x010fca00078e020e */
[----:B------:R-:W-:Y:S01]  /*17b30*/  LDGSTS.E [R3+0x12a00], desc[UR76][R18.64], !P6 ;  /* 0x12a0000012037fae */ /* 0x000fe2000f1a104c */
[----:B------:R-:W-:-:S03]  /*17b40*/  IMAD.WIDE R16, R2, 0x4, R242 ;  /* 0x0000000402107825 */ /* 0x000fc600078e02f2 */
[----:B------:R-:W4:Y:S04]  /*17b50*/  LDL.LU.64 R242, [R1+0x588] ;  /* 0x0005880001f27983 */ /* 0x000f280000300a00 */
[----:B------:R-:W-:Y:S04]  /*17b60*/  STL.64 [R1+0xe48], R24 ;  /* 0x000e481801007387 */ /* 0x000fe80000100a00 */
[----:B------:R1:W-:Y:S04]  /*17b70*/  STL.64 [R1+0xe58], R18 ;  /* 0x000e581201007387 */ /* 0x0003e80000100a00 */
[----:B------:R-:W-:Y:S01]  /*17b80*/  LDGSTS.E [R3+0x12a80], desc[UR76][R16.64], !P6 ;  /* 0x12a8000010037fae */ /* 0x000fe2000f1a104c */
[----:B------:R-:W-:-:S03]  /*17b90*/  IMAD.WIDE R14, R2, 0x4, R236 ;  /* 0x00000004020e7825 */ /* 0x000fc600078e02ec */
[----:B------:R-:W4:Y:S04]  /*17ba0*/  LDL.LU.64 R236, [R1+0x580] ;  /* 0x0005800001ec7983 */ /* 0x000f280000300a00 */
[----:B------:R-:W-:Y:S04]  /*17bb0*/  STL.64 [R1+0xe68], R16 ;  /* 0x000e681001007387 */ /* 0x000fe80000100a00 */
[----:B------:R2:W-:Y:S04]  /*17bc0*/  STL.64 [R1+0xe78], R14 ;  /* 0x000e780e01007387 */ /* 0x0005e80000100a00 */
[----:B------:R2:W-:Y:S01]  /*17bd0*/  LDGSTS.E [R3+0x12b00], desc[UR76][R14.64], !P6 ;  /* 0x12b000000e037fae */ /* 0x0005e2000f1a104c */
[----:B-1----:R-:W-:-:S05]  /*17be0*/  IMAD.WIDE R10, R2, 0x4, R234 ;  /* 0x00000004020a7825 */ /* 0x002fca00078e02ea */
[----:B------:R-:W-:Y:S04]  /*17bf0*/  STL.64 [R1+0xe88], R10 ;  /* 0x000e880a01007387 */ /* 0x000fe80000100a00 */
[----:B------:R-:W4:Y:S01]  /*17c00*/  LDL.LU.64 R18, [R1+0x4f8] ;  /* 0x0004f80001127983 */ /* 0x000f220000300a00 */
[----:B--2---:R-:W-:-:S03]  /*17c10*/  IMAD.WIDE R14, R2, 0x4, R240 ;  /* 0x00000004020e7825 */ /* 0x004fc600078e02f0 */
[----:B------:R-:W2:Y:S01]  /*17c20*/  LDL.LU.64 R16, [R1+0x4f0] ;  /* 0x0004f00001107983 */ /* 0x000ea20000300a00 */
[----:B------:R-:W-:-:S03]  /*17c30*/  IMAD.WIDE R28, R2, 0x4, R238 ;  /* 0x00000004021c7825 */ /* 0x000fc600078e02ee */
[----:B------:R-:W2:Y:S04]  /*17c40*/  LDL.LU.64 R234, [R1+0x4e8] ;  /* 0x0004e80001ea7983 */ /* 0x000ea80000300a00 */
[----:B------:R-:W2:Y:S04]  /*17c50*/  LDL.LU.64 R240, [R1+0x4e0] ;  /* 0x0004e00001f07983 */ /* 0x000ea80000300a00 */
[----:B------:R-:W2:Y:S01]  /*17c60*/  LDL.LU.64 R238, [R1+0x4d8] ;  /* 0x0004d80001ee7983 */ /* 0x000ea20000300a00 */
[----:B------:R-:W-:-:S03]  /*17c70*/  IMAD.WIDE R26, R2, 0x4, R22 ;  /* 0x00000004021a7825 */ /* 0x000fc600078e0216 */
[----:B------:R1:W-:Y:S01]  /*17c80*/  STL.64 [R1+0xea8], R14 ;  /* 0x000ea80e01007387 */ /* 0x0003e20000100a00 */
[----:B---3--:R-:W-:-:S03]  /*17c90*/  IMAD.WIDE R24, R2, 0x4, R20 ;  /* 0x0000000402187825 */ /* 0x008fc600078e0214 */
[----:B------:R-:W-:Y:S01]  /*17ca0*/  STL.64 [R1+0xeb8], R28 ;  /* 0x000eb81c01007387 */ /* 0x000fe20000100a00 */
[----:B-----5:R-:W-:-:S03]  /*17cb0*/  IMAD.WIDE R20, R2, 0x4, R232 ;  /* 0x0000000402147825 */ /* 0x020fc600078e02e8 */
[----:B------:R-:W-:Y:S04]  /*17cc0*/  STL.64 [R1+0xec8], R26 ;  /* 0x000ec81a01007387 */ /* 0x000fe80000100a00 */
[----:B------:R-:W3:Y:S01]  /*17cd0*/  LDL.LU.64 R232, [R1+0x4d0] ;  /* 0x0004d00001e87983 */ /* 0x000ee20000300a00 */
[----:B------:R-:W-:Y:S02]  /*17ce0*/  VIADD R6, R9, 0xffffffb1 ;  /* 0xffffffb109067836 */ /* 0x000fe40000000000 */
[----:B------:R-:W-:Y:S01]  /*17cf0*/  IMAD.WIDE R22, R2, 0x4, R12 ;  /* 0x0000000402167825 */ /* 0x000fe200078e020c */
[----:B------:R5:W-:Y:S01]  /*17d00*/  LDGSTS.E [R3+0x12b80], desc[UR76][R10.64], !P6 ;  /* 0x12b800000a037fae */ /* 0x000be2000f1a104c */
[----:B------:R-:W2:Y:S01]  /*17d10*/  LDC R9, c[0x0][0x3a0] ;  /* 0x0000e800ff097b82 */ /* 0x000ea20000000800 */
[----:B------:R-:W-:-:S02]  /*17d20*/  ISETP.GE.U32.AND P3, PT, R6, 0x7fffff72, PT ;  /* 0x7fffff720600780c */ /* 0x000fc40003f66070 */
[----:B------:R-:W-:Y:S04]  /*17d30*/  STL.64 [R1+0xed8], R24 ;  /* 0x000ed81801007387 */ /* 0x000fe80000100a00 */
[----:B------:R-:W-:Y:S04]  /*17d40*/  STL.64 [R1+0xee8], R22 ;  /* 0x000ee81601007387 */ /* 0x000fe80000100a00 */
[----:B------:R1:W-:Y:S04]  /*17d50*/  STL.64 [R1+0xef8], R20 ;  /* 0x000ef81401007387 */ /* 0x0003e80000100a00 */
[----:B------:R-:W-:Y:S04]  /*17d60*/  LDGSTS.E [R3+0x13800], desc[UR76][R14.64], !P3 ;  /* 0x138000000e037fae */ /* 0x000fe8000d9a104c */
[----:B------:R2:W-:Y:S04]  /*17d70*/  LDGSTS.E [R3+0x13880], desc[UR76][R28.64], !P3 ;  /* 0x138800001c037fae */ /* 0x0005e8000d9a104c */
[----:B------:R2:W-:Y:S04]  /*17d80*/  LDGSTS.E [R3+0x13900], desc[UR76][R26.64], !P3 ;  /* 0x139000001a037fae */ /* 0x0005e8000d9a104c */
[----:B-1----:R-:W3:Y:S04]  /*17d90*/  LDL.LU.64 R14, [R1+0x4c8] ;  /* 0x0004c800010e7983 */ /* 0x002ee80000300a00 */
[----:B------:R1:W-:Y:S01]  /*17da0*/  LDGSTS.E [R3+0x13980], desc[UR76][R24.64], !P3 ;  /* 0x1398000018037fae */ /* 0x0003e2000d9a104c */
[----:B----4-:R-:W-:-:S03]  /*17db0*/  IMAD.WIDE R12, R2, 0x4, R242 ;  /* 0x00000004020c7825 */ /* 0x010fc600078e02f2 */
[----:B------:R4:W-:Y:S04]  /*17dc0*/  LDGSTS.E [R3+0x13a00], desc[UR76][R22.64], !P3 ;  /* 0x13a0000016037fae */ /* 0x0009e8000d9a104c */
[----:B------:R1:W-:Y:S04]  /*17dd0*/  STL.64 [R1+0xf08], R12 ;  /* 0x000f080c01007387 */ /* 0x0003e80000100a00 */
[----:B------:R-:W-:Y:S04]  /*17de0*/  LDGSTS.E [R3+0x13a80], desc[UR76][R20.64], !P3 ;  /* 0x13a8000014037fae */ /* 0x000fe8000d9a104c */
[----:B------:R-:W-:Y:S01]  /*17df0*/  LDGSTS.E [R3+0x13b00], desc[UR76][R12.64], !P3 ;  /* 0x13b000000c037fae */ /* 0x000fe2000d9a104c */
[----:B-----5:R-:W-:-:S05]  /*17e00*/  IMAD.WIDE R10, R2, 0x4, R236 ;  /* 0x00000004020a7825 */ /* 0x020fca00078e02ec */
[----:B------:R5:W-:Y:S04]  /*17e10*/  STL.64 [R1+0xf18], R10 ;  /* 0x000f180a01007387 */ /* 0x000be80000100a00 */
[----:B------:R-:W5:Y:S04]  /*17e20*/  LDL.LU.64 R236, [R1+0x4c0] ;  /* 0x0004c00001ec7983 */ /* 0x000f680000300a00 */
[----:B------:R-:W5:Y:S04]  /*17e30*/  LDL.LU.64 R20, [R1+0x438] ;  /* 0x0004380001147983 */ /* 0x000f680000300a00 */
[----:B-1----:R-:W5:Y:S04]  /*17e40*/  LDL.LU.64 R12, [R1+0x430] ;  /* 0x00043000010c7983 */ /* 0x002f680000300a00 */
[----:B------:R-:W5:Y:S01]  /*17e50*/  LDL.LU.64 R242, [R1+0x428] ;  /* 0x0004280001f27983 */ /* 0x000f620000300a00 */
[----:B------:R-:W-:-:S03]  /*17e60*/  IMAD.WIDE R30, R2, 0x4, R18 ;  /* 0x00000004021e7825 */ /* 0x000fc600078e0212 */
[----:B------:R5:W-:Y:S01]  /*17e70*/  LDGSTS.E [R3+0x13b80], desc[UR76][R10.64], !P3 ;  /* 0x13b800000a037fae */ /* 0x000be2000d9a104c */
[----:B--2---:R-:W-:-:S04]  /*17e80*/  IMAD.WIDE R28, R2, 0x4, R16 ;  /* 0x00000004021c7825 */ /* 0x004fc800078e0210 */
[C---:B------:R-:W-:Y:S02]  /*17e90*/  IMAD.WIDE R26, R2.reuse, 0x4, R234 ;  /* 0x00000004021a7825 */ /* 0x040fe400078e02ea */
[----:B------:R-:W2:Y:S02]  /*17ea0*/  LDL.LU.64 R234, [R1+0x420] ;  /* 0x0004200001ea7983 */ /* 0x000ea40000300a00 */
[C---:B------:R-:W-:Y:S02]  /*17eb0*/  IMAD.WIDE R24, R2.reuse, 0x4, R240 ;  /* 0x0000000402187825 */ /* 0x040fe400078e02f0 */
[----:B------:R1:W-:Y:S02]  /*17ec0*/  STL.64 [R1+0xf28], R30 ;  /* 0x000f281e01007387 */ /* 0x0003e40000100a00 */
[C---:B----4-:R-:W-:Y:S02]  /*17ed0*/  IMAD.WIDE R22, R2.reuse, 0x4, R238 ;  /* 0x0000000402167825 */ /* 0x050fe400078e02ee */
[----:B------:R4:W-:Y:S04]  /*17ee0*/  STL.64 [R1+0xf38], R28 ;  /* 0x000f381c01007387 */ /* 0x0009e80000100a00 */
[----:B------:R-:W-:Y:S04]  /*17ef0*/  STL.64 [R1+0xf48], R26 ;  /* 0x000f481a01007387 */ /* 0x000fe80000100a00 */
[----:B------:R-:W2:Y:S04]  /*17f00*/  LDL.LU.64 R18, [R1+0x418] ;  /* 0x0004180001127983 */ /* 0x000ea80000300a00 */
[----:B------:R-:W2:Y:S04]  /*17f10*/  LDL.LU.64 R240, [R1+0x410] ;  /* 0x0004100001f07983 */ /* 0x000ea80000300a00 */
[----:B------:R-:W-:Y:S04]  /*17f20*/  STL.64 [R1+0xf58], R24 ;  /* 0x000f581801007387 */ /* 0x000fe80000100a00 */
[----:B------:R-:W-:Y:S04]  /*17f30*/  STL.64 [R1+0xf68], R22 ;  /* 0x000f681601007387 */ /* 0x000fe80000100a00 */
[----:B------:R-:W2:Y:S01]  /*17f40*/  LDL.LU.64 R238, [R1+0x408] ;  /* 0x0004080001ee7983 */ /* 0x000ea20000300a00 */
[----:B---3--:R-:W-:-:S03]  /*17f50*/  IMAD.WIDE R16, R2, 0x4, R232 ;  /* 0x0000000402107825 */ /* 0x008fc600078e02e8 */
[----:B------:R-:W3:Y:S01]  /*17f60*/  LDL.LU.64 R232, [R1+0x400] ;  /* 0x0004000001e87983 */ /* 0x000ee20000300a00 */
[----:B------:R-:W-:Y:S02]  /*17f70*/  VIADD R6, R8, 0xffffffad ;  /* 0xffffffad08067836 */ /* 0x000fe40000000000 */
[----:B------:R-:W1:Y:S03]  /*17f80*/  LDC R8, c[0x0][0x3a0] ;  /* 0x0000e800ff087b82 */ /* 0x000e660000000800 */
[----:B------:R-:W-:Y:S02]  /*17f90*/  ISETP.GE.U32.AND P2, PT, R6, 0x7fffff6e, PT ;  /* 0x7fffff6e0600780c */ /* 0x000fe40003f46070 */
[----:B------:R-:W-:-:S03]  /*17fa0*/  IADD3 R6, PT, PT, R7, -0x57, RZ ;  /* 0xffffffa907067810 */ /* 0x000fc60007ffe0ff */
[----:B------:R-:W4:Y:S01]  /*17fb0*/  LDC R7, c[0x0][0x3a0] ;  /* 0x0000e800ff077b82 */ /* 0x000f220000000800 */
[----:B------:R-:W-:Y:S01]  /*17fc0*/  ISETP.GE.U32.AND P0, PT, R6, 0x7fffff6a, PT ;  /* 0x7fffff6a0600780c */ /* 0x000fe20003f06070 */
[----:B------:R-:W-:-:S06]  /*17fd0*/  VIADD R6, R9, 0xffffffa5 ;  /* 0xffffffa509067836 */ /* 0x000fcc0000000000 */
[----:B------:R-:W4:Y:S01]  /*17fe0*/  LDC R9, c[0x0][0x3a0] ;  /* 0x0000e800ff097b82 */ /* 0x000f220000000800 */
[----:B------:R-:W-:Y:S01]  /*17ff0*/  ISETP.GE.U32.AND P1, PT, R6, 0x7fffff66, PT ;  /* 0x7fffff660600780c */ /* 0x000fe20003f26070 */
[----:B------:R-:W-:Y:S01]  /*18000*/  IMAD.WIDE R14, R2, 0x4, R14 ;  /* 0x00000004020e7825 */ /* 0x000fe200078e020e */
[----:B------:R1:W-:Y:S04]  /*18010*/  LDGSTS.E [R3+0x14800], desc[UR76][R30.64], !P2 ;  /* 0x148000001e037fae */ /* 0x0003e8000d1a104c */
[----:B------:R1:W-:Y:S02]  /*18020*/  LDGSTS.E [R3+0x14880], desc[UR76][R28.64], !P2 ;  /* 0x148800001c037fae */ /* 0x0003e4000d1a104c */
[----:B-1----:R-:W-:Y:S02]  /*18030*/  VIADD R6, R8, 0xffffffa1 ;  /* 0xffffffa108067836 */ /* 0x002fe40000000000 */
[----:B------:R-:W1:Y:S01]  /*18040*/  LDC R8, c[0x0][0x3a0] ;  /* 0x0000e800ff087b82 */ /* 0x000e620000000800 */
[----:B------:R1:W-:Y:S02]  /*18050*/  LDGSTS.E [R3+0x14900], desc[UR76][R26.64], !P2 ;  /* 0x149000001a037fae */ /* 0x0003e4000d1a104c */
[----:B------:R-:W-:-:S02]  /*18060*/  ISETP.GE.U32.AND P6, PT, R6, 0x7fffff62, PT ;  /* 0x7fffff620600780c */ /* 0x000fc40003fc6070 */
[----:B------:R1:W-:Y:S01]  /*18070*/  STL.64 [R1+0xf78], R16 ;  /* 0x000f781001007387 */ /* 0x0003e20000100a00 */
[----:B----4-:R-:W-:Y:S02]  /*18080*/  VIADD R6, R7, 0xffffff9d ;  /* 0xffffff9d07067836 */ /* 0x010fe40000000000 */
[----:B------:R-:W4:Y:S01]  /*18090*/  LDC R7, c[0x0][0x3a0] ;  /* 0x0000e800ff077b82 */ /* 0x000f220000000800 */
[----:B------:R2:W-:Y:S04]  /*180a0*/  LDGSTS.E [R3+0x14980], desc[UR76][R24.64], !P2 ;  /* 0x1498000018037fae */ /* 0x0005e8000d1a104c */
[----:B------:R1:W-:Y:S04]  /*180b0*/  STL.64 [R1+0xf88], R14 ;  /* 0x000f880e01007387 */ /* 0x0003e80000100a00 */
[----:B------:R1:W-:Y:S04]  /*180c0*/  LDGSTS.E [R3+0x14a00], desc[UR76][R22.64], !P2 ;  /* 0x14a0000016037fae */ /* 0x0003e8000d1a104c */
[----:B------:R-:W-:Y:S04]  /*180d0*/  LDGSTS.E [R3+0x14a80], desc[UR76][R16.64], !P2 ;  /* 0x14a8000010037fae */ /* 0x000fe8000d1a104c */
[----:B------:R-:W-:Y:S01]  /*180e0*/  LDGSTS.E [R3+0x14b00], desc[UR76][R14.64], !P2 ;  /* 0x14b000000e037fae */ /* 0x000fe2000d1a104c */
[----:B------:R-:W-:Y:S01]  /*180f0*/  ISETP.GE.U32.AND P3, PT, R6, 0x7fffff5e, PT ;  /* 0x7fffff5e0600780c */ /* 0x000fe20003f66070 */
[----:B------:R-:W-:-:S02]  /*18100*/  VIADD R6, R9, 0xffffff99 ;  /* 0xffffff9909067836 */ /* 0x000fc40000000000 */
[----:B-----5:R-:W-:-:S04]  /*18110*/  IMAD.WIDE R10, R2, 0x4, R236 ;  /* 0x00000004020a7825 */ /* 0x020fc800078e02ec */
[C---:B------:R-:W-:Y:S01]  /*18120*/  IMAD.WIDE R30, R2.reuse, 0x4, R20 ;  /* 0x00000004021e7825 */ /* 0x040fe200078e0214 */
[----:B------:R5:W-:Y:S03]  /*18130*/  STL.64 [R1+0xf98], R10 ;  /* 0x000f980a01007387 */ /* 0x000be60000100a00 */
[C---:B------:R-:W-:Y:S01]  /*18140*/  IMAD.WIDE R28, R2.reuse, 0x4, R12 ;  /* 0x00000004021c7825 */ /* 0x040fe200078e020c */
[----:B-1----:R-:W4:Y:S04]  /*18150*/  LDL.LU.64 R16, [R1+0x378] ;  /* 0x0003780001107983 */ /* 0x002f280000300a00 */
[----:B------:R-:W4:Y:S01]  /*18160*/  LDL.LU.64 R14, [R1+0x370] ;  /* 0x00037000010e7983 */ /* 0x000f220000300a00 */
[----:B------:R-:W-:-:S03]  /*18170*/  IMAD.WIDE R26, R2, 0x4, R242 ;  /* 0x00000004021a7825 */ /* 0x000fc600078e02f2 */
[----:B------:R-:W4:Y:S04]  /*18180*/  LDL.LU.64 R236, [R1+0x368] ;  /* 0x0003680001ec7983 */ /* 0x000f280000300a00 */
[----:B------:R-:W4:Y:S04]  /*18190*/  LDL.LU.64 R12, [R1+0x360] ;  /* 0x00036000010c7983 */ /* 0x000f280000300a00 */
[----:B------:R-:W-:Y:S01]  /*181a0*/  STL.64 [R1+0xfa8], R30 ;  /* 0x000fa81e01007387 */ /* 0x000fe20000100a00 */
[----:B--2---:R-:W-:-:S03]  /*181b0*/  IMAD.WIDE R24, R2, 0x4, R234 ;  /* 0x0000000402187825 */ /* 0x004fc600078e02ea */
[----:B------:R-:W2:Y:S04]  /*181c0*/  LDL.LU.64 R242, [R1+0x358] ;  /* 0x0003580001f27983 */ /* 0x000ea80000300a00 */
[----:B------:R-:W-:Y:S04]  /*181d0*/  STL.64 [R1+0xfc0], R28 ;  /* 0x000fc01c01007387 */ /* 0x000fe80000100a00 */
[----:B------:R-:W2:Y:S04]  /*181e0*/  LDL.LU.64 R234, [R1+0x350] ;  /* 0x0003500001ea7983 */ /* 0x000ea80000300a00 */
[----:B------:R-:W-:Y:S01]  /*181f0*/  STL.64 [R1+0xfd8], R26 ;  /* 0x000fd81a01007387 */ /* 0x000fe20000100a00 */
[----:B------:R-:W-:-:S03]  /*18200*/  IMAD.WIDE R22, R2, 0x4, R18 ;  /* 0x0000000402167825 */ /* 0x000fc600078e0212 */
[----:B------:R-:W-:Y:S01]  /*18210*/  STL.64 [R1+0xff0], R24 ;  /* 0x000ff01801007387 */ /* 0x000fe20000100a00 */
[----:B------:R-:W-:-:S03]  /*18220*/  IMAD.WIDE R20, R2, 0x4, R240 ;  /* 0x0000000402147825 */ /* 0x000fc600078e02f0 */
[----:B------:R5:W-:Y:S01]  /*18230*/  LDGSTS.E [R3+0x14b80], desc[UR76][R10.64], !P2 ;  /* 0x14b800000a037fae */ /* 0x000be2000d1a104c */
[----:B------:R-:W-:-:S03]  /*18240*/  ISETP.GE.U32.AND P2, PT, R6, 0x7fffff5a, PT ;  /* 0x7fffff5a0600780c */ /* 0x000fc60003f46070 */
[----:B------:R1:W-:Y:S01]  /*18250*/  STL.64 [R1+0x1008], R22 ;  /* 0x0010081601007387 */ /* 0x0003e20000100a00 */
[----:B------:R-:W-:-:S03]  /*18260*/  VIADD R6, R8, 0xffffff95 ;  /* 0xffffff9508067836 */ /* 0x000fc60000000000 */
[----:B------:R-:W2:Y:S01]  /*18270*/  LDL.LU.64 R240, [R1+0x348] ;  /* 0x0003480001f07983 */ /* 0x000ea20000300a00 */
[----:B------:R-:W-:-:S03]  /*18280*/  IMAD.WIDE R18, R2, 0x4, R238 ;  /* 0x0000000402127825 */ /* 0x000fc600078e02ee */
[----:B------:R1:W-:Y:S01]  /*18290*/  STL.64 [R1+0x1020], R20 ;  /* 0x0010201401007387 */ /* 0x0003e20000100a00 */
[----:B-----5:R-:W5:Y:S01]  /*182a0*/  LDC R10, c[0x0][0x3a0] ;  /* 0x0000e800ff0a7b82 */ /* 0x020f620000000800 */
[C---:B---3--:R-:W-:Y:S02]  /*182b0*/  IMAD.WIDE R8, R2.reuse, 0x4, R232 ;  /* 0x0000000402087825 */ /* 0x048fe400078e02e8 */
        /* <DEDUP_REMOVED lines=9> */
[----:B------:R-:W-:Y:S04]  /*18350*/  LDGSTS.E [R3+0x15b00], desc[UR76][R18.64], !P0 ;  /* 0x15b0000012037fae */ /* 0x000fe8000c1a104c */
[----:B-1----:R-:W5:Y:S04]  /*18360*/  LDL.LU.64 R22, [R1+0x2b8] ;  /* 0x0002b80001167983 */ /* 0x002f680000300a00 */
[----:B------:R-:W5:Y:S04]  /*18370*/  LDL.LU.64 R20, [R1+0x2b0] ;  /* 0x0002b00001147983 */ /* 0x000f680000300a00 */
[----:B---3--:R-:W3:Y:S04]  /*18380*/  LDL.LU.64 R18, [R1+0x2a8] ;  /* 0x0002a80001127983 */ /* 0x008ee80000300a00 */
[----:B------:R-:W3:Y:S04]  /*18390*/  LDL.LU.64 R238, [R1+0x2a0] ;  /* 0x0002a00001ee7983 */ /* 0x000ee80000300a00 */
[----:B------:R1:W-:Y:S01]  /*183a0*/  LDGSTS.E [R3+0x15b80], desc[UR76][R8.64], !P0 ;  /* 0x15b8000008037fae */ /* 0x0003e2000c1a104c */
[C---:B----4-:R-:W-:Y:S01]  /*183b0*/  IMAD.WIDE R34, R2.reuse, 0x4, R16 ;  /* 0x0000000402227825 */ /* 0x050fe200078e0210 */
[----:B-1----:R-:W1:Y:S03]  /*183c0*/  LDC R9, c[0x0][0x3a0] ;  /* 0x0000e800ff097b82 */ /* 0x002e660000000800 */
[C---:B------:R-:W-:Y:S01]  /*183d0*/  IMAD.WIDE R32, R2.reuse, 0x4, R14 ;  /* 0x0000000402207825 */ /* 0x040fe200078e020e */
[----:B------:R-:W-:Y:S03]  /*183e0*/  LDGSTS.E [R3+0x16800], desc[UR76][R34.64], !P1 ;  /* 0x1680000022037fae */ /* 0x000fe6000c9a104c */
[C---:B------:R-:W-:Y:S01]  /*183f0*/  IMAD.WIDE R30, R2.reuse, 0x4, R236 ;  /* 0x00000004021e7825 */ /* 0x040fe200078e02ec */
[----:B------:R-:W-:Y:S01]  /*18400*/  LDGSTS.E [R3+0x16880], desc[UR76][R32.64], !P1 ;  /* 0x1688000020037fae */ /* 0x000fe2000c9a104c */
[----:B------:R-:W4:Y:S02]  /*18410*/  LDC R8, c[0x0][0x3a0] ;  /* 0x0000e800ff087b82 */ /* 0x000f240000000800 */
[C---:B------:R-:W-:Y:S01]  /*18420*/  IMAD.WIDE R28, R2.reuse, 0x4, R12 ;  /* 0x00000004021c7825 */ /* 0x040fe200078e020c */
[----:B------:R-:W4:Y:S04]  /*18430*/  LDL.LU.64 R236, [R1+0x298] ;  /* 0x0002980001ec7983 */ /* 0x000f280000300a00 */
[----:B------:R-:W-:Y:S04]  /*18440*/  STL.64 [R1+0x1068], R34 ;  /* 0x0010682201007387 */ /* 0x000fe80000100a00 */
[----:B------:R-:W-:Y:S01]  /*18450*/  STL.64 [R1+0x1080], R32 ;  /* 0x0010802001007387 */ /* 0x000fe20000100a00 */
[----:B--2---:R-:W-:-:S03]  /*18460*/  IMAD.WIDE R26, R2, 0x4, R242 ;  /* 0x00000004021a7825 */ /* 0x004fc600078e02f2 */
[----:B------:R-:W-:Y:S01]  /*18470*/  STL.64 [R1+0x1098], R30 ;  /* 0x0010981e01007387 */ /* 0x000fe20000100a00 */
[----:B------:R-:W-:-:S03]  /*18480*/  IMAD.WIDE R14, R2, 0x4, R234 ;  /* 0x00000004020e7825 */ /* 0x000fc600078e02ea */
[----:B------:R-:W2:Y:S04]  /*18490*/  LDL.LU.64 R16, [R1+0x290] ;  /* 0x0002900001107983 */ /* 0x000ea80000300a00 */
[----:B------:R1:W-:Y:S04]  /*184a0*/  STL.64 [R1+0x10b0], R28 ;  /* 0x0010b01c01007387 */ /* 0x0003e80000100a00 */
[----:B------:R-:W2:Y:S04]  /*184b0*/  LDL.LU.64 R234, [R1+0x288] ;  /* 0x0002880001ea7983 */ /* 0x000ea80000300a00 */
[----:B------:R-:W-:Y:S04]  /*184c0*/  STL.64 [R1+0x1148], R26 ;  /* 0x0011481a01007387 */ /* 0x000fe80000100a00 */
[----:B------:R1:W-:Y:S01]  /*184d0*/  STL.64 [R1+0x1170], R14 ;  /* 0x0011700e01007387 */ /* 0x0003e20000100a00 */
[----:B-----5:R-:W-:-:S03]  /*184e0*/  IMAD.WIDE R24, R2, 0x4, R232 ;  /* 0x0000000402187825 */ /* 0x020fc600078e02e8 */
[----:B------:R-:W-:Y:S04]  /*184f0*/  LDGSTS.E [R3+0x16900], desc[UR76][R30.64], !P1 ;  /* 0x169000001e037fae */ /* 0x000fe8000c9a104c */
[----:B------:R-:W5:Y:S01]  /*18500*/  LDL.LU.64 R232, [R1+0x280] ;  /* 0x0002800001e87983 */ /* 0x000f620000300a00 */
[----:B------:R-:W-:-:S03]  /*18510*/  IMAD.WIDE R12, R2, 0x4, R240 ;  /* 0x00000004020c7825 */ /* 0x000fc600078e02f0 */
[----:B------:R1:W-:Y:S04]  /*18520*/  LDGSTS.E [R3+0x16980], desc[UR76][R28.64], !P1 ;  /* 0x169800001c037fae */ /* 0x0003e8000c9a104c */
[----:B------:R1:W-:Y:S04]  /*18530*/  STL.64 [R1+0x11d8], R12 ;  /* 0x0011d80c01007387 */ /* 0x0003e80000100a00 */
[----:B------:R1:W-:Y:S04]  /*18540*/  LDGSTS.E [R3+0x16a00], desc[UR76][R26.64], !P1 ;  /* 0x16a000001a037fae */ /* 0x0003e8000c9a104c */
[----:B------:R3:W-:Y:S04]  /*18550*/  STL.64 [R1+0x11f0], R24 ;  /* 0x0011f01801007387 */ /* 0x0007e80000100a00 */
[----:B------:R-:W-:Y:S04]  /*18560*/  LDGSTS.E [R3+0x16a80], desc[UR76][R14.64], !P1 ;  /* 0x16a800000e037fae */ /* 0x000fe8000c9a104c */
[----:B------:R-:W-:Y:S04]  /*18570*/  LDGSTS.E [R3+0x16b00], desc[UR76][R12.64], !P1 ;  /* 0x16b000000c037fae */ /* 0x000fe8000c9a104c */
[----:B------:R3:W-:Y:S01]  /*18580*/  LDGSTS.E [R3+0x16b80], desc[UR76][R24.64], !P1 ;  /* 0x16b8000018037fae */ /* 0x0007e2000c9a104c */
[----:B-1----:R-:W-:-:S03]  /*18590*/  IMAD.WIDE R28, R2, 0x4, R22 ;  /* 0x00000004021c7825 */ /* 0x002fc600078e0216 */
[----:B------:R-:W5:Y:S01]  /*185a0*/  LDL.LU.64 R14, [R1+0x1f8] ;  /* 0x0001f800010e7983 */ /* 0x000f620000300a00 */
[----:B------:R-:W-:-:S03]  /*185b0*/  IMAD.WIDE R26, R2, 0x4, R20 ;  /* 0x00000004021a7825 */ /* 0x000fc600078e0214 */
[----:B------:R-:W5:Y:S01]  /*185c0*/  LDL.LU.64 R12, [R1+0x1f0] ;  /* 0x0001f000010c7983 */ /* 0x000f620000300a00 */
[----:B------:R-:W-:-:S03]  /*185d0*/  ISETP.GE.U32.AND P0, PT, R6, 0x7fffff56, PT ;  /* 0x7fffff560600780c */ /* 0x000fc60003f06070 */
[----:B------:R-:W5:Y:S01]  /*185e0*/  LDL.LU.64 R242, [R1+0x1e8] ;  /* 0x0001e80001f27983 */ /* 0x000f620000300a00 */
[----:B---3--:R-:W-:-:S03]  /*185f0*/  IMAD.WIDE R24, R2, 0x4, R18 ;  /* 0x0000000402187825 */ /* 0x008fc600078e0212 */
[----:B------:R-:W3:Y:S01]  /*18600*/  LDL.LU.64 R240, [R1+0x1e0] ;  /* 0x0001e00001f07983 */ /* 0x000ee20000300a00 */
[----:B------:R-:W-:-:S03]  /*18610*/  IMAD.WIDE R22, R2, 0x4, R238 ;  /* 0x0000000402167825 */ /* 0x000fc600078e02ee */
[----:B------:R1:W-:Y:S01]  /*18620*/  STL.64 [R1+0x1208], R28 ;  /* 0x0012081c01007387 */ /* 0x0003e20000100a00 */
[----:B------:R-:W-:Y:S02]  /*18630*/  VIADD R6, R7, 0xffffff91 ;  /* 0xffffff9107067836 */ /* 0x000fe40000000000 */
[----:B------:R-:W1:Y:S01]  /*18640*/  LDC R7, c[0x0][0x3a0] ;  /* 0x0000e800ff077b82 */ /* 0x000e620000000800 */
[----:B------:R-:W3:Y:S04]  /*18650*/  LDL.LU.64 R238, [R1+0x1d8] ;  /* 0x0001d80001ee7983 */ /* 0x000ee80000300a00 */
[----:B------:R1:W-:Y:S04]  /*18660*/  STL.64 [R1+0x1220], R26 ;  /* 0x0012201a01007387 */ /* 0x0003e80000100a00 */
[----:B------:R1:W-:Y:S01]  /*18670*/  STL.64 [R1+0x1238], R24 ;  /* 0x0012381801007387 */ /* 0x0003e20000100a00 */
[----:B------:R-:W-:-:S02]  /*18680*/  ISETP.GE.U32.AND P1, PT, R6, 0x7fffff52, PT ;  /* 0x7fffff520600780c */ /* 0x000fc40003f26070 */
[----:B------:R-:W-:Y:S01]  /*18690*/  IADD3 R6, PT, PT, R10, -0x73, RZ ;  /* 0xffffff8d0a067810 */ /* 0x000fe20007ffe0ff */
[----:B------:R-:W-:Y:S04]  /*186a0*/  LDGSTS.E [R3+0x17800], desc[UR76][R28.64], !P6 ;  /* 0x178000001c037fae */ /* 0x000fe8000f1a104c */
        /* <DEDUP_REMOVED lines=8> */
[----:B--2---:R-:W-:-:S05]  /*18730*/  IMAD.WIDE R18, R2, 0x4, R16 ;  /* 0x0000000402127825 */ /* 0x004fca00078e0210 */
[----:B------:R-:W-:Y:S01]  /*18740*/  LDGSTS.E [R3+0x17a80], desc[UR76][R18.64], !P6 ;  /* 0x17a8000012037fae */ /* 0x000fe2000f1a104c */
[----:B------:R-:W-:-:S03]  /*18750*/  IMAD.WIDE R16, R2, 0x4, R234 ;  /* 0x0000000402107825 */ /* 0x000fc600078e02ea */
[----:B------:R-:W2:Y:S04]  /*18760*/  LDL.LU.64 R234, [R1+0x1c8] ;  /* 0x0001c80001ea7983 */ /* 0x000ea80000300a00 */
[----:B------:R1:W-:Y:S04]  /*18770*/  STL.64 [R1+0x1280], R18 ;  /* 0x0012801201007387 */ /* 0x0003e80000100a00 */
[----:B------:R1:W-:Y:S04]  /*18780*/  STL.64 [R1+0x1298], R16 ;  /* 0x0012981001007387 */ /* 0x0003e80000100a00 */
[----:B------:R-:W-:Y:S01]  /*18790*/  LDGSTS.E [R3+0x17b00], desc[UR76][R16.64], !P6 ;  /* 0x17b0000010037fae */ /* 0x000fe2000f1a104c */
[----:B-----5:R-:W-:-:S03]  /*187a0*/  IMAD.WIDE R10, R2, 0x4, R232 ;  /* 0x00000004020a7825 */ /* 0x020fc600078e02e8 */
[----:B------:R-:W5:Y:S04]  /*187b0*/  LDL.LU.64 R232, [R1+0x1c0] ;  /* 0x0001c00001e87983 */ /* 0x000f680000300a00 */
[----:B------:R5:W-:Y:S04]  /*187c0*/  STL.64 [R1+0x12c0], R10 ;  /* 0x0012c00a01007387 */ /* 0x000be80000100a00 */
[----:B------:R5:W-:Y:S01]  /*187d0*/  LDGSTS.E [R3+0x17b80], desc[UR76][R10.64], !P6 ;  /* 0x17b800000a037fae */ /* 0x000be2000f1a104c */
[----:B------:R-:W-:-:S04]  /*187e0*/  IMAD.WIDE R40, R2, 0x4, R14 ;  /* 0x0000000402287825 */ /* 0x000fc800078e020e */
[C---:B------:R-:W-:Y:S01]  /*187f0*/  IMAD.WIDE R38, R2.reuse, 0x4, R12 ;  /* 0x0000000402267825 */ /* 0x040fe200078e020c */
[----:B------:R-:W-:Y:S03]  /*18800*/  STL.64 [R1+0x1330], R40 ;  /* 0x0013302801007387 */ /* 0x000fe60000100a00 */
[C---:B------:R-:W-:Y:S01]  /*18810*/  IMAD.WIDE R36, R2.reuse, 0x4, R242 ;  /* 0x0000000402247825 */ /* 0x040fe200078e02f2 */
[----:B-1----:R-:W5:Y:S03]  /*18820*/  LDL.LU.64 R28, [R1+0x138] ;  /* 0x00013800011c7983 */ /* 0x002f660000300a00 */
[C---:B---3--:R-:W-:Y:S01]  /*18830*/  IMAD.WIDE R34, R2.reuse, 0x4, R240 ;  /* 0x0000000402227825 */ /* 0x048fe200078e02f0 */
[----:B------:R-:W-:Y:S04]  /*18840*/  STL.64 [R1+0x1350], R38 ;  /* 0x0013502601007387 */ /* 0x000fe80000100a00 */
[----:B------:R-:W3:Y:S01]  /*18850*/  LDL.LU.64 R26, [R1+0x130] ;  /* 0x00013000011a7983 */ /* 0x000ee20000300a00 */
[----:B------:R-:W-:-:S03]  /*18860*/  IMAD.WIDE R32, R2, 0x4, R238 ;  /* 0x0000000402207825 */ /* 0x000fc600078e02ee */
[----:B------:R-:W-:Y:S04]  /*18870*/  STL.64 [R1+0x1370], R36 ;  /* 0x0013702401007387 */ /* 0x000fe80000100a00 */
[----:B------:R-:W3:Y:S04]  /*18880*/  LDL.LU.64 R24, [R1+0x128] ;  /* 0x0001280001187983 */ /* 0x000ee80000300a00 */
[----:B------:R-:W-:Y:S04]  /*18890*/  STL.64 [R1+0x1390], R34 ;  /* 0x0013902201007387 */ /* 0x000fe80000100a00 */
[----:B------:R-:W3:Y:S04]  /*188a0*/  LDL.LU.64 R22, [R1+0x120] ;  /* 0x0001200001167983 */ /* 0x000ee80000300a00 */
[----:B------:R-:W3:Y:S04]  /*188b0*/  LDL.LU.64 R20, [R1+0x118] ;  /* 0x0001180001147983 */ /* 0x000ee80000300a00 */
[----:B------:R-:W3:Y:S04]  /*188c0*/  LDL.LU.64 R18, [R1+0x110] ;  /* 0x0001100001127983 */ /* 0x000ee80000300a00 */
[----:B------:R-:W-:Y:S04]  /*188d0*/  STL.64 [R1+0x13b0], R32 ;  /* 0x0013b02001007387 */ /* 0x000fe80000100a00 */
[----:B------:R-:W-:Y:S04]  /*188e0*/  LDGSTS.E [R3+0x18800], desc[UR76][R40.64], !P3 ;  /* 0x1880000028037fae */ /* 0x000fe8000d9a104c */
[----:B------:R-:W3:Y:S04]  /*188f0*/  LDL.LU.64 R16, [R1+0x108] ;  /* 0x0001080001107983 */ /* 0x000ee80000300a00 */
[----:B------:R-:W-:Y:S04]  /*18900*/  LDGSTS.E [R3+0x18880], desc[UR76][R38.64], !P3 ;  /* 0x1888000026037fae */ /* 0x000fe8000d9a104c */
[----:B------:R-:W-:Y:S04]  /*18910*/  LDGSTS.E [R3+0x18900], desc[UR76][R36.64], !P3 ;  /* 0x1890000024037fae */ /* 0x000fe8000d9a104c */
[----:B------:R-:W-:Y:S04]  /*18920*/  LDGSTS.E [R3+0x18980], desc[UR76][R34.64], !P3 ;  /* 0x1898000022037fae */ /* 0x000fe8000d9a104c */
[----:B------:R-:W-:Y:S01]  /*18930*/  LDGSTS.E [R3+0x18a00], desc[UR76][R32.64], !P3 ;  /* 0x18a0000020037fae */ /* 0x000fe2000d9a104c */
[----:B----4-:R-:W-:-:S05]  /*18940*/  IMAD.WIDE R14, R2, 0x4, R236 ;  /* 0x00000004020e7825 */ /* 0x010fca00078e02ec */
[----:B------:R1:W-:Y:S04]  /*18950*/  STL.64 [R1+0x13c8], R14 ;  /* 0x0013c80e01007387 */ /* 0x0003e80000100a00 */
[----:B------:R-:W4:Y:S04]  /*18960*/  LDL.LU.64 R30, [R1+0x100] ;  /* 0x00010000011e7983 */ /* 0x000f280000300a00 */
[----:B------:R-:W-:Y:S01]  /*18970*/  LDGSTS.E [R3+0x18a80], desc[UR76][R14.64], !P3 ;  /* 0x18a800000e037fae */ /* 0x000fe2000d9a104c */
[----:B--2---:R-:W-:-:S05]  /*18980*/  IMAD.WIDE R12, R2, 0x4, R234 ;  /* 0x00000004020c7825 */ /* 0x004fca00078e02ea */
[----:B------:R2:W-:Y:S04]  /*18990*/  STL.64 [R1+0x13e0], R12 ;  /* 0x0013e00c01007387 */ /* 0x0005e80000100a00 */
[----:B------:R-:W-:Y:S01]  /*189a0*/  LDGSTS.E [R3+0x18b00], desc[UR76][R12.64], !P3 ;  /* 0x18b000000c037fae */ /* 0x000fe2000d9a104c */
[----:B-----5:R-:W-:-:S05]  /*189b0*/  IMAD.WIDE R10, R2, 0x4, R232 ;  /* 0x00000004020a7825 */ /* 0x020fca00078e02e8 */
[----:B------:R4:W-:Y:S04]  /*189c0*/  STL.64 [R1+0x13f8], R10 ;  /* 0x0013f80a01007387 */ /* 0x0009e80000100a00 */
[----:B-1----:R-:W5:Y:S04]  /*189d0*/  LDL.LU.64 R14, [R1+0x78] ;  /* 0x00007800010e7983 */ /* 0x002f680000300a00 */
[----:B--2---:R-:W2:Y:S04]  /*189e0*/  LDL.LU.64 R12, [R1+0x70] ;  /* 0x00007000010c7983 */ /* 0x004ea80000300a00 */
[----:B------:R-:W2:Y:S04]  /*189f0*/  LDL.LU.64 R242, [R1+0x68] ;  /* 0x0000680001f27983 */ /* 0x000ea80000300a00 */
[----:B------:R-:W2:Y:S04]  /*18a00*/  LDL.LU.64 R240, [R1+0x60] ;  /* 0x0000600001f07983 */ /* 0x000ea80000300a00 */
[----:B------:R-:W2:Y:S04]  /*18a10*/  LDL.LU.64 R238, [R1+0x58] ;  /* 0x0000580001ee7983 */ /* 0x000ea80000300a00 */
[----:B------:R-:W2:Y:S04]  /*18a20*/  LDL.LU.64 R236, [R1+0x50] ;  /* 0x0000500001ec7983 */ /* 0x000ea80000300a00 */
[----:B------:R-:W2:Y:S04]  /*18a30*/  LDL.LU.64 R234, [R1+0x48] ;  /* 0x0000480001ea7983 */ /* 0x000ea80000300a00 */
[----:B------:R-:W2:Y:S01]  /*18a40*/  LDL.LU.64 R232, [R1+0x40] ;  /* 0x0000400001e87983 */ /* 0x000ea20000300a00 */
[----:B------:R-:W-:-:S03]  /*18a50*/  IMAD.WIDE R28, R2, 0x4, R28 ;  /* 0x00000004021c7825 */ /* 0x000fc600078e021c */
[----:B------:R4:W-:Y:S01]  /*18a60*/  LDGSTS.E [R3+0x18b80], desc[UR76][R10.64], !P3 ;  /* 0x18b800000a037fae */ /* 0x0009e2000d9a104c */
[----:B---3--:R-:W-:-:S03]  /*18a70*/  IMAD.WIDE R26, R2, 0x4, R26 ;  /* 0x00000004021a7825 */ /* 0x008fc600078e021a */
[----:B------:R-:W-:Y:S04]  /*18a80*/  STL.64 [R1+0x14d8], R28 ;  /* 0x0014d81c01007387 */ /* 0x000fe80000100a00 */
[----:B------:R-:W-:Y:S01]  /*18a90*/  LDGSTS.E [R3+0x19800], desc[UR76][R28.64], !P2 ;  /* 0x198000001c037fae */ /* 0x000fe2000d1a104c */
[----:B------:R-:W-:-:S03]  /*18aa0*/  IMAD.WIDE R24, R2, 0x4, R24 ;  /* 0x0000000402187825 */ /* 0x000fc600078e0218 */
[----:B------:R-:W-:Y:S04]  /*18ab0*/  STL.64 [R1+0x14f8], R26 ;  /* 0x0014f81a01007387 */ /* 0x000fe80000100a00 */
[----:B------:R-:W-:Y:S01]  /*18ac0*/  LDGSTS.E [R3+0x19880], desc[UR76][R26.64], !P2 ;  /* 0x198800001a037fae */ /* 0x000fe2000d1a104c */
[----:B------:R-:W-:-:S03]  /*18ad0*/  IMAD.WIDE R22, R2, 0x4, R22 ;  /* 0x0000000402167825 */ /* 0x000fc600078e0216 */
[----:B------:R5:W-:Y:S01]  /*18ae0*/  STL.64 [R1+0x1518], R24 ;  /* 0x0015181801007387 */ /* 0x000be20000100a00 */
[----:B------:R-:W-:-:S03]  /*18af0*/  IMAD.WIDE R20, R2, 0x4, R20 ;  /* 0x0000000402147825 */ /* 0x000fc600078e0214 */
[----:B------:R5:W-:Y:S01]  /*18b00*/  LDGSTS.E [R3+0x19900], desc[UR76][R24.64], !P2 ;  /* 0x1990000018037fae */ /* 0x000be2000d1a104c */
[----:B------:R-:W-:-:S03]  /*18b10*/  IMAD.WIDE R18, R2, 0x4, R18 ;  /* 0x0000000402127825 */ /* 0x000fc600078e0212 */
[----:B------:R2:W-:Y:S04]  /*18b20*/  STL.64 [R1+0x1538], R22 ;  /* 0x0015381601007387 */ /* 0x0005e80000100a00 */
[----:B------:R2:W-:Y:S04]  /*18b30*/  LDGSTS.E [R3+0x19980], desc[UR76][R22.64], !P2 ;  /* 0x1998000016037fae */ /* 0x0005e8000d1a104c */
[----:B------:R1:W-:Y:S01]  /*18b40*/  STL.64 [R1+0x1558], R20 ;  /* 0x0015581401007387 */ /* 0x0003e20000100a00 */
[----:B------:R-:W-:-:S03]  /*18b50*/  IMAD.WIDE R16, R2, 0x4, R16 ;  /* 0x0000000402107825 */ /* 0x000fc600078e0210 */
[----:B------:R1:W-:Y:S04]  /*18b60*/  LDGSTS.E [R3+0x19a00], desc[UR76][R20.64], !P2 ;  /* 0x19a0000014037fae */ /* 0x0003e8000d1a104c */
[----:B------:R3:W-:Y:S04]  /*18b70*/  STL.64 [R1+0x1570], R18 ;  /* 0x0015701201007387 */ /* 0x0007e80000100a00 */
[----:B------:R3:W-:Y:S04]  /*18b80*/  LDGSTS.E [R3+0x19a80], desc[UR76][R18.64], !P2 ;  /* 0x19a8000012037fae */ /* 0x0007e8000d1a104c */
[----:B------:R1:W-:Y:S04]  /*18b90*/  STL.64 [R1+0x1588], R16 ;  /* 0x0015881001007387 */ /* 0x0003e80000100a00 */
[----:B------:R1:W-:Y:S01]  /*18ba0*/  LDGSTS.E [R3+0x19b00], desc[UR76][R16.64], !P2 ;  /* 0x19b0000010037fae */ /* 0x0003e2000d1a104c */
[----:B------:R-:W-:Y:S01]  /*18bb0*/  ISETP.GE.U32.AND P6, PT, R6, 0x7fffff4e, PT ;  /* 0x7fffff4e0600780c */ /* 0x000fe20003fc6070 */
[----:B------:R-:W-:-:S02]  /*18bc0*/  VIADD R6, R9, 0xffffff89 ;  /* 0xffffff8909067836 */ /* 0x000fc40000000000 */
[----:B----4-:R-:W-:Y:S01]  /*18bd0*/  IMAD.WIDE R10, R2, 0x4, R30 ;  /* 0x00000004020a7825 */ /* 0x010fe200078e021e */
[----:B------:R-:W4:Y:S04]  /*18be0*/  LDC R9, c[0x0][0x3a0] ;  /* 0x0000e800ff097b82 */ /* 0x000f280000000800 */
[----:B------:R1:W-:Y:S04]  /*18bf0*/  STL.64 [R1+0x15a0], R10 ;  /* 0x0015a00a01007387 */ /* 0x0003e80000100a00 */
[----:B------:R1:W-:Y:S01]  /*18c00*/  LDGSTS.E [R3+0x19b80], desc[UR76][R10.64], !P2 ;  /* 0x19b800000a037fae */ /* 0x0003e2000d1a104c */
[----:B------:R-:W-:Y:S01]  /*18c10*/  ISETP.GE.U32.AND P3, PT, R6, 0x7fffff4a, PT ;  /* 0x7fffff4a0600780c */ /* 0x000fe20003f66070 */
[----:B------:R-:W-:-:S02]  /*18c20*/  VIADD R6, R8, 0xffffff85 ;  /* 0xffffff8508067836 */ /* 0x000fc40000000000 */
[C---:B-----5:R-:W-:Y:S01]  /*18c30*/  IMAD.WIDE R24, R2.reuse, 0x4, R14 ;  /* 0x0000000402187825 */ /* 0x060fe200078e020e */
[----:B------:R-:W5:Y:S03]  /*18c40*/  LDC R8, c[0x0][0x3a0] ;  /* 0x0000e800ff087b82 */ /* 0x000f660000000800 */
[C---:B--2---:R-:W-:Y:S01]  /*18c50*/  IMAD.WIDE R22, R2.reuse, 0x4, R12 ;  /* 0x0000000402167825 */ /* 0x044fe200078e020c */
[----:B------:R2:W-:Y:S03]  /*18c60*/  STL.64 [R1+0x15f0], R24 ;  /* 0x0015f01801007387 */ /* 0x0005e60000100a00 */
[C---:B-1----:R-:W-:Y:S01]  /*18c70*/  IMAD.WIDE R20, R2.reuse, 0x4, R242 ;  /* 0x0000000402147825 */ /* 0x042fe200078e02f2 */
[----:B------:R1:W-:Y:S03]  /*18c80*/  STL.64 [R1+0x1608], R22 ;  /* 0x0016081601007387 */ /* 0x0003e60000100a00 */
[C---:B---3--:R-:W-:Y:S01]  /*18c90*/  IMAD.WIDE R18, R2.reuse, 0x4, R240 ;  /* 0x0000000402127825 */ /* 0x048fe200078e02f0 */
[----:B------:R3:W-:Y:S03]  /*18ca0*/  STL.64 [R1+0x1620], R20 ;  /* 0x0016201401007387 */ /* 0x0007e60000100a00 */
[C---:B------:R-:W-:Y:S01]  /*18cb0*/  IMAD.WIDE R16, R2.reuse, 0x4, R238 ;  /* 0x0000000402107825 */ /* 0x040fe200078e02ee */
[----:B------:R2:W-:Y:S03]  /*18cc0*/  LDGSTS.E [R3+0x1a800], desc[UR76][R24.64], !P0 ;  /* 0x1a80000018037fae */ /* 0x0005e6000c1a104c */
[C---:B------:R-:W-:Y:S01]  /*18cd0*/  IMAD.WIDE R14, R2.reuse, 0x4, R236 ;  /* 0x00000004020e7825 */ /* 0x040fe200078e02ec */
[----:B------:R1:W-:Y:S03]  /*18ce0*/  STL.64 [R1+0x1638], R18 ;  /* 0x0016381201007387 */ /* 0x0003e60000100a00 */
[C---:B------:R-:W-:Y:S01]  /*18cf0*/  IMAD.WIDE R12, R2.reuse, 0x4, R234 ;  /* 0x00000004020c7825 */ /* 0x040fe200078e02ea */
[----:B------:R1:W-:Y:S03]  /*18d00*/  LDGSTS.E [R3+0x1a880], desc[UR76][R22.64], !P0 ;  /* 0x1a88000016037fae */ /* 0x0003e6000c1a104c */
[C---:B------:R-:W-:Y:S01]  /*18d10*/  IMAD.WIDE R10, R2.reuse, 0x4, R232 ;  /* 0x00000004020a7825 */ /* 0x040fe200078e02e8 */
[----:B------:R3:W-:Y:S03]  /*18d20*/  STL.64 [R1+0x1650], R16 ;  /* 0x0016501001007387 */ /* 0x0007e60000100a00 */
[C---:B--2---:R-:W-:Y:S01]  /*18d30*/  IMAD.WIDE R24, R2.reuse, 0x4, R148 ;  /* 0x0000000402187825 */ /* 0x044fe200078e0294 */
[----:B------:R3:W-:Y:S03]  /*18d40*/  LDGSTS.E [R3+0x1a900], desc[UR76][R20.64], !P0 ;  /* 0x1a90000014037fae */ /* 0x0007e6000c1a104c */
[C---:B-1----:R-:W-:Y:S01]  /*18d50*/  IMAD.WIDE R22, R2.reuse, 0x4, R150 ;  /* 0x0000000402167825 */ /* 0x042fe200078e0296 */
        /* <DEDUP_REMOVED lines=9> */
[----:B------:R3:W-:Y:S04]  /*18df0*/  LDGSTS.E [R3+0x1ab00], desc[UR76][R12.64], !P0 ;  /* 0x1ab000000c037fae */ /* 0x0007e8000c1a104c */
[----:B------:R1:W-:Y:S01]  /*18e00*/  STL.64 [R1+0x1708], R24 ;  /* 0x0017081801007387 */ /* 0x0003e20000100a00 */
[----:B--2---:R-:W-:-:S03]  /*18e10*/  IMAD.WIDE R14, R2, 0x4, R158 ;  /* 0x00000004020e7825 */ /* 0x004fc600078e029e */
[----:B------:R2:W-:Y:S01]  /*18e20*/  LDGSTS.E [R3+0x1ab80], desc[UR76][R10.64], !P0 ;  /* 0x1ab800000a037fae */ /* 0x0005e2000c1a104c */
[----:B---3--:R-:W-:-:S03]  /*18e30*/  IMAD.WIDE R12, R2, 0x4, R160 ;  /* 0x00000004020c7825 */ /* 0x008fc600078e02a0 */
[----:B------:R3:W-:Y:S04]  /*18e40*/  STL.64 [R1+0x1728], R22 ;  /* 0x0017281601007387 */ /* 0x0007e80000100a00 */
[----:B------:R1:W-:Y:S01]  /*18e50*/  STL.64 [R1+0x1748], R20 ;  /* 0x0017481401007387 */ /* 0x0003e20000100a00 */
[----:B--2---:R-:W-:-:S03]  /*18e60*/  IMAD.WIDE R10, R2, 0x4, R162 ;  /* 0x00000004020a7825 */ /* 0x004fc600078e02a2 */
        /* <DEDUP_REMOVED lines=18> */
[----:B---3--:R-:W-:-:S03]  /*18f90*/  IMAD.WIDE R14, R2, 0x4, R174 ;  /* 0x00000004020e7825 */ /* 0x008fc600078e02ae */
[----:B------:R2:W-:Y:S04]  /*18fa0*/  LDGSTS.E [R3+0x1bb80], desc[UR76][R10.64], !P1 ;  /* 0x1bb800000a037fae */ /* 0x0005e8000c9a104c */
[----:B------:R3:W-:Y:S01]  /*18fb0*/  STL.64 [R1+0x1850], R22 ;  /* 0x0018501601007387 */ /* 0x0007e20000100a00 */
[----:B-1----:R-:W-:-:S03]  /*18fc0*/  IMAD.WIDE R12, R2, 0x4, R176 ;  /* 0x00000004020c7825 */ /* 0x002fc600078e02b0 */
[----:B------:R1:W-:Y:S01]  /*18fd0*/  STL.64 [R1+0x1868], R20 ;  /* 0x0018681401007387 */ /* 0x0003e20000100a00 */
[----:B--2---:R-:W-:-:S03]  /*18fe0*/  IMAD.WIDE R10, R2, 0x4, R178 ;  /* 0x00000004020a7825 */ /* 0x004fc600078e02b2 */
[----:B------:R2:W-:Y:S04]  /*18ff0*/  LDGSTS.E [R3+0x1c800], desc[UR76][R24.64], !P6 ;  /* 0x1c80000018037fae */ /* 0x0005e8000f1a104c */
[----:B------:R1:W-:Y:S04]  /*19000*/  STL.64 [R1+0x1880], R18 ;  /* 0x0018801201007387 */ /* 0x0003e80000100a00 */
[----:B------:R3:W-:Y:S01]  /*19010*/  LDGSTS.E [R3+0x1c880], desc[UR76][R22.64], !P6 ;  /* 0x1c88000016037fae */ /* 0x0007e2000f1a104c */
[----:B--2---:R-:W-:-:S03]  /*19020*/  IMAD.WIDE R24, R2, 0x4, R180 ;  /* 0x0000000402187825 */ /* 0x004fc600078e02b4 */
[----:B------:R2:W-:Y:S04]  /*19030*/  STL.64 [R1+0x18a0], R16 ;  /* 0x0018a01001007387 */ /* 0x0005e80000100a00 */
[----:B------:R1:W-:Y:S01]  /*19040*/  LDGSTS.E [R3+0x1c900], desc[UR76][R20.64], !P6 ;  /* 0x1c90000014037fae */ /* 0x0003e2000f1a104c */
[----:B---3--:R-:W-:-:S03]  /*19050*/  IMAD.WIDE R22, R2, 0x4, R182 ;  /* 0x0000000402167825 */ /* 0x008fc600078e02b6 */
[----:B------:R3:W-:Y:S01]  /*19060*/  STL.64 [R1+0x18b8], R14 ;  /* 0x0018b80e01007387 */ /* 0x0007e20000100a00 */
[----:B------:R-:W-:-:S03]  /*19070*/  ISETP.GE.U32.AND P2, PT, R6, 0x7fffff46, PT ;  /* 0x7fffff460600780c */ /* 0x000fc60003f46070 */
        /* <DEDUP_REMOVED lines=33> */
[----:B------:R-:W-:Y:S01]  /*19290*/  STL.64 [R1+0x1fd0], R24 ;  /* 0x001fd01801007387 */ /* 0x000fe20000100a00 */
[----:B---3--:R-:W-:-:S03]  /*192a0*/  IMAD.WIDE R14, R2, 0x4, R206 ;  /* 0x00000004020e7825 */ /* 0x008fc600078e02ce */
[----:B------:R2:W-:Y:S04]  /*192b0*/  LDGSTS.E [R3+0x1db80], desc[UR76][R10.64], !P3 ;  /* 0x1db800000a037fae */ /* 0x0005e8000d9a104c */
[----:B------:R3:W-:Y:S01]  /*192c0*/  STL.64 [R1+0x1fc8], R22 ;  /* 0x001fc81601007387 */ /* 0x0007e20000100a00 */
[----:B-1----:R-:W-:-:S03]  /*192d0*/  IMAD.WIDE R12, R2, 0x4, R208 ;  /* 0x00000004020c7825 */ /* 0x002fc600078e02d0 */
[----:B------:R-:W-:Y:S01]  /*192e0*/  STL.64 [R1+0x1fc0], R20 ;  /* 0x001fc01401007387 */ /* 0x000fe20000100a00 */
[----:B--2---:R-:W-:-:S03]  /*192f0*/  IMAD.WIDE R10, R2, 0x4, R210 ;  /* 0x00000004020a7825 */ /* 0x004fc600078e02d2 */
[----:B------:R1:W-:Y:S04]  /*19300*/  STL.64 [R1+0x1fb8], R18 ;  /* 0x001fb81201007387 */ /* 0x0003e80000100a00 */
[----:B------:R2:W-:Y:S04]  /*19310*/  STL.64 [R1+0x1fb0], R16 ;  /* 0x001fb01001007387 */ /* 0x0005e80000100a00 */
[----:B------:R1:W-:Y:S04]  /*19320*/  LDGSTS.E [R3+0x1e800], desc[UR76][R24.64], !P2 ;  /* 0x1e80000018037fae */ /* 0x0003e8000d1a104c */
[----:B------:R1:W-:Y:S04]  /*19330*/  STL.64 [R1+0x1fa8], R14 ;  /* 0x001fa80e01007387 */ /* 0x0003e80000100a00 */
[----:B------:R-:W-:Y:S04]  /*19340*/  LDGSTS.E [R3+0x1e880], desc[UR76][R22.64], !P2 ;  /* 0x1e88000016037fae */ /* 0x000fe8000d1a104c */
[----:B------:R1:W-:Y:S04]  /*19350*/  STL.64 [R1+0x1fa0], R12 ;  /* 0x001fa00c01007387 */ /* 0x0003e80000100a00 */
[----:B------:R1:W-:Y:S04]  /*19360*/  LDGSTS.E [R3+0x1e900], desc[UR76][R20.64], !P2 ;  /* 0x1e90000014037fae */ /* 0x0003e8000d1a104c */
[----:B------:R1:W-:Y:S04]  /*19370*/  STL.64 [R1+0x1f98], R10 ;  /* 0x001f980a01007387 */ /* 0x0003e80000100a00 */
[----:B------:R-:W-:Y:S04]  /*19380*/  LDGSTS.E [R3+0x1e980], desc[UR76][R18.64], !P2 ;  /* 0x1e98000012037fae */ /* 0x000fe8000d1a104c */
[----:B---3--:R-:W3:Y:S04]  /*19390*/  LDL.LU.64 R22, [R1+0x800] ;  /* 0x0008000001167983 */ /* 0x008ee80000300a00 */
[----:B------:R-:W-:Y:S04]  /*193a0*/  LDGSTS.E [R3+0x1ea00], desc[UR76][R16.64], !P2 ;  /* 0x1ea0000010037fae */ /* 0x000fe8000d1a104c */
[----:B-1----:R-:W3:Y:S04]  /*193b0*/  LDL.LU.64 R18, [R1+0x7f8] ;  /* 0x0007f80001127983 */ /* 0x002ee80000300a00 */
[----:B------:R-:W-:Y:S04]  /*193c0*/  LDGSTS.E [R3+0x1ea80], desc[UR76][R14.64], !P2 ;  /* 0x1ea800000e037fae */ /* 0x000fe8000d1a104c */
[----:B--2---:R-:W2:Y:S04]  /*193d0*/  LDL.LU.64 R16, [R1+0x7f0] ;  /* 0x0007f00001107983 */ /* 0x004ea80000300a00 */
[----:B------:R-:W2:Y:S04]  /*193e0*/  LDL.LU.64 R238, [R1+0x7e8] ;  /* 0x0007e80001ee7983 */ /* 0x000ea80000300a00 */
[----:B------:R-:W-:Y:S04]  /*193f0*/  LDGSTS.E [R3+0x1eb00], desc[UR76][R12.64], !P2 ;  /* 0x1eb000000c037fae */ /* 0x000fe8000d1a104c */
[----:B------:R-:W4:Y:S01]  /*19400*/  LDL.LU.64 R14, [R1+0x7e0] ;  /* 0x0007e000010e7983 */ /* 0x000f220000300a00 */
[----:B------:R-:W-:-:S02]  /*19410*/  VIADD R6, R7, 0xffffff81 ;  /* 0xffffff8107067836 */ /* 0x000fc40000000000 */
[----:B------:R-:W-:Y:S01]  /*19420*/  IMAD.WIDE R34, R2, 0x4, R212 ;  /* 0x0000000402227825 */ /* 0x000fe200078e02d4 */
[----:B------:R1:W-:Y:S01]  /*19430*/  LDGSTS.E [R3+0x1eb80], desc[UR76][R10.64], !P2 ;  /* 0x1eb800000a037fae */ /* 0x0003e2000d1a104c */
[----:B------:R-:W2:Y:S03]  /*19440*/  LDC R7, c[0x0][0x3a0] ;  /* 0x0000e800ff077b82 */ /* 0x000ea60000000800 */
[----:B------:R-:W5:Y:S04]  /*19450*/  LDL.LU.64 R12, [R1+0x7d8] ;  /* 0x0007d800010c7983 */ /* 0x000f680000300a00 */
[----:B------:R-:W5:Y:S04]  /*19460*/  LDL.LU.64 R236, [R1+0x7d0] ;  /* 0x0007d00001ec7983 */ /* 0x000f680000300a00 */
[----:B------:R-:W5:Y:S01]  /*19470*/  LDL.LU.64 R232, [R1+0x7c8] ;  /* 0x0007c80001e87983 */ /* 0x000f620000300a00 */
[----:B------:R-:W-:Y:S01]  /*19480*/  ISETP.GE.U32.AND P0, PT, R6, 0x7fffff42, PT ;  /* 0x7fffff420600780c */ /* 0x000fe20003f06070 */
[----:B------:R-:W-:-:S04]  /*19490*/  IMAD.WIDE R32, R2, 0x4, R214 ;  /* 0x0000000402207825 */ /* 0x000fc800078e02d6 */
[C---:B------:R-:W-:Y:S01]  /*194a0*/  IMAD.WIDE R30, R2.reuse, 0x4, R216 ;  /* 0x00000004021e7825 */ /* 0x040fe200078e02d8 */
[----:B------:R-:W-:Y:S03]  /*194b0*/  STL.64 [R1+0x2010], R34 ;  /* 0x0020102201007387 */ /* 0x000fe60000100a00 */
[C---:B------:R-:W-:Y:S01]  /*194c0*/  IMAD.WIDE R28, R2.reuse, 0x4, R218 ;  /* 0x00000004021c7825 */ /* 0x040fe200078e02da */
[----:B------:R-:W-:Y:S03]  /*194d0*/  STL.64 [R1+0x2008], R32 ;  /* 0x0020082001007387 */ /* 0x000fe60000100a00 */
[C---:B------:R-:W-:Y:S01]  /*194e0*/  IMAD.WIDE R26, R2.reuse, 0x4, R220 ;  /* 0x00000004021a7825 */ /* 0x040fe200078e02dc */
[----:B------:R2:W-:Y:S03]  /*194f0*/  LDGSTS.E [R3+0x1f800], desc[UR76][R34.64], !P0 ;  /* 0x1f80000022037fae */ /* 0x0005e6000c1a104c */
[C---:B------:R-:W-:Y:S01]  /*19500*/  IMAD.WIDE R24, R2.reuse, 0x4, R222 ;  /* 0x0000000402187825 */ /* 0x040fe200078e02de */
[----:B------:R-:W-:Y:S03]  /*19510*/  STL.64 [R1+0x2000], R30 ;  /* 0x0020001e01007387 */ /* 0x000fe60000100a00 */
[C---:B------:R-:W-:Y:S01]  /*19520*/  IMAD.WIDE R20, R2.reuse, 0x4, R224 ;  /* 0x0000000402147825 */ /* 0x040fe200078e02e0 */
[----:B------:R2:W-:Y:S03]  /*19530*/  LDGSTS.E [R3+0x1f880], desc[UR76][R32.64], !P0 ;  /* 0x1f88000020037fae */ /* 0x0005e6000c1a104c */
[C---:B-1----:R-:W-:Y:S01]  /*19540*/  IMAD.WIDE R10, R2.reuse, 0x4, R226 ;  /* 0x00000004020a7825 */ /* 0x042fe200078e02e2 */
[----:B------:R-:W-:Y:S04]  /*19550*/  STL.64 [R1+0x1ff8], R28 ;  /* 0x001ff81c01007387 */ /* 0x000fe80000100a00 */
[----:B------:R1:W-:Y:S04]  /*19560*/  LDGSTS.E [R3+0x1f900], desc[UR76][R30.64], !P0 ;  /* 0x1f9000001e037fae */ /* 0x0003e8000c1a104c */
[----:B------:R-:W-:Y:S04]  /*19570*/  STL.64 [R1+0x1ff0], R26 ;  /* 0x001ff01a01007387 */ /* 0x000fe80000100a00 */
[----:B------:R-:W-:Y:S04]  /*19580*/  LDGSTS.E [R3+0x1f980], desc[UR76][R28.64], !P0 ;  /* 0x1f9800001c037fae */ /* 0x000fe8000c1a104c */
[----:B------:R-:W-:Y:S04]  /*19590*/  STL.64 [R1+0x1fe8], R24 ;  /* 0x001fe81801007387 */ /* 0x000fe80000100a00 */
[----:B------:R-:W-:Y:S04]  /*195a0*/  LDGSTS.E [R3+0x1fa00], desc[UR76][R26.64], !P0 ;  /* 0x1fa000001a037fae */ /* 0x000fe8000c1a104c */
[----:B------:R1:W-:Y:S04]  /*195b0*/  STL.64 [R1+0x1fe0], R20 ;  /* 0x001fe01401007387 */ /* 0x0003e80000100a00 */
[----:B------:R1:W-:Y:S04]  /*195c0*/  LDGSTS.E [R3+0x1fa80], desc[UR76][R24.64], !P0 ;  /* 0x1fa8000018037fae */ /* 0x0003e8000c1a104c */
[----:B------:R1:W-:Y:S04]  /*195d0*/  STL.64 [R1+0x1fd8], R10 ;  /* 0x001fd80a01007387 */ /* 0x0003e80000100a00 */
[----:B------:R1:W-:Y:S01]  /*195e0*/  LDGSTS.E [R3+0x1fb00], desc[UR76][R20.64], !P0 ;  /* 0x1fb0000014037fae */ /* 0x0003e2000c1a104c */
[----:B---3--:R-:W-:-:S03]  /*195f0*/  IMAD.WIDE R68, R2, 0x4, R18 ;  /* 0x0000000402447825 */ /* 0x008fc600078e0212 */
[----:B-1----:R-:W3:Y:S04]  /*19600*/  LDL.LU.64 R20, [R1+0x700] ;  /* 0x0007000001147983 */ /* 0x002ee80000300a00 */
[----:B------:R-:W3:Y:S04]  /*19610*/  LDL.LU.64 R242, [R1+0x888] ;  /* 0x0008880001f27983 */ /* 0x000ee80000300a00 */
[----:B------:R-:W3:Y:S04]  /*19620*/  LDL.LU.64 R234, [R1+0x890] ;  /* 0x0008900001ea7983 */ /* 0x000ee80000300a00 */
[----:B------:R-:W3:Y:S01]  /*19630*/  LDL.LU.64 R240, [R1+0x898] ;  /* 0x0008980001f07983 */ /* 0x000ee20000300a00 */
[----:B--2---:R-:W-:-:S03]  /*19640*/  IMAD.WIDE R66, R2, 0x4, R16 ;  /* 0x0000000402427825 */ /* 0x004fc600078e0210 */
[----:B------:R-:W2:Y:S01]  /*19650*/  LDL.LU.64 R24, [R1+0x8a0] ;  /* 0x0008a00001187983 */ /* 0x000ea20000300a00 */
[----:B------:R-:W-:-:S03]  /*19660*/  IMAD.WIDE R64, R2, 0x4, R238 ;  /* 0x0000000402407825 */ /* 0x000fc600078e02ee */
[----:B------:R-:W2:Y:S01]  /*19670*/  LDL.LU.64 R18, [R1+0x8a8] ;  /* 0x0008a80001127983 */ /* 0x000ea20000300a00 */
[----:B----4-:R-:W-:-:S03]  /*19680*/  IMAD.WIDE R62, R2, 0x4, R14 ;  /* 0x00000004023e7825 */ /* 0x010fc600078e020e */
[----:B------:R-:W4:Y:S04]  /*19690*/  LDL.LU.64 R16, [R1+0x8b0] ;  /* 0x0008b00001107983 */ /* 0x000f280000300a00 */
[----:B------:R-:W4:Y:S04]  /*196a0*/  LDL.LU.64 R238, [R1+0x8b8] ;  /* 0x0008b80001ee7983 */ /* 0x000f280000300a00 */
[----:B------:R-:W4:Y:S01]  /*196b0*/  LDL.LU.64 R14, [R1+0x8c0] ;  /* 0x0008c000010e7983 */ /* 0x000f220000300a00 */
[----:B-----5:R-:W-:-:S03]  /*196c0*/  IMAD.WIDE R56, R2, 0x4, R232 ;  /* 0x0000000402387825 */ /* 0x020fc600078e02e8 */
[----:B------:R1:W-:Y:S04]  /*196d0*/  LDGSTS.E [R3+0x1fb80], desc[UR76][R10.64], !P0 ;  /* 0x1fb800000a037fae */ /* 0x0003e8000c1a104c */
[----:B------:R-:W5:Y:S01]  /*196e0*/  LDL.LU.64 R232, [R1+0x8c8] ;  /* 0x0008c80001e87983 */ /* 0x000f620000300a00 */
[----:B------:R-:W-:-:S03]  /*196f0*/  IMAD.WIDE R58, R2, 0x4, R236 ;  /* 0x00000004023a7825 */ /* 0x000fc600078e02ec */
[----:B------:R-:W5:Y:S01]  /*19700*/  LDL.LU.64 R236, [R1+0x8d0] ;  /* 0x0008d00001ec7983 */ /* 0x000f620000300a00 */
[----:B------:R-:W-:-:S04]  /*19710*/  IMAD.WIDE R70, R2, 0x4, R22 ;  /* 0x0000000402467825 */ /* 0x000fc800078e0216 */
[C---:B---3--:R-:W-:Y:S02]  /*19720*/  IMAD.WIDE R50, R2.reuse, 0x4, R234 ;  /* 0x0000000402327825 */ /* 0x048fe400078e02ea */
[----:B------:R-:W3:Y:S02]  /*19730*/  LDL.LU.64 R234, [R1+0x8d8] ;  /* 0x0008d80001ea7983 */ /* 0x000ee40000300a00 */
[C---:B------:R-:W-:Y:S02]  /*19740*/  IMAD.WIDE R54, R2.reuse, 0x4, R20 ;  /* 0x0000000402367825 */ /* 0x040fe400078e0214 */
[----:B------:R-:W3:Y:S02]  /*19750*/  LDL.LU.64 R22, [R1+0x8e0] ;  /* 0x0008e00001167983 */ /* 0x000ee40000300a00 */
[C---:B------:R-:W-:Y:S02]  /*19760*/  IMAD.WIDE R52, R2.reuse, 0x4, R242 ;  /* 0x0000000402347825 */ /* 0x040fe400078e02f2 */
[----:B------:R-:W3:Y:S02]  /*19770*/  LDL.LU.64 R20, [R1+0x8e8] ;  /* 0x0008e80001147983 */ /* 0x000ee40000300a00 */
[----:B------:R-:W-:-:S02]  /*19780*/  IMAD.WIDE R48, R2, 0x4, R240 ;  /* 0x0000000402307825 */ /* 0x000fc400078e02f0 */
[----:B------:R-:W3:Y:S04]  /*19790*/  LDL.LU.64 R242, [R1+0x8f0] ;  /* 0x0008f00001f27983 */ /* 0x000ee80000300a00 */
[----:B------:R-:W3:Y:S01]  /*197a0*/  LDL.LU.64 R240, [R1+0x8f8] ;  /* 0x0008f80001f07983 */ /* 0x000ee20000300a00 */
[----:B--2---:R-:W-:-:S04]  /*197b0*/  IMAD.WIDE R44, R2, 0x4, R18 ;  /* 0x00000004022c7825 */ /* 0x004fc800078e0212 */
[C---:B----4-:R-:W-:Y:S02]  /*197c0*/  IMAD.WIDE R40, R2.reuse, 0x4, R238 ;  /* 0x0000000402287825 */ /* 0x050fe400078e02ee */
[----:B------:R-:W2:Y:S02]  /*197d0*/  LDL.LU.64 R238, [R1+0x900] ;  /* 0x0009000001ee7983 */ /* 0x000ea40000300a00 */
[C---:B------:R-:W-:Y:S02]  /*197e0*/  IMAD.WIDE R42, R2.reuse, 0x4, R16 ;  /* 0x00000004022a7825 */ /* 0x040fe400078e0210 */
[----:B------:R-:W4:Y:S02]  /*197f0*/  LDL.LU.64 R18, [R1+0x908] ;  /* 0x0009080001127983 */ /* 0x000f240000300a00 */
[C---:B-----5:R-:W-:Y:S02]  /*19800*/  IMAD.WIDE R36, R2.reuse, 0x4, R232 ;  /* 0x0000000402247825 */ /* 0x060fe400078e02e8 */
[----:B------:R-:W5:Y:S04]  /*19810*/  LDL.LU.64 R16, [R1+0x910] ;  /* 0x0009100001107983 */ /* 0x000f680000300a00 */
[----:B------:R-:W5:Y:S01]  /*19820*/  LDL.LU.64 R232, [R1+0x918] ;  /* 0x0009180001e87983 */ /* 0x000f620000300a00 */
[----:B------:R-:W-:-:S03]  /*19830*/  IMAD.WIDE R38, R2, 0x4, R14 ;  /* 0x0000000402267825 */ /* 0x000fc600078e020e */
[----:B------:R-:W5:Y:S01]  /*19840*/  LDL.LU.64 R14, [R1+0x920] ;  /* 0x00092000010e7983 */ /* 0x000f620000300a00 */
[----:B------:R-:W-:-:S03]  /*19850*/  IMAD.WIDE R34, R2, 0x4, R236 ;  /* 0x0000000402227825 */ /* 0x000fc600078e02ec */
[----:B------:R-:W1:Y:S04]  /*19860*/  LDL.LU.64 R76, [R1+0x928] ;  /* 0x00092800014c7983 */ /* 0x000e680000300a00 */
[----:B------:R-:W5:Y:S01]  /*19870*/  LDL.LU.64 R236, [R1+0x930] ;  /* 0x0009300001ec7983 */ /* 0x000f620000300a00 */
[----:B------:R-:W-:-:S04]  /*19880*/  IMAD.WIDE R46, R2, 0x4, R24 ;  /* 0x00000004022e7825 */ /* 0x000fc800078e0218 */
[----:B------:R-:W-:Y:S02]  /*19890*/  VIADD R6, R9, 0xffffffbc ;  /* 0xffffffbc09067836 */ /* 0x000fe40000000000 */
[----:B------:R-:W1:Y:S03]  /*198a0*/  LDC R9, c[0x0][0x3a0] ;  /* 0x0000e800ff097b82 */ /* 0x000e660000000800 */
[----:B------:R-:W-:Y:S01]  /*198b0*/  ISETP.GE.U32.AND P1, PT, R6, 0x7fffff7d, PT ;  /* 0x7fffff7d0600780c */ /* 0x000fe20003f26070 */
[----:B------:R-:W-:-:S04]  /*198c0*/  VIADD R6, R8, 0xffffffb8 ;  /* 0xffffffb808067836 */ /* 0x000fc80000000000 */
[----:B------:R-:W1:Y:S01]  /*198d0*/  LDC R8, c[0x0][0x3a0] ;  /* 0x0000e800ff087b82 */ /* 0x000e620000000800 */
[----:B---3--:R-:W-:-:S07]  /*198e0*/  IMAD.WIDE R32, R2, 0x4, R234 ;  /* 0x0000000402207825 */ /* 0x008fce00078e02ea */
[----:B------:R-:W-:Y:S04]  /*198f0*/  LDGSTS.E [R0+0x10c00], desc[UR76][R70.64], !P1 ;  /* 0x10c0000046007fae */ /* 0x000fe8000c9a104c */
[----:B------:R-:W3:Y:S04]  /*19900*/  LDL.LU.64 R234, [R1+0x940] ;  /* 0x0009400001ea7983 */ /* 0x000ee80000300a00 */
[----:B------:R-:W3:Y:S01]  /*19910*/  LDL.LU.64 R74, [R1+0xb00] ;  /* 0x000b0000014a7983 */ /* 0x000ee20000300a00 */
[----:B------:R-:W-:-:S04]  /*19920*/  IMAD.WIDE R30, R2, 0x4, R22 ;  /* 0x00000004021e7825 */ /* 0x000fc800078e0216 */
[----:B------:R-:W-:-:S04]  /*19930*/  IMAD.WIDE R24, R2, 0x4, R240 ;  /* 0x0000000402187825 */ /* 0x000fc800078e02f0 */
[C---:B------:R-:W-:Y:S01]  /*19940*/  IMAD.WIDE R26, R2.reuse, 0x4, R242 ;  /* 0x00000004021a7825 */ /* 0x040fe200078e02f2 */
[----:B------:R-:W3:Y:S04]  /*19950*/  LDL.LU.64 R240, [R1+0xaf8] ;  /* 0x000af80001f07983 */ /* 0x000ee80000300a00 */
[----:B------:R-:W3:Y:S01]  /*19960*/  LDL.LU.64 R80, [R1+0xaf0] ;  /* 0x000af00001507983 */ /* 0x000ee20000300a00 */
[----:B------:R-:W-:-:S03]  /*19970*/  IMAD.WIDE R28, R2, 0x4, R20 ;  /* 0x00000004021c7825 */ /* 0x000fc600078e0214 */
[----:B------:R-:W3:Y:S01]  /*19980*/  LDL.LU.64 R250, [R1+0xae8] ;  /* 0x000ae80001fa7983 */ /* 0x000ee20000300a00 */
[----:B--2---:R-:W-:-:S03]  /*19990*/  IMAD.WIDE R22, R2, 0x4, R238 ;  /* 0x0000000402167825 */ /* 0x004fc600078e02ee */
[----:B------:R-:W2:Y:S01]  /*199a0*/  LDL.LU.64 R242, [R1+0xae0] ;  /* 0x000ae00001f27983 */ /* 0x000ea20000300a00 */
[----:B----4-:R-:W-:-:S03]  /*199b0*/  IMAD.WIDE R20, R2, 0x4, R18 ;  /* 0x0000000402147825 */ /* 0x010fc600078e0212 */
[----:B------:R-:W4:Y:S01]  /*199c0*/  LDL.LU.64 R238, [R1+0xad8] ;  /* 0x000ad80001ee7983 */ /* 0x000f220000300a00 */
[----:B-----5:R-:W-:Y:S01]  /*199d0*/  IMAD.WIDE R18, R2, 0x4, R16 ;  /* 0x0000000402127825 */ /* 0x020fe200078e0210 */
[----:B------:R-:W-:Y:S02]  /*199e0*/  ISETP.GE.U32.AND P6, PT, R6, 0x7fffff79, PT ;  /* 0x7fffff790600780c */ /* 0x000fe40003fc6070 */
[----:B------:R-:W-:Y:S01]  /*199f0*/  LDGSTS.E [R0+0x10c80], desc[UR76][R68.64], !P1 ;  /* 0x10c8000044007fae */ /* 0x000fe2000c9a104c */
[----:B------:R-:W-:-:S03]  /*19a00*/  IMAD.WIDE R16, R2, 0x4, R232 ;  /* 0x0000000402107825 */ /* 0x000fc600078e02e8 */
[----:B------:R-:W5:Y:S01]  /*19a10*/  LDL.LU.64 R232, [R1+0xad0] ;  /* 0x000ad00001e87983 */ /* 0x000f620000300a00 */
[----:B------:R-:W-:Y:S02]  /*19a20*/  VIADD R6, R7, 0xffffffb4 ;  /* 0xffffffb407067836 */ /* 0x000fe40000000000 */
[----:B------:R-:W1:Y:S01]  /*19a30*/  LDC R7, c[0x0][0x3a0] ;  /* 0x0000e800ff077b82 */ /* 0x000e620000000800 */
[----:B------:R-:W-:Y:S01]  /*19a40*/  IMAD.WIDE R60, R2, 0x4, R12 ;  /* 0x00000004023c7825 */ /* 0x000fe200078e020c */
[----:B------:R-:W-:Y:S01]  /*19a50*/  LDGSTS.E [R0+0x10d00], desc[UR76][R66.64], !P1 ;  /* 0x10d0000042007fae */ /* 0x000fe2000c9a104c */
[----:B------:R-:W-:Y:S02]  /*19a60*/  ISETP.GE.U32.AND P3, PT, R6, 0x7fffff75, PT ;  /* 0x7fffff750600780c */ /* 0x000fe40003f66070 */
[----:B-1----:R-:W-:Y:S01]  /*19a70*/  IADD3 R6, PT, PT, R9, -0x50, RZ ;  /* 0xffffffb009067810 */ /* 0x002fe20007ffe0ff */
[----:B------:R-:W-:Y:S02]  /*19a80*/  LDGSTS.E [R0+0x10d80], desc[UR76][R64.64], !P1 ;  /* 0x10d8000040007fae */ /* 0x000fe4000c9a104c */
[----:B------:R-:W1:Y:S01]  /*19a90*/  LDC R9, c[0x0][0x3a0] ;  /* 0x0000e800ff097b82 */ /* 0x000e620000000800 */
[----:B------:R-:W-:Y:S01]  /*19aa0*/  ISETP.GE.U32.AND P2, PT, R6, 0x7fffff71, PT ;  /* 0x7fffff710600780c */ /* 0x000fe20003f46070 */
[----:B------:R-:W-:Y:S01]  /*19ab0*/  VIADD R6, R8, 0xffffffac ;  /* 0xffffffac08067836 */ /* 0x000fe20000000000 */
[----:B------:R-:W-:Y:S05]  /*19ac0*/  LDGSTS.E [R0+0x10e00], desc[UR76][R62.64], !P1 ;  /* 0x10e000003e007fae */ /* 0x000fea000c9a104c */
[----:B------:R-:W1:Y:S01]  /*19ad0*/  LDC R8, c[0x0][0x3a0] ;  /* 0x0000e800ff087b82 */ /* 0x000e620000000800 */
[----:B------:R-:W-:Y:S01]  /*19ae0*/  ISETP.GE.U32.AND P0, PT, R6, 0x7fffff6d, PT ;  /* 0x7fffff6d0600780c */ /* 0x000fe20003f06070 */
[----:B------:R-:W-:Y:S04]  /*19af0*/  LDGSTS.E [R0+0x10e80], desc[UR76][R60.64], !P1 ;  /* 0x10e800003c007fae */ /* 0x000fe8000c9a104c */
[----:B------:R-:W-:Y:S01]  /*19b00*/  LDGSTS.E [R0+0x10f00], desc[UR76][R58.64], !P1 ;  /* 0x10f000003a007fae */ /* 0x000fe2000c9a104c */
[----:B------:R-:W-:Y:S01]  /*19b10*/  VIADD R6, R7, 0xffffffa8 ;  /* 0xffffffa807067836 */ /* 0x000fe20000000000 */
[----:B------:R-:W2:Y:S02]  /*19b20*/  LDC R12, c[0x0][0x3a0] ;  /* 0x0000e800ff0c7b82 */ /* 0x000ea40000000800 */
[----:B------:R-:W-:Y:S04]  /*19b30*/  LDGSTS.E [R0+0x10f80], desc[UR76][R56.64], !P1 ;  /* 0x10f8000038007fae */ /* 0x000fe8000c9a104c */
[----:B------:R-:W-:Y:S01]  /*19b40*/  LDGSTS.E [R0+0x11c00], desc[UR76][R54.64], !P6 ;  /* 0x11c0000036007fae */ /* 0x000fe2000f1a104c */
[----:B------:R-:W-:Y:S01]  /*19b50*/  ISETP.GE.U32.AND P1, PT, R6, 0x7fffff69, PT ;  /* 0x7fffff690600780c */ /* 0x000fe20003f26070 */
[----:B-1----:R-:W-:Y:S01]  /*19b60*/  VIADD R6, R9, 0xffffffa4 ;  /* 0xffffffa409067836 */ /* 0x002fe20000000000 */
[----:B------:R-:W1:Y:S01]  /*19b70*/  LDC R13, c[0x0][0x3a0] ;  /* 0x0000e800ff0d7b82 */ /* 0x000e620000000800 */
        /* <DEDUP_REMOVED lines=10> */
[----:B------:R-:W-:Y:S04]  /*19c20*/  LDGSTS.E [R0+0x12c00], desc[UR76][R38.64], !P3 ;  /* 0x12c0000026007fae */ /* 0x000fe8000d9a104c */
[----:B------:R-:W5:Y:S04]  /*19c30*/  LDL.LU.64 R236, [R1+0xac8] ;  /* 0x000ac80001ec7983 */ /* 0x000f680000300a00 */
[----:B------:R-:W-:Y:S04]  /*19c40*/  LDGSTS.E [R0+0x12c80], desc[UR76][R36.64], !P3 ;  /* 0x12c8000024007fae */ /* 0x000fe8000d9a104c */
[----:B------:R-:W-:Y:S04]  /*19c50*/  LDGSTS.E [R0+0x12d00], desc[UR76][R34.64], !P3 ;  /* 0x12d0000022007fae */ /* 0x000fe8000d9a104c */
[----:B------:R-:W-:Y:S04]  /*19c60*/  LDGSTS.E [R0+0x12d80], desc[UR76][R32.64], !P3 ;  /* 0x12d8000020007fae */ /* 0x000fe8000d9a104c */
[----:B------:R-:W-:Y:S01]  /*19c70*/  LDGSTS.E [R0+0x12e00], desc[UR76][R30.64], !P3 ;  /* 0x12e000001e007fae */ /* 0x000fe2000d9a104c */
[----:B------:R-:W-:-:S03]  /*19c80*/  IMAD.WIDE R10, R2, 0x4, R76 ;  /* 0x00000004020a7825 */ /* 0x000fc600078e024c */
[----:B------:R-:W-:Y:S04]  /*19c90*/  LDGSTS.E [R0+0x12e80], desc[UR76][R28.64], !P3 ;  /* 0x12e800001c007fae */ /* 0x000fe8000d9a104c */
[----:B------:R-:W-:Y:S04]  /*19ca0*/  LDGSTS.E [R0+0x12f00], desc[UR76][R26.64], !P3 ;  /* 0x12f000001a007fae */ /* 0x000fe8000d9a104c */
[----:B------:R-:W-:Y:S01]  /*19cb0*/  LDGSTS.E [R0+0x12f80], desc[UR76][R24.64], !P3 ;  /* 0x12f8000018007fae */ /* 0x000fe2000d9a104c */
[----:B------:R-:W-:-:S03]  /*19cc0*/  ISETP.GE.U32.AND P3, PT, R6, 0x7fffff61, PT ;  /* 0x7fffff610600780c */ /* 0x000fc60003f66070 */
[----:B------:R-:W5:Y:S04]  /*19cd0*/  LDL.LU.64 R78, [R1+0xac0] ;  /* 0x000ac000014e7983 */ /* 0x000f680000300a00 */
[----:B------:R-:W5:Y:S01]  /*19ce0*/  LDL.LU.64 R76, [R1+0xab8] ;  /* 0x000ab800014c7983 */ /* 0x000f620000300a00 */
[----:B------:R-:W-:-:S03]  /*19cf0*/  IMAD.WIDE R14, R2, 0x4, R14 ;  /* 0x00000004020e7825 */ /* 0x000fc600078e020e */
[----:B------:R-:W-:Y:S04]  /*19d00*/  LDGSTS.E [R0+0x13c00], desc[UR76][R22.64], !P2 ;  /* 0x13c0000016007fae */ /* 0x000fe8000d1a104c */
[----:B------:R-:W-:Y:S04]  /*19d10*/  LDGSTS.E [R0+0x13c80], desc[UR76][R20.64], !P2 ;  /* 0x13c8000014007fae */ /* 0x000fe8000d1a104c */
[----:B------:R-:W-:Y:S04]  /*19d20*/  LDGSTS.E [R0+0x13d00], desc[UR76][R18.64], !P2 ;  /* 0x13d0000012007fae */ /* 0x000fe8000d1a104c */
[----:B------:R-:W-:Y:S04]  /*19d30*/  LDGSTS.E [R0+0x13d80], desc[UR76][R16.64], !P2 ;  /* 0x13d8000010007fae */ /* 0x000fe8000d1a104c */
[----:B------:R-:W-:Y:S04]  /*19d40*/  LDGSTS.E [R0+0x13e00], desc[UR76][R14.64], !P2 ;  /* 0x13e000000e007fae */ /* 0x000fe8000d1a104c */
[----:B------:R-:W-:Y:S04]  /*19d50*/  LDGSTS.E [R0+0x13e80], desc[UR76][R10.64], !P2 ;  /* 0x13e800000a007fae */ /* 0x000fe8000d1a104c */
[----:B------:R-:W-:Y:S01]  /*19d60*/  LDGSTS.E [R0+0x13f00], desc[UR76][R8.64], !P2 ;  /* 0x13f0000008007fae */ /* 0x000fe2000d1a104c */
[----:B---3--:R-:W-:-:S03]  /*19d70*/  IMAD.WIDE R6, R2, 0x4, R234 ;  /* 0x0000000402067825 */ /* 0x008fc600078e02ea */
[----:B------:R-:W3:Y:S01]  /*19d80*/  LDL.LU.64 R234, [R1+0xab0] ;  /* 0x000ab00001ea7983 */ /* 0x000ee20000300a00 */
[----:B------:R-:W-:-:S03]  /*19d90*/  IMAD.WIDE R224, R2, 0x4, R74 ;  /* 0x0000000402e07825 */ /* 0x000fc600078e024a */
[----:B------:R-:W3:Y:S04]  /*19da0*/  LDL.LU.64 R74, [R1+0xaa8] ;  /* 0x000aa800014a7983 */ /* 0x000ee80000300a00 */
[----:B------:R-:W-:Y:S04]  /*19db0*/  LDGSTS.E [R0+0x13f80], desc[UR76][R6.64], !P2 ;  /* 0x13f8000006007fae */ /* 0x000fe8000d1a104c */
[----:B------:R-:W-:Y:S01]  /*19dc0*/  LDGSTS.E [R0+0x14c00], desc[UR76][R224.64], !P0 ;  /* 0x14c00000e0007fae */ /* 0x000fe2000c1a104c */
[----:B------:R-:W-:-:S03]  /*19dd0*/  IMAD.WIDE R226, R2, 0x4, R240 ;  /* 0x0000000402e27825 */ /* 0x000fc600078e02f0 */
[----:B------:R-:W3:Y:S01]  /*19de0*/  LDL.LU.64 R240, [R1+0xaa0] ;  /* 0x000aa00001f07983 */ /* 0x000ee20000300a00 */
[----:B------:R-:W-:-:S03]  /*19df0*/  IMAD.WIDE R90, R2, 0x4, R80 ;  /* 0x00000004025a7825 */ /* 0x000fc600078e0250 */
[----:B------:R-:W-:Y:S01]  /*19e00*/  LDGSTS.E [R0+0x14c80], desc[UR76][R226.64], !P0 ;  /* 0x14c80000e2007fae */ /* 0x000fe2000c1a104c */
[----:B------:R-:W-:-:S03]  /*19e10*/  IMAD.WIDE R88, R2, 0x4, R250 ;  /* 0x0000000402587825 */ /* 0x000fc600078e02fa */
[----:B------:R-:W-:Y:S01]  /*19e20*/  STL.64 [R1+0x7f0], R90 ;  /* 0x0007f05a01007387 */ /* 0x000fe20000100a00 */
[----:B--2---:R-:W-:-:S03]  /*19e30*/  IMAD.WIDE R86, R2, 0x4, R242 ;  /* 0x0000000402567825 */ /* 0x004fc600078e02f2 */
[----:B------:R2:W-:Y:S01]  /*19e40*/  LDGSTS.E [R0+0x14d00], desc[UR76][R90.64], !P0 ;  /* 0x14d000005a007fae */ /* 0x0005e2000c1a104c */
[----:B----4-:R-:W-:-:S03]  /*19e50*/  IMAD.WIDE R84, R2, 0x4, R238 ;  /* 0x0000000402547825 */ /* 0x010fc600078e02ee */
[----:B------:R-:W4:Y:S04]  /*19e60*/  LDL.LU.64 R238, [R1+0xa98] ;  /* 0x000a980001ee7983 */ /* 0x000f280000300a00 */
[----:B------:R-:W-:Y:S01]  /*19e70*/  STL.64 [R1+0x7f8], R88 ;  /* 0x0007f85801007387 */ /* 0x000fe20000100a00 */
[----:B-----5:R-:W-:-:S03]  /*19e80*/  IMAD.WIDE R82, R2, 0x4, R232 ;  /* 0x0000000402527825 */ /* 0x020fc600078e02e8 */
[----:B------:R-:W-:Y:S04]  /*19e90*/  STL.64 [R1+0x800], R86 ;  /* 0x0008005601007387 */ /* 0x000fe80000100a00 */
[----:B------:R-:W5:Y:S04]  /*19ea0*/  LDL.LU.64 R232, [R1+0xa90] ;  /* 0x000a900001e87983 */ /* 0x000f680000300a00 */
[----:B------:R-:W-:Y:S04]  /*19eb0*/  STL.64 [R1+0x8e0], R84 ;  /* 0x0008e05401007387 */ /* 0x000fe80000100a00 */
[----:B------:R3:W-:Y:S04]  /*19ec0*/  LDGSTS.E [R0+0x14d80], desc[UR76][R88.64], !P0 ;  /* 0x14d8000058007fae */ /* 0x0007e8000c1a104c */
[----:B------:R1:W-:Y:S04]  /*19ed0*/  LDGSTS.E [R0+0x14e00], desc[UR76][R86.64], !P0 ;  /* 0x14e0000056007fae */ /* 0x0003e8000c1a104c */
[----:B------:R1:W-:Y:S04]  /*19ee0*/  LDGSTS.E [R0+0x14e80], desc[UR76][R84.64], !P0 ;  /* 0x14e8000054007fae */ /* 0x0003e8000c1a104c */
[----:B------:R4:W-:Y:S01]  /*19ef0*/  LDGSTS.E [R0+0x14f00], desc[UR76][R82.64], !P0 ;  /* 0x14f0000052007fae */ /* 0x0009e2000c1a104c */
[----:B------:R-:W-:-:S03]  /*19f00*/  IMAD.WIDE R80, R2, 0x4, R236 ;  /* 0x0000000402507825 */ /* 0x000fc600078e02ec */
[----:B------:R-:W5:Y:S04]  /*19f10*/  LDL.LU.64 R236, [R1+0xa88] ;  /* 0x000a880001ec7983 */ /* 0x000f680000300a00 */
[----:B------:R-:W-:Y:S04]  /*19f20*/  STL.64 [R1+0x8e8], R82 ;  /* 0x0008e85201007387 */ /* 0x000fe80000100a00 */
[----:B------:R1:W-:Y:S04]  /*19f30*/  STL.64 [R1+0xac8], R80 ;  /* 0x000ac85001007387 */ /* 0x0003e80000100a00 */
[----:B------:R-:W-:Y:S04]  /*19f40*/  LDGSTS.E [R0+0x14f80], desc[UR76][R80.64], !P0 ;  /* 0x14f8000050007fae */ /* 0x000fe8000c1a104c */
[----:B-1----:R-:W5:Y:S04]  /*19f50*/  LDL.LU.64 R80, [R1+0xa80] ;  /* 0x000a800001507983 */ /* 0x002f680000300a00 */
[----:B------:R-:W5:Y:S04]  /*19f60*/  LDL.LU.64 R250, [R1+0xa78] ;  /* 0x000a780001fa7983 */ /* 0x000f680000300a00 */
[----:B------:R-:W5:Y:S01]  /*19f70*/  LDL.LU.64 R242, [R1+0xa70] ;  /* 0x000a700001f27983 */ /* 0x000f620000300a00 */
[----:B------:R-:W-:-:S04]  /*19f80*/  IMAD.WIDE R92, R2, 0x4, R78 ;  /* 0x00000004025c7825 */ /* 0x000fc800078e024e */
[C---:B--2---:R-:W-:Y:S01]  /*19f90*/  IMAD.WIDE R90, R2.reuse, 0x4, R76 ;  /* 0x00000004025a7825 */ /* 0x044fe200078e024c */
[----:B------:R1:W-:Y:S04]  /*19fa0*/  LDGSTS.E [R0+0x15c00], desc[UR76][R92.64], !P1 ;  /* 0x15c000005c007fae */ /* 0x0003e8000c9a104c */
[----:B------:R2:W-:Y:S01]  /*19fb0*/  LDGSTS.E [R0+0x15c80], desc[UR76][R90.64], !P1 ;  /* 0x15c800005a007fae */ /* 0x0005e2000c9a104c */
[----:B---3--:R-:W-:-:S03]  /*19fc0*/  IMAD.WIDE R88, R2, 0x4, R234 ;  /* 0x0000000402587825 */ /* 0x008fc600078e02ea */
[----:B------:R-:W3:Y:S01]  /*19fd0*/  LDL.LU.64 R234, [R1+0xa68] ;  /* 0x000a680001ea7983 */ /* 0x000ee20000300a00 */
[----:B------:R-:W-:-:S03]  /*19fe0*/  IMAD.WIDE R86, R2, 0x4, R74 ;  /* 0x0000000402567825 */ /* 0x000fc600078e024a */
[----:B------:R-:W-:Y:S04]  /*19ff0*/  STL.64 [R1+0xac0], R92 ;  /* 0x000ac05c01007387 */ /* 0x000fe80000100a00 */
[----:B------:R-:W-:Y:S04]  /*1a000*/  STL.64 [R1+0xab8], R90 ;  /* 0x000ab85a01007387 */ /* 0x000fe80000100a00 */
[----:B------:R-:W-:Y:S01]  /*1a010*/  STL.64 [R1+0xab0], R88 ;  /* 0x000ab05801007387 */ /* 0x000fe20000100a00 */
[----:B------:R-:W-:-:S03]  /*1a020*/  IMAD.WIDE R84, R2, 0x4, R240 ;  /* 0x0000000402547825 */ /* 0x000fc600078e02f0 */
[----:B------:R-:W3:Y:S04]  /*1a030*/  LDL.LU.64 R78, [R1+0xa60] ;  /* 0x000a6000014e7983 */ /* 0x000ee80000300a00 */
[----:B------:R-:W3:Y:S04]  /*1a040*/  LDL.LU.64 R240, [R1+0xa58] ;  /* 0x000a580001f07983 */ /* 0x000ee80000300a00 */
[----:B------:R-:W-:Y:S04]  /*1a050*/  STL.64 [R1+0xaa8], R86 ;  /* 0x000aa85601007387 */ /* 0x000fe80000100a00 */
[----:B------:R-:W-:Y:S01]  /*1a060*/  STL.64 [R1+0xaa0], R84 ;  /* 0x000aa05401007387 */ /* 0x000fe20000100a00 */
[----:B----4-:R-:W-:-:S03]  /*1a070*/  IMAD.WIDE R82, R2, 0x4, R238 ;  /* 0x0000000402527825 */ /* 0x010fc600078e02ee */
[----:B------:R4:W-:Y:S04]  /*1a080*/  LDGSTS.E [R0+0x15d00], desc[UR76][R88.64], !P1 ;  /* 0x15d0000058007fae */ /* 0x0009e8000c9a104c */
[----:B------:R3:W-:Y:S04]  /*1a090*/  LDGSTS.E [R0+0x15d80], desc[UR76][R86.64], !P1 ;  /* 0x15d8000056007fae */ /* 0x0007e8000c9a104c */
[----:B------:R1:W-:Y:S01]  /*1a0a0*/  LDGSTS.E [R0+0x15e00], desc[UR76][R84.64], !P1 ;  /* 0x15e0000054007fae */ /* 0x0003e2000c9a104c */
[----:B-----5:R-:W-:-:S03]  /*1a0b0*/  IMAD.WIDE R76, R2, 0x4, R232 ;  /* 0x00000004024c7825 */ /* 0x020fc600078e02e8 */
[----:B------:R-:W5:Y:S04]  /*1a0c0*/  LDL.LU.64 R232, [R1+0xa50] ;  /* 0x000a500001e87983 */ /* 0x000f680000300a00 */
[----:B------:R-:W-:Y:S04]  /*1a0d0*/  STL.64 [R1+0xa98], R82 ;  /* 0x000a985201007387 */ /* 0x000fe80000100a00 */
[----:B------:R1:W-:Y:S04]  /*1a0e0*/  STL.64 [R1+0xa90], R76 ;  /* 0x000a904c01007387 */ /* 0x0003e80000100a00 */
[----:B------:R-:W5:Y:S04]  /*1a0f0*/  LDL.LU.64 R238, [R1+0xa48] ;  /* 0x000a480001ee7983 */ /* 0x000f680000300a00 */
[----:B------:R1:W-:Y:S04]  /*1a100*/  LDGSTS.E [R0+0x15e80], desc[UR76][R82.64], !P1 ;  /* 0x15e8000052007fae */ /* 0x0003e8000c9a104c */
[----:B------:R-:W-:Y:S01]  /*1a110*/  LDGSTS.E [R0+0x15f00], desc[UR76][R76.64], !P1 ;  /* 0x15f000004c007fae */ /* 0x000fe2000c9a104c */
[----:B------:R-:W-:-:S05]  /*1a120*/  IMAD.WIDE R74, R2, 0x4, R236 ;  /* 0x00000004024a7825 */ /* 0x000fca00078e02ec */
[----:B------:R2:W-:Y:S04]  /*1a130*/  STL.64 [R1+0xa88], R74 ;  /* 0x000a884a01007387 */ /* 0x0005e80000100a00 */
[----:B------:R-:W-:Y:S04]  /*1a140*/  LDGSTS.E [R0+0x15f80], desc[UR76][R74.64], !P1 ;  /* 0x15f800004a007fae */ /* 0x000fe8000c9a104c */
[----:B-1----:R-:W5:Y:S04]  /*1a150*/  LDL.LU.64 R76, [R1+0xa40] ;  /* 0x000a4000014c7983 */ /* 0x002f680000300a00 */
[----:B--2---:R-:W2:Y:S01]  /*1a160*/  LDL.LU.64 R74, [R1+0xa38] ;  /* 0x000a3800014a7983 */ /* 0x004ea20000300a00 */
[----:B------:R-:W-:-:S03]  /*1a170*/  IMAD.WIDE R92, R2, 0x4, R80 ;  /* 0x00000004025c7825 */ /* 0x000fc600078e0250 */
[----:B------:R-:W2:Y:S01]  /*1a180*/  LDL.LU.64 R236, [R1+0xa30] ;  /* 0x000a300001ec7983 */ /* 0x000ea20000300a00 */
[----:B------:R-:W-:-:S03]  /*1a190*/  IMAD.WIDE R90, R2, 0x4, R250 ;  /* 0x00000004025a7825 */ /* 0x000fc600078e02fa */
[----:B------:R1:W-:Y:S01]  /*1a1a0*/  LDGSTS.E [R0+0x16c00], desc[UR76][R92.64], !P6 ;  /* 0x16c000005c007fae */ /* 0x0003e2000f1a104c */
[----:B----4-:R-:W-:-:S03]  /*1a1b0*/  IMAD.WIDE R88, R2, 0x4, R242 ;  /* 0x0000000402587825 */ /* 0x010fc600078e02f2 */
[----:B------:R-:W1:Y:S04]  /*1a1c0*/  LDL.LU.64 R250, [R1+0xa28] ;  /* 0x000a280001fa7983 */ /* 0x000e680000300a00 */
[----:B------:R-:W-:Y:S04]  /*1a1d0*/  STL.64 [R1+0xa80], R92 ;  /* 0x000a805c01007387 */ /* 0x000fe80000100a00 */
[----:B------:R-:W4:Y:S04]  /*1a1e0*/  LDL.LU.64 R242, [R1+0xa20] ;  /* 0x000a200001f27983 */ /* 0x000f280000300a00 */
[----:B------:R-:W-:Y:S04]  /*1a1f0*/  STL.64 [R1+0xa78], R90 ;  /* 0x000a785a01007387 */ /* 0x000fe80000100a00 */
[----:B------:R-:W-:Y:S04]  /*1a200*/  LDGSTS.E [R0+0x16c80], desc[UR76][R90.64], !P6 ;  /* 0x16c800005a007fae */ /* 0x000fe8000f1a104c */
[----:B------:R4:W-:Y:S01]  /*1a210*/  LDGSTS.E [R0+0x16d00], desc[UR76][R88.64], !P6 ;  /* 0x16d0000058007fae */ /* 0x0009e2000f1a104c */
[----:B---3--:R-:W-:-:S03]  /*1a220*/  IMAD.WIDE R86, R2, 0x4, R234 ;  /* 0x0000000402567825 */ /* 0x008fc600078e02ea */
[----:B------:R-:W3:Y:S04]  /*1a230*/  LDL.LU.64 R234, [R1+0xa18] ;  /* 0x000a180001ea7983 */ /* 0x000ee80000300a00 */
[----:B------:R-:W-:Y:S04]  /*1a240*/  STL.64 [R1+0xa70], R88 ;  /* 0x000a705801007387 */ /* 0x000fe80000100a00 */
[----:B------:R-:W-:Y:S04]  /*1a250*/  STL.64 [R1+0xa68], R86 ;  /* 0x000a685601007387 */ /* 0x000fe80000100a00 */
[----:B------:R1:W-:Y:S01]  /*1a260*/  LDGSTS.E [R0+0x16d80], desc[UR76][R86.64], !P6 ;  /* 0x16d8000056007fae */ /* 0x0003e2000f1a104c */
[----:B------:R-:W-:-:S04]  /*1a270*/  IMAD.WIDE R84, R2, 0x4, R78 ;  /* 0x0000000402547825 */ /* 0x000fc800078e024e */
[C---:B------:R-:W-:Y:S01]  /*1a280*/  IMAD.WIDE R82, R2.reuse, 0x4, R240 ;  /* 0x0000000402527825 */ /* 0x040fe200078e02f0 */
[----:B------:R1:W-:Y:S04]  /*1a290*/  LDGSTS.E [R0+0x16e00], desc[UR76][R84.64], !P6 ;  /* 0x16e0000054007fae */ /* 0x0003e8000f1a104c */
[----:B------:R-:W3:Y:S04]  /*1a2a0*/  LDL.LU.64 R240, [R1+0xa10] ;  /* 0x000a100001f07983 */ /* 0x000ee80000300a00 */
[----:B------:R-:W-:Y:S04]  /*1a2b0*/  STL.64 [R1+0xa60], R84 ;  /* 0x000a605401007387 */ /* 0x000fe80000100a00 */
[----:B------:R-:W-:Y:S01]  /*1a2c0*/  LDGSTS.E [R0+0x16e80], desc[UR76][R82.64], !P6 ;  /* 0x16e8000052007fae */ /* 0x000fe2000f1a104c */
[----:B-----5:R-:W-:-:S03]  /*1a2d0*/  IMAD.WIDE R80, R2, 0x4, R232 ;  /* 0x0000000402507825 */ /* 0x020fc600078e02e8 */
[----:B------:R-:W5:Y:S04]  /*1a2e0*/  LDL.LU.64 R232, [R1+0xa08] ;  /* 0x000a080001e87983 */ /* 0x000f680000300a00 */
[----:B------:R2:W-:Y:S01]  /*1a2f0*/  STL.64 [R1+0xa58], R82 ;  /* 0x000a585201007387 */ /* 0x0005e20000100a00 */
[----:B------:R-:W-:-:S03]  /*1a300*/  IMAD.WIDE R78, R2, 0x4, R238 ;  /* 0x00000004024e7825 */ /* 0x000fc600078e02ee */
[----:B------:R2:W-:Y:S04]  /*1a310*/  STL.64 [R1+0xa50], R80 ;  /* 0x000a505001007387 */ /* 0x0005e80000100a00 */
[----:B------:R2:W-:Y:S04]  /*1a320*/  STL.64 [R1+0xa48], R78 ;  /* 0x000a484e01007387 */ /* 0x0005e80000100a00 */
[----:B--2---:R-:W2:Y:S04]  /*1a330*/  LDL.LU.64 R82, [R1+0xa00] ;  /* 0x000a000001527983 */ /* 0x004ea80000300a00 */
[----:B------:R-:W-:Y:S04]  /*1a340*/  LDGSTS.E [R0+0x16f00], desc[UR76][R80.64], !P6 ;  /* 0x16f0000050007fae */ /* 0x000fe8000f1a104c */
[----:B------:R-:W-:Y:S04]  /*1a350*/  LDGSTS.E [R0+0x16f80], desc[UR76][R78.64], !P6 ;  /* 0x16f800004e007fae */ /* 0x000fe8000f1a104c */
[----:B------:R-:W2:Y:S04]  /*1a360*/  LDL.LU.64 R80, [R1+0x9f8] ;  /* 0x0009f80001507983 */ /* 0x000ea80000300a00 */
[----:B------:R-:W2:Y:S04]  /*1a370*/  LDL.LU.64 R78, [R1+0x9f0] ;  /* 0x0009f000014e7983 */ /* 0x000ea80000300a00 */
[----:B------:R-:W2:Y:S01]  /*1a380*/  LDL.LU.64 R238, [R1+0x9e8] ;  /* 0x0009e80001ee7983 */ /* 0x000ea20000300a00 */
[----:B------:R-:W-:-:S05]  /*1a390*/  IMAD.WIDE R98, R2, 0x4, R76 ;  /* 0x0000000402627825 */ /* 0x000fca00078e024c */
[----:B------:R-:W-:Y:S01]  /*1a3a0*/  LDGSTS.E [R0+0x17c00], desc[UR76][R98.64], !P3 ;  /* 0x17c0000062007fae */ /* 0x000fe2000d9a104c */
[----:B------:R-:W-:-:S04]  /*1a3b0*/  IMAD.WIDE R96, R2, 0x4, R74 ;  /* 0x0000000402607825 */ /* 0x000fc800078e024a */
[C---:B------:R-:W-:Y:S01]  /*1a3c0*/  IMAD.WIDE R94, R2.reuse, 0x4, R236 ;  /* 0x00000004025e7825 */ /* 0x040fe200078e02ec */
[----:B------:R-:W-:Y:S04]  /*1a3d0*/  LDGSTS.E [R0+0x17c80], desc[UR76][R96.64], !P3 ;  /* 0x17c8000060007fae */ /* 0x000fe8000d9a104c */
[----:B------:R-:W2:Y:S04]  /*1a3e0*/  LDL.LU.64 R236, [R1+0x9e0] ;  /* 0x0009e00001ec7983 */ /* 0x000ea80000300a00 */
[----:B------:R-:W-:Y:S04]  /*1a3f0*/  STL.64 [R1+0xa40], R98 ;  /* 0x000a406201007387 */ /* 0x000fe80000100a00 */
[----:B------:R-:W-:Y:S04]  /*1a400*/  STL.64 [R1+0xa38], R96 ;  /* 0x000a386001007387 */ /* 0x000fe80000100a00 */
[----:B------:R-:W-:Y:S01]  /*1a410*/  STL.64 [R1+0xa30], R94 ;  /* 0x000a305e01007387 */ /* 0x000fe20000100a00 */
[----:B-1----:R-:W-:-:S03]  /*1a420*/  IMAD.WIDE R92, R2, 0x4, R250 ;  /* 0x00000004025c7825 */ /* 0x002fc600078e02fa */
[----:B------:R-:W-:Y:S01]  /*1a430*/  LDGSTS.E [R0+0x17d00], desc[UR76][R94.64], !P3 ;  /* 0x17d000005e007fae */ /* 0x000fe2000d9a104c */
[----:B----4-:R-:W-:-:S03]  /*1a440*/  IMAD.WIDE R88, R2, 0x4, R242 ;  /* 0x0000000402587825 */ /* 0x010fc600078e02f2 */
[----:B------:R-:W-:Y:S04]  /*1a450*/  LDGSTS.E [R0+0x17d80], desc[UR76][R92.64], !P3 ;  /* 0x17d800005c007fae */ /* 0x000fe8000d9a104c */
[----:B------:R2:W-:Y:S01]  /*1a460*/  LDGSTS.E [R0+0x17e00], desc[UR76][R88.64], !P3 ;  /* 0x17e0000058007fae */ /* 0x0005e2000d9a104c */
[----:B---3--:R-:W-:-:S03]  /*1a470*/  IMAD.WIDE R74, R2, 0x4, R234 ;  /* 0x00000004024a7825 */ /* 0x008fc600078e02ea */
[----:B------:R-:W3:Y:S04]  /*1a480*/  LDL.LU.64 R234, [R1+0x9d8] ;  /* 0x0009d80001ea7983 */ /* 0x000ee80000300a00 */
[----:B------:R-:W-:Y:S04]  /*1a490*/  STL.64 [R1+0xa28], R92 ;  /* 0x000a285c01007387 */ /* 0x000fe80000100a00 */
[----:B------:R-:W-:Y:S04]  /*1a4a0*/  STL.64 [R1+0xa20], R88 ;  /* 0x000a205801007387 */ /* 0x000fe80000100a00 */
[----:B------:R1:W-:Y:S04]  /*1a4b0*/  STL.64 [R1+0xa18], R74 ;  /* 0x000a184a01007387 */ /* 0x0003e80000100a00 */
[----:B------:R-:W4:Y:S04]  /*1a4c0*/  LDL.LU.64 R76, [R1+0x9d0] ;  /* 0x0009d000014c7983 */ /* 0x000f280000300a00 */
[----:B------:R-:W4:Y:S01]  /*1a4d0*/  LDL.LU.64 R90, [R1+0x9c8] ;  /* 0x0009c800015a7983 */ /* 0x000f220000300a00 */
[----:B------:R-:W-:-:S03]  /*1a4e0*/  IMAD.WIDE R86, R2, 0x4, R240 ;  /* 0x0000000402567825 */ /* 0x000fc600078e02f0 */
[----:B------:R-:W-:Y:S04]  /*1a4f0*/  LDGSTS.E [R0+0x17e80], desc[UR76][R74.64], !P3 ;  /* 0x17e800004a007fae */ /* 0x000fe8000d9a104c */
[----:B------:R1:W-:Y:S01]  /*1a500*/  STL.64 [R1+0xa10], R86 ;  /* 0x000a105601007387 */ /* 0x0003e20000100a00 */
[----:B------:R-:W-:-:S03]  /*1a510*/  VIADD R12, R12, 0xffffff9c ;  /* 0xffffff9c0c0c7836 */ /* 0x000fc60000000000 */
[----:B------:R1:W-:Y:S01]  /*1a520*/  LDGSTS.E [R0+0x17f00], desc[UR76][R86.64], !P3 ;  /* 0x17f0000056007fae */ /* 0x0003e2000d9a104c */
[----:B-----5:R-:W-:-:S05]  /*1a530*/  IMAD.WIDE R84, R2, 0x4, R232 ;  /* 0x0000000402547825 */ /* 0x020fca00078e02e8 */
[----:B------:R5:W-:Y:S04]  /*1a540*/  STL.64 [R1+0xa08], R84 ;  /* 0x000a085401007387 */ /* 0x000be80000100a00 */
[----:B-1----:R-:W4:Y:S04]  /*1a550*/  LDL.LU.64 R74, [R1+0x9c0] ;  /* 0x0009c000014a7983 */ /* 0x002f280000300a00 */
[----:B------:R-:W4:Y:S04]  /*1a560*/  LDL.LU.64 R250, [R1+0x9b8] ;  /* 0x0009b80001fa7983 */ /* 0x000f280000300a00 */
[----:B------:R-:W4:Y:S01]  /*1a570*/  LDL.LU.64 R232, [R1+0x9b0] ;  /* 0x0009b00001e87983 */ /* 0x000f220000300a00 */
[----:B------:R-:W-:Y:S01]  /*1a580*/  ISETP.GE.U32.AND P2, PT, R12, 0x7fffff5d, PT ;  /* 0x7fffff5d0c00780c */ /* 0x000fe20003f46070 */
[----:B------:R-:W-:-:S02]  /*1a590*/  VIADD R12, R73, 0xffffff98 ;  /* 0xffffff98490c7836 */ /* 0x000fc40000000000 */
[----:B------:R-:W1:Y:S01]  /*1a5a0*/  LDC R73, c[0x0][0x3a0] ;  /* 0x0000e800ff497b82 */ /* 0x000e620000000800 */
[----:B--2---:R-:W-:Y:S01]  /*1a5b0*/  IMAD.WIDE R88, R2, 0x4, R82 ;  /* 0x0000000402587825 */ /* 0x004fe200078e0252 */
[----:B------:R5:W-:Y:S01]  /*1a5c0*/  LDGSTS.E [R0+0x17f80], desc[UR76][R84.64], !P3 ;  /* 0x17f8000054007fae */ /* 0x000be2000d9a104c */
[----:B------:R-:W-:Y:S02]  /*1a5d0*/  ISETP.GE.U32.AND P0, PT, R12, 0x7fffff59, PT ;  /* 0x7fffff590c00780c */ /* 0x000fe40003f06070 */
[----:B------:R-:W-:Y:S01]  /*1a5e0*/  IADD3 R12, PT, PT, R72, -0x6c, RZ ;  /* 0xffffff94480c7810 */ /* 0x000fe20007ffe0ff */
[----:B------:R-:W2:Y:S02]  /*1a5f0*/  LDL.LU.64 R242, [R1+0x9a8] ;  /* 0x0009a80001f27983 */ /* 0x000ea40000300a00 */
[----:B------:R-:W1:Y:S02]  /*1a600*/  LDC R72, c[0x0][0x3a0] ;  /* 0x0000e800ff487b82 */ /* 0x000e640000000800 */
[----:B------:R-:W2:Y:S01]  /*1a610*/  LDL.LU.64 R240, [R1+0x9a0] ;  /* 0x0009a00001f07983 */ /* 0x000ea20000300a00 */
[----:B------:R-:W-:-:S03]  /*1a620*/  IMAD.WIDE R86, R2, 0x4, R80 ;  /* 0x0000000402567825 */ /* 0x000fc600078e0250 */
[----:B------:R-:W-:Y:S01]  /*1a630*/  STL.64 [R1+0xa00], R88 ;  /* 0x000a005801007387 */ /* 0x000fe20000100a00 */
[----:B-----5:R-:W-:-:S04]  /*1a640*/  IMAD.WIDE R84, R2, 0x4, R78 ;  /* 0x0000000402547825 */ /* 0x020fc800078e024e */
[----:B------:R-:W-:Y:S01]  /*1a650*/  IMAD.WIDE R82, R2, 0x4, R238 ;  /* 0x0000000402527825 */ /* 0x000fe200078e02ee */
[----:B------:R5:W-:Y:S04]  /*1a660*/  LDGSTS.E [R0+0x18c00], desc[UR76][R88.64], !P2 ;  /* 0x18c0000058007fae */ /* 0x000be8000d1a104c */
[----:B------:R-:W2:Y:S04]  /*1a670*/  LDL.LU.64 R238, [R1+0x998] ;  /* 0x0009980001ee7983 */ /* 0x000ea80000300a00 */
[----:B------:R-:W-:Y:S04]  /*1a680*/  STL.64 [R1+0x9f8], R86 ;  /* 0x0009f85601007387 */ /* 0x000fe80000100a00 */
[----:B------:R-:W-:Y:S01]  /*1a690*/  STL.64 [R1+0x9f0], R84 ;  /* 0x0009f05401007387 */ /* 0x000fe20000100a00 */
[----:B------:R-:W-:Y:S01]  /*1a6a0*/  ISETP.GE.U32.AND P1, PT, R12, 0x7fffff55, PT ;  /* 0x7fffff550c00780c */ /* 0x000fe20003f26070 */
[----:B------:R-:W-:-:S02]  /*1a6b0*/  VIADD R12, R13, 0xffffff90 ;  /* 0xffffff900d0c7836 */ /* 0x000fc40000000000 */
[----:B------:R2:W-:Y:S01]  /*1a6c0*/  LDGSTS.E [R0+0x18c80], desc[UR76][R86.64], !P2 ;  /* 0x18c8000056007fae */ /* 0x0005e2000d1a104c */
[----:B------:R-:W2:Y:S02]  /*1a6d0*/  LDC R13, c[0x0][0x3a0] ;  /* 0x0000e800ff0d7b82 */ /* 0x000ea40000000800 */
[----:B------:R-:W-:Y:S01]  /*1a6e0*/  ISETP.GE.U32.AND P6, PT, R12, 0x7fffff51, PT ;  /* 0x7fffff510c00780c */ /* 0x000fe20003fc6070 */
[----:B-1----:R-:W-:Y:S01]  /*1a6f0*/  VIADD R12, R73, 0xffffff8c ;  /* 0xffffff8c490c7836 */ /* 0x002fe20000000000 */
[----:B------:R1:W-:Y:S04]  /*1a700*/  LDGSTS.E [R0+0x18d00], desc[UR76][R84.64], !P2 ;  /* 0x18d0000054007fae */ /* 0x0003e8000d1a104c */
[----:B------:R-:W-:Y:S01]  /*1a710*/  ISETP.GE.U32.AND P3, PT, R12, 0x7fffff4d, PT ;  /* 0x7fffff4d0c00780c */ /* 0x000fe20003f66070 */
[----:B------:R-:W-:Y:S01]  /*1a720*/  VIADD R12, R72, 0xffffff88 ;  /* 0xffffff88480c7836 */ /* 0x000fe20000000000 */
[----:B------:R1:W-:Y:S01]  /*1a730*/  LDGSTS.E [R0+0x18d80], desc[UR76][R82.64], !P2 ;  /* 0x18d8000052007fae */ /* 0x0003e2000d1a104c */
[----:B------:R-:W-:-:S03]  /*1a740*/  IMAD.WIDE R80, R2, 0x4, R236 ;  /* 0x0000000402507825 */ /* 0x000fc600078e02ec */
[----:B------:R-:W2:Y:S04]  /*1a750*/  LDL.LU.64 R236, [R1+0x990] ;  /* 0x0009900001ec7983 */ /* 0x000ea80000300a00 */
[----:B------:R-:W-:Y:S04]  /*1a760*/  STL.64 [R1+0x9e8], R82 ;  /* 0x0009e85201007387 */ /* 0x000fe80000100a00 */
[----:B------:R1:W-:Y:S01]  /*1a770*/  LDGSTS.E [R0+0x18e00], desc[UR76][R80.64], !P2 ;  /* 0x18e0000050007fae */ /* 0x0003e2000d1a104c */
[----:B---3--:R-:W-:-:S03]  /*1a780*/  IMAD.WIDE R78, R2, 0x4, R234 ;  /* 0x00000004024e7825 */ /* 0x008fc600078e02ea */
[----:B------:R-:W3:Y:S04]  /*1a790*/  LDL.LU.64 R234, [R1+0x988] ;  /* 0x0009880001ea7983 */ /* 0x000ee80000300a00 */
[----:B------:R-:W-:Y:S04]  /*1a7a0*/  STL.64 [R1+0x9e0], R80 ;  /* 0x0009e05001007387 */ /* 0x000fe80000100a00 */
[----:B------:R1:W-:Y:S04]  /*1a7b0*/  STL.64 [R1+0xad0], R78 ;  /* 0x000ad04e01007387 */ /* 0x0003e80000100a00 */
[----:B------:R-:W-:Y:S01]  /*1a7c0*/  LDGSTS.E [R0+0x18e80], desc[UR76][R78.64], !P2 ;  /* 0x18e800004e007fae */ /* 0x000fe2000d1a104c */
[----:B----4-:R-:W-:-:S04]  /*1a7d0*/  IMAD.WIDE R76, R2, 0x4, R76 ;  /* 0x00000004024c7825 */ /* 0x010fc800078e024c */
[C---:B------:R-:W-:Y:S01]  /*1a7e0*/  IMAD.WIDE R72, R2.reuse, 0x4, R90 ;  /* 0x0000000402487825 */ /* 0x040fe200078e025a */
[----:B------:R4:W-:Y:S04]  /*1a7f0*/  STL.64 [R1+0xad8], R76 ;  /* 0x000ad84c01007387 */ /* 0x0009e80000100a00 */
[----:B------:R3:W-:Y:S04]  /*1a800*/  STL.64 [R1+0x9c8], R72 ;  /* 0x0009c84801007387 */ /* 0x0007e80000100a00 */
[----:B-1----:R-:W3:Y:S04]  /*1a810*/  LDL.LU.64 R78, [R1+0xc38] ;  /* 0x000c3800014e7983 */ /* 0x002ee80000300a00 */
[----:B------:R-:W-:Y:S04]  /*1a820*/  LDGSTS.E [R0+0x18f00], desc[UR76][R76.64], !P2 ;  /* 0x18f000004c007fae */ /* 0x000fe8000d1a104c */
[----:B------:R3:W-:Y:S01]  /*1a830*/  LDGSTS.E [R0+0x18f80], desc[UR76][R72.64], !P2 ;  /* 0x18f8000048007fae */ /* 0x0007e2000d1a104c */
[----:B------:R-:W-:-:S05]  /*1a840*/  IMAD.WIDE R92, R2, 0x4, R74 ;  /* 0x00000004025c7825 */ /* 0x000fca00078e024a */
[----:B------:R1:W-:Y:S01]  /*1a850*/  STL.64 [R1+0x9c0], R92 ;  /* 0x0009c05c01007387 */ /* 0x0003e20000100a00 */
[----:B-----5:R-:W-:-:S03]  /*1a860*/  IMAD.WIDE R88, R2, 0x4, R232 ;  /* 0x0000000402587825 */ /* 0x020fc600078e02e8 */
[----:B------:R1:W-:Y:S04]  /*1a870*/  LDGSTS.E [R0+0x19c00], desc[UR76][R92.64], !P0 ;  /* 0x19c000005c007fae */ /* 0x0003e8000c1a104c */
[----:B------:R-:W5:Y:S01]  /*1a880*/  LDL.LU.64 R232, [R1+0xc30] ;  /* 0x000c300001e87983 */ /* 0x000f620000300a00 */
[----:B------:R-:W-:-:S04]  /*1a890*/  IMAD.WIDE R90, R2, 0x4, R250 ;  /* 0x00000004025a7825 */ /* 0x000fc800078e02fa */
[C---:B--2---:R-:W-:Y:S01]  /*1a8a0*/  IMAD.WIDE R86, R2.reuse, 0x4, R242 ;  /* 0x0000000402567825 */ /* 0x044fe200078e02f2 */
[----:B------:R-:W-:Y:S03]  /*1a8b0*/  STL.64 [R1+0xae0], R90 ;  /* 0x000ae05a01007387 */ /* 0x000fe60000100a00 */
[C---:B------:R-:W-:Y:S01]  /*1a8c0*/  IMAD.WIDE R84, R2.reuse, 0x4, R240 ;  /* 0x0000000402547825 */ /* 0x040fe200078e02f0 */
[----:B------:R-:W-:Y:S04]  /*1a8d0*/  STL.64 [R1+0xae8], R88 ;  /* 0x000ae85801007387 */ /* 0x000fe80000100a00 */
[----:B----4-:R-:W2:Y:S04]  /*1a8e0*/  LDL.LU.64 R76, [R1+0xc28] ;  /* 0x000c2800014c7983 */ /* 0x010ea80000300a00 */
[----:B------:R-:W4:Y:S04]  /*1a8f0*/  LDL.LU.64 R74, [R1+0xc20] ;  /* 0x000c2000014a7983 */ /* 0x000f280000300a00 */
[----:B------:R-:W-:Y:S01]  /*1a900*/  STL.64 [R1+0xaf0], R86 ;  /* 0x000af05601007387 */ /* 0x000fe20000100a00 */
[----:B------:R-:W-:-:S03]  /*1a910*/  IMAD.WIDE R82, R2, 0x4, R238 ;  /* 0x0000000402527825 */ /* 0x000fc600078e02ee */
[----:B------:R-:W-:Y:S04]  /*1a920*/  STL.64 [R1+0xaf8], R84 ;  /* 0x000af85401007387 */ /* 0x000fe80000100a00 */
[----:B------:R-:W4:Y:S04]  /*1a930*/  LDL.LU.64 R242, [R1+0xc18] ;  /* 0x000c180001f27983 */ /* 0x000f280000300a00 */
[----:B------:R1:W-:Y:S04]  /*1a940*/  STL.64 [R1+0x998], R82 ;  /* 0x0009985201007387 */ /* 0x0003e80000100a00 */
[----:B------:R5:W-:Y:S04]  /*1a950*/  LDGSTS.E [R0+0x19c80], desc[UR76][R90.64], !P0 ;  /* 0x19c800005a007fae */ /* 0x000be8000c1a104c */
[----:B------:R2:W-:Y:S04]  /*1a960*/  LDGSTS.E [R0+0x19d00], desc[UR76][R88.64], !P0 ;  /* 0x19d0000058007fae */ /* 0x0005e8000c1a104c */
[----:B------:R4:W-:Y:S04]  /*1a970*/  LDGSTS.E [R0+0x19d80], desc[UR76][R86.64], !P0 ;  /* 0x19d8000056007fae */ /* 0x0009e8000c1a104c */
[----:B------:R1:W-:Y:S04]  /*1a980*/  LDGSTS.E [R0+0x19e00], desc[UR76][R84.64], !P0 ;  /* 0x19e0000054007fae */ /* 0x0003e8000c1a104c */
[----:B------:R-:W-:Y:S01]  /*1a990*/  LDGSTS.E [R0+0x19e80], desc[UR76][R82.64], !P0 ;  /* 0x19e8000052007fae */ /* 0x000fe2000c1a104c */
[----:B------:R-:W-:-:S05]  /*1a9a0*/  IMAD.WIDE R80, R2, 0x4, R236 ;  /* 0x0000000402507825 */ /* 0x000fca00078e02ec */
[----:B------:R1:W-:Y:S04]  /*1a9b0*/  STL.64 [R1+0x990], R80 ;  /* 0x0009905001007387 */ /* 0x0003e80000100a00 */
[----:B------:R-:W4:Y:S04]  /*1a9c0*/  LDL.LU.64 R240, [R1+0xc10] ;  /* 0x000c100001f07983 */ /* 0x000f280000300a00 */
[----:B------:R-:W-:Y:S01]  /*1a9d0*/  LDGSTS.E [R0+0x19f00], desc[UR76][R80.64], !P0 ;  /* 0x19f0000050007fae */ /* 0x000fe2000c1a104c */
[----:B---3--:R-:W-:-:S05]  /*1a9e0*/  IMAD.WIDE R72, R2, 0x4, R234 ;  /* 0x0000000402487825 */ /* 0x008fca00078e02ea */
[----:B------:R3:W-:Y:S04]  /*1a9f0*/  STL.64 [R1+0xb00], R72 ;  /* 0x000b004801007387 */ /* 0x0007e80000100a00 */
[----:B------:R-:W3:Y:S04]  /*1aa00*/  LDL.LU.64 R238, [R1+0xc08] ;  /* 0x000c080001ee7983 */ /* 0x000ee80000300a00 */
[----:B------:R-:W3:Y:S04]  /*1aa10*/  LDL.LU.64 R236, [R1+0xc00] ;  /* 0x000c000001ec7983 */ /* 0x000ee80000300a00 */
[----:B------:R-:W3:Y:S04]  /*1aa20*/  LDL.LU.64 R250, [R1+0xbf8] ;  /* 0x000bf80001fa7983 */ /* 0x000ee80000300a00 */
[----:B------:R-:W-:Y:S04]  /*1aa30*/  STL [R1+0x7b0], RZ ;  /* 0x0007b0ff01007387 */ /* 0x000fe80000100800 */
[----:B------:R-:W-:Y:S01]  /*1aa40*/  STL [R1+0x7b4], RZ ;  /* 0x0007b4ff01007387 */ /* 0x000fe20000100800 */
[----:B-1----:R-:W-:-:S03]  /*1aa50*/  IMAD.WIDE R92, R2, 0x4, R78 ;  /* 0x00000004025c7825 */ /* 0x002fc600078e024e */
[----:B------:R-:W3:Y:S04]  /*1aa60*/  LDL.LU.64 R234, [R1+0xbf0] ;  /* 0x000bf00001ea7983 */ /* 0x000ee80000300a00 */
[----:B------:R-:W3:Y:S04]  /*1aa70*/  LDL.LU.64 R82, [R1+0xbe8] ;  /* 0x000be80001527983 */ /* 0x000ee80000300a00 */
[----:B------:R-:W3:Y:S04]  /*1aa80*/  LDL.LU.64 R80, [R1+0xbe0] ;  /* 0x000be00001507983 */ /* 0x000ee80000300a00 */
[----:B------:R-:W-:Y:S04]  /*1aa90*/  STL.64 [R1+0x1320], R92 ;  /* 0x0013205c01007387 */ /* 0x000fe80000100a00 */
[----:B------:R1:W-:Y:S04]  /*1aaa0*/  LDGSTS.E [R0+0x19f80], desc[UR76][R72.64], !P0 ;  /* 0x19f8000048007fae */ /* 0x0003e8000c1a104c */
[----:B------:R-:W-:Y:S01]  /*1aab0*/  LDGSTS.E [R0+0x1ac00], desc[UR76][R92.64], !P1 ;  /* 0x1ac000005c007fae */ /* 0x000fe2000c9a104c */
[----:B-----5:R-:W-:-:S03]  /*1aac0*/  IMAD.WIDE R90, R2, 0x4, R232 ;  /* 0x00000004025a7825 */ /* 0x020fc600078e02e8 */
[----:B------:R-:W5:Y:S04]  /*1aad0*/  LDL.LU.64 R232, [R1+0xbd8] ;  /* 0x000bd80001e87983 */ /* 0x000f680000300a00 */
[----:B------:R-:W-:Y:S04]  /*1aae0*/  STL.64 [R1+0x1328], R90 ;  /* 0x0013285a01007387 */ /* 0x000fe80000100a00 */
[----:B------:R-:W5:Y:S01]  /*1aaf0*/  LDL.LU.64 R78, [R1+0xbd0] ;  /* 0x000bd000014e7983 */ /* 0x000f620000300a00 */
[----:B--2---:R-:W-:-:S03]  /*1ab00*/  IMAD.WIDE R88, R2, 0x4, R76 ;  /* 0x0000000402587825 */ /* 0x004fc600078e024c */
[----:B------:R2:W-:Y:S01]  /*1ab10*/  LDGSTS.E [R0+0x1ac80], desc[UR76][R90.64], !P1 ;  /* 0x1ac800005a007fae */ /* 0x0005e2000c9a104c */
[----:B----4-:R-:W-:-:S03]  /*1ab20*/  IMAD.WIDE R86, R2, 0x4, R74 ;  /* 0x0000000402567825 */ /* 0x010fc600078e024a */
[----:B------:R-:W-:Y:S04]  /*1ab30*/  STL.64 [R1+0x1348], R88 ;  /* 0x0013485801007387 */ /* 0x000fe80000100a00 */
[----:B------:R4:W-:Y:S04]  /*1ab40*/  LDGSTS.E [R0+0x1ad00], desc[UR76][R88.64], !P1 ;  /* 0x1ad0000058007fae */ /* 0x0009e8000c9a104c */
[----:B------:R1:W-:Y:S01]  /*1ab50*/  LDGSTS.E [R0+0x1ad80], desc[UR76][R86.64], !P1 ;  /* 0x1ad8000056007fae */ /* 0x0003e2000c9a104c */
[----:B------:R-:W-:-:S03]  /*1ab60*/  IMAD.WIDE R76, R2, 0x4, R242 ;  /* 0x00000004024c7825 */ /* 0x000fc600078e02f2 */
[----:B------:R-:W5:Y:S04]  /*1ab70*/  LDL.LU.64 R242, [R1+0xbc8] ;  /* 0x000bc80001f27983 */ /* 0x000f680000300a00 */
[----:B------:R-:W-:Y:S04]  /*1ab80*/  STL.64 [R1+0x1368], R86 ;  /* 0x0013685601007387 */ /* 0x000fe80000100a00 */
[----:B------:R-:W-:Y:S01]  /*1ab90*/  LDGSTS.E [R0+0x1ae00], desc[UR76][R76.64], !P1 ;  /* 0x1ae000004c007fae */ /* 0x000fe2000c9a104c */
[----:B------:R-:W-:-:S03]  /*1aba0*/  IMAD.WIDE R84, R2, 0x4, R240 ;  /* 0x0000000402547825 */ /* 0x000fc600078e02f0 */
[----:B------:R-:W5:Y:S04]  /*1abb0*/  LDL.LU.64 R240, [R1+0xbc0] ;  /* 0x000bc00001f07983 */ /* 0x000f680000300a00 */
[----:B------:R1:W-:Y:S04]  /*1abc0*/  STL.64 [R1+0x1388], R76 ;  /* 0x0013884c01007387 */ /* 0x0003e80000100a00 */
[----:B------:R-:W-:Y:S04]  /*1abd0*/  STL.64 [R1+0x13a8], R84 ;  /* 0x0013a85401007387 */ /* 0x000fe80000100a00 */
[----:B------:R1:W-:Y:S01]  /*1abe0*/  LDGSTS.E [R0+0x1ae80], desc[UR76][R84.64], !P1 ;  /* 0x1ae8000054007fae */ /* 0x0003e2000c9a104c */
[----:B---3--:R-:W-:-:S04]  /*1abf0*/  IMAD.WIDE R74, R2, 0x4, R238 ;  /* 0x00000004024a7825 */ /* 0x008fc800078e02ee */
[C---:B-1----:R-:W-:Y:S01]  /*1ac00*/  IMAD.WIDE R72, R2.reuse, 0x4, R236 ;  /* 0x0000000402487825 */ /* 0x042fe200078e02ec */
[----:B------:R1:W-:Y:S04]  /*1ac10*/  STL.64 [R1+0xc08], R74 ;  /* 0x000c084a01007387 */ /* 0x0003e80000100a00 */
[----:B------:R3:W-:Y:S04]  /*1ac20*/  STL.64 [R1+0xc00], R72 ;  /* 0x000c004801007387 */ /* 0x0007e80000100a00 */
[----:B------:R-:W3:Y:S04]  /*1ac30*/  LDL.LU.64 R238, [R1+0xbb8] ;  /* 0x000bb80001ee7983 */ /* 0x000ee80000300a00 */
[----:B------:R-:W3:Y:S04]  /*1ac40*/  LDL.LU.64 R76, [R1+0xbb0] ;  /* 0x000bb000014c7983 */ /* 0x000ee80000300a00 */
[----:B------:R-:W3:Y:S01]  /*1ac50*/  LDL.LU.64 R236, [R1+0xba8] ;  /* 0x000ba80001ec7983 */ /* 0x000ee20000300a00 */
[----:B--2---:R-:W-:-:S03]  /*1ac60*/  IMAD.WIDE R90, R2, 0x4, R250 ;  /* 0x00000004025a7825 */ /* 0x004fc600078e02fa */
[----:B------:R-:W-:Y:S01]  /*1ac70*/  LDGSTS.E [R0+0x1af00], desc[UR76][R74.64], !P1 ;  /* 0x1af000004a007fae */ /* 0x000fe2000c9a104c */
[----:B----4-:R-:W-:-:S03]  /*1ac80*/  IMAD.WIDE R88, R2, 0x4, R234 ;  /* 0x0000000402587825 */ /* 0x010fc600078e02ea */
[----:B------:R3:W-:Y:S01]  /*1ac90*/  LDGSTS.E [R0+0x1af80], desc[UR76][R72.64], !P1 ;  /* 0x1af8000048007fae */ /* 0x0007e2000c9a104c */
[----:B------:R-:W-:-:S03]  /*1aca0*/  IMAD.WIDE R86, R2, 0x4, R82 ;  /* 0x0000000402567825 */ /* 0x000fc600078e0252 */
[----:B------:R2:W-:Y:S04]  /*1acb0*/  LDGSTS.E [R0+0x1bc00], desc[UR76][R90.64], !P6 ;  /* 0x1bc000005a007fae */ /* 0x0005e8000f1a104c */
[----:B-1----:R-:W4:Y:S04]  /*1acc0*/  LDL.LU.64 R74, [R1+0xba0] ;  /* 0x000ba000014a7983 */ /* 0x002f280000300a00 */
[----:B------:R-:W4:Y:S04]  /*1acd0*/  LDL.LU.64 R250, [R1+0xb98] ;  /* 0x000b980001fa7983 */ /* 0x000f280000300a00 */
[----:B------:R-:W4:Y:S04]  /*1ace0*/  LDL.LU.64 R234, [R1+0xb90] ;  /* 0x000b900001ea7983 */ /* 0x000f280000300a00 */
[----:B------:R2:W-:Y:S04]  /*1acf0*/  STL.64 [R1+0xbf8], R90 ;  /* 0x000bf85a01007387 */ /* 0x0005e80000100a00 */
[----:B------:R-:W-:Y:S01]  /*1ad00*/  STL.64 [R1+0xbf0], R88 ;  /* 0x000bf05801007387 */ /* 0x000fe20000100a00 */
[----:B-----5:R-:W-:-:S03]  /*1ad10*/  IMAD.WIDE R82, R2, 0x4, R232 ;  /* 0x0000000402527825 */ /* 0x020fc600078e02e8 */
[----:B------:R-:W5:Y:S01]  /*1ad20*/  LDL.LU.64 R232, [R1+0xb88] ;  /* 0x000b880001e87983 */ /* 0x000f620000300a00 */
[----:B------:R-:W-:-:S03]  /*1ad30*/  IMAD.WIDE R84, R2, 0x4, R80 ;  /* 0x0000000402547825 */ /* 0x000fc600078e0250 */
[----:B------:R-:W-:Y:S01]  /*1ad40*/  STL.64 [R1+0x14f0], R86 ;  /* 0x0014f05601007387 */ /* 0x000fe20000100a00 */
[----:B------:R-:W-:-:S03]  /*1ad50*/  IMAD.WIDE R80, R2, 0x4, R78 ;  /* 0x0000000402507825 */ /* 0x000fc600078e024e */
[----:B------:R-:W-:Y:S04]  /*1ad60*/  STL.64 [R1+0x1510], R84 ;  /* 0x0015105401007387 */ /* 0x000fe80000100a00 */
[----:B------:R-:W-:Y:S04]  /*1ad70*/  STL.64 [R1+0x1530], R82 ;  /* 0x0015305201007387 */ /* 0x000fe80000100a00 */
[----:B------:R-:W-:Y:S04]  /*1ad80*/  LDGSTS.E [R0+0x1bc80], desc[UR76][R88.64], !P6 ;  /* 0x1bc8000058007fae */ /* 0x000fe8000f1a104c */
[----:B------:R-:W-:Y:S04]  /*1ad90*/  LDGSTS.E [R0+0x1bd00], desc[UR76][R86.64], !P6 ;  /* 0x1bd0000056007fae */ /* 0x000fe8000f1a104c */
[----:B------:R-:W-:Y:S04]  /*1ada0*/  LDGSTS.E [R0+0x1bd80], desc[UR76][R84.64], !P6 ;  /* 0x1bd8000054007fae */ /* 0x000fe8000f1a104c */
[----:B------:R-:W-:Y:S01]  /*1adb0*/  LDGSTS.E [R0+0x1be00], desc[UR76][R82.64], !P6 ;  /* 0x1be0000052007fae */ /* 0x000fe2000f1a104c */
[----:B------:R-:W-:-:S03]  /*1adc0*/  IMAD.WIDE R78, R2, 0x4, R242 ;  /* 0x00000004024e7825 */ /* 0x000fc600078e02f2 */
[----:B------:R-:W5:Y:S04]  /*1add0*/  LDL.LU.64 R242, [R1+0xb80] ;  /* 0x000b800001f27983 */ /* 0x000f680000300a00 */
[----:B------:R1:W-:Y:S04]  /*1ade0*/  STL.64 [R1+0x1550], R80 ;  /* 0x0015505001007387 */ /* 0x0003e80000100a00 */
[----:B------:R4:W-:Y:S04]  /*1adf0*/  STL.64 [R1+0xbc8], R78 ;  /* 0x000bc84e01007387 */ /* 0x0009e80000100a00 */
[----:B------:R1:W-:Y:S04]  /*1ae00*/  LDGSTS.E [R0+0x1be80], desc[UR76][R80.64], !P6 ;  /* 0x1be8000050007fae */ /* 0x0003e8000f1a104c */
[----:B------:R4:W-:Y:S01]  /*1ae10*/  LDGSTS.E [R0+0x1bf00], desc[UR76][R78.64], !P6 ;  /* 0x1bf000004e007fae */ /* 0x0009e2000f1a104c */
[----:B---3--:R-:W-:-:S05]  /*1ae20*/  IMAD.WIDE R72, R2, 0x4, R240 ;  /* 0x0000000402487825 */ /* 0x008fca00078e02f0 */
[----:B------:R3:W-:Y:S04]  /*1ae30*/  STL.64 [R1+0xbc0], R72 ;  /* 0x000bc04801007387 */ /* 0x0007e80000100a00 */
[----:B------:R-:W3:Y:S04]  /*1ae40*/  LDL.LU.64 R240, [R1+0xb78] ;  /* 0x000b780001f07983 */ /* 0x000ee80000300a00 */
[----:B------:R3:W-:Y:S01]  /*1ae50*/  LDGSTS.E [R0+0x1bf80], desc[UR76][R72.64], !P6 ;  /* 0x1bf8000048007fae */ /* 0x0007e2000f1a104c */
[----:B------:R-:W-:-:S03]  /*1ae60*/  IMAD.WIDE R92, R2, 0x4, R238 ;  /* 0x00000004025c7825 */ /* 0x000fc600078e02ee */
[----:B------:R-:W3:Y:S01]  /*1ae70*/  LDL.LU.64 R238, [R1+0xb70] ;  /* 0x000b700001ee7983 */ /* 0x000ee20000300a00 */
[----:B--2---:R-:W-:-:S03]  /*1ae80*/  IMAD.WIDE R90, R2, 0x4, R76 ;  /* 0x00000004025a7825 */ /* 0x004fc600078e024c */
[----:B------:R-:W-:Y:S01]  /*1ae90*/  STL.64 [R1+0xbb8], R92 ;  /* 0x000bb85c01007387 */ /* 0x000fe20000100a00 */
[----:B-1----:R-:W-:-:S03]  /*1aea0*/  IMAD.WIDE R80, R2, 0x4, R236 ;  /* 0x0000000402507825 */ /* 0x002fc600078e02ec */
[----:B------:R-:W2:Y:S04]  /*1aeb0*/  LDL.LU.64 R86, [R1+0xb68] ;  /* 0x000b680001567983 */ /* 0x000ea80000300a00 */
[----:B------:R-:W2:Y:S04]  /*1aec0*/  LDL.LU.64 R236, [R1+0xb60] ;  /* 0x000b600001ec7983 */ /* 0x000ea80000300a00 */
[----:B------:R-:W-:Y:S04]  /*1aed0*/  STL.64 [R1+0xbb0], R90 ;  /* 0x000bb05a01007387 */ /* 0x000fe80000100a00 */
[----:B------:R1:W-:Y:S01]  /*1aee0*/  STL.64 [R1+0xba8], R80 ;  /* 0x000ba85001007387 */ /* 0x0003e20000100a00 */
[----:B----4-:R-:W-:-:S03]  /*1aef0*/  IMAD.WIDE R78, R2, 0x4, R74 ;  /* 0x00000004024e7825 */ /* 0x010fc600078e024a */
[----:B------:R-:W4:Y:S01]  /*1af00*/  LDL.LU.64 R84, [R1+0xb58] ;  /* 0x000b580001547983 */ /* 0x000f220000300a00 */
[----:B------:R-:W-:-:S03]  /*1af10*/  IMAD.WIDE R76, R2, 0x4, R250 ;  /* 0x00000004024c7825 */ /* 0x000fc600078e02fa */
[----:B------:R1:W-:Y:S01]  /*1af20*/  STL.64 [R1+0xba0], R78 ;  /* 0x000ba04e01007387 */ /* 0x0003e20000100a00 */
[----:B------:R-:W-:-:S03]  /*1af30*/  IMAD.WIDE R74, R2, 0x4, R234 ;  /* 0x00000004024a7825 */ /* 0x000fc600078e02ea */
[----:B------:R-:W4:Y:S04]  /*1af40*/  LDL.LU.64 R82, [R1+0xb50] ;  /* 0x000b500001527983 */ /* 0x000f280000300a00 */
[----:B------:R1:W-:Y:S04]  /*1af50*/  STL.64 [R1+0xb98], R76 ;  /* 0x000b984c01007387 */ /* 0x0003e80000100a00 */
[----:B------:R-:W4:Y:S01]  /*1af60*/  LDL.LU.64 R234, [R1+0xb48] ;  /* 0x000b480001ea7983 */ /* 0x000f220000300a00 */
[----:B-----5:R-:W-:-:S03]  /*1af70*/  IMAD.WIDE R88, R2, 0x4, R232 ;  /* 0x0000000402587825 */ /* 0x020fc600078e02e8 */
[----:B------:R5:W-:Y:S04]  /*1af80*/  STL.64 [R1+0xb90], R74 ;  /* 0x000b904a01007387 */ /* 0x000be80000100a00 */
[----:B------:R-:W4:Y:S04]  /*1af90*/  LDL.LU.64 R232, [R1+0xb40] ;  /* 0x000b400001e87983 */ /* 0x000f280000300a00 */
[----:B------:R1:W-:Y:S04]  /*1afa0*/  LDGSTS.E [R0+0x1cc00], desc[UR76][R92.64], !P3 ;  /* 0x1cc000005c007fae */ /* 0x0003e8000d9a104c */
[----:B------:R1:W-:Y:S04]  /*1afb0*/  STL.64 [R1+0x1668], R88 ;  /* 0x0016685801007387 */ /* 0x0003e80000100a00 */
[----:B------:R2:W-:Y:S04]  /*1afc0*/  LDGSTS.E [R0+0x1cc80], desc[UR76][R90.64], !P3 ;  /* 0x1cc800005a007fae */ /* 0x0005e8000d9a104c */
[----:B------:R-:W-:Y:S04]  /*1afd0*/  LDGSTS.E [R0+0x1cd00], desc[UR76][R80.64], !P3 ;  /* 0x1cd0000050007fae */ /* 0x000fe8000d9a104c */
[----:B------:R-:W-:Y:S04]  /*1afe0*/  LDGSTS.E [R0+0x1cd80], desc[UR76][R78.64], !P3 ;  /* 0x1cd800004e007fae */ /* 0x000fe8000d9a104c */
[----:B------:R-:W-:Y:S01]  /*1aff0*/  LDGSTS.E [R0+0x1ce00], desc[UR76][R76.64], !P3 ;  /* 0x1ce000004c007fae */ /* 0x000fe2000d9a104c */
[----:B---3--:R-:W-:-:S03]  /*1b000*/  IMAD.WIDE R72, R2, 0x4, R242 ;  /* 0x0000000402487825 */ /* 0x008fc600078e02f2 */
[----:B------:R-:W-:Y:S04]  /*1b010*/  LDGSTS.E [R0+0x1ce80], desc[UR76][R74.64], !P3 ;  /* 0x1ce800004a007fae */ /* 0x000fe8000d9a104c */
[----:B------:R3:W-:Y:S04]  /*1b020*/  STL.64 [R1+0x1688], R72 ;  /* 0x0016884801007387 */ /* 0x0007e80000100a00 */
[----:B-1----:R-:W3:Y:S04]  /*1b030*/  LDL.LU.64 R80, [R1+0xb38] ;  /* 0x000b380001507983 */ /* 0x002ee80000300a00 */
[----:B------:R-:W3:Y:S04]  /*1b040*/  LDL.LU.64 R78, [R1+0x978] ;  /* 0x00097800014e7983 */ /* 0x000ee80000300a00 */
[----:B------:R-:W3:Y:S04]  /*1b050*/  LDL.LU.64 R76, [R1+0xb30] ;  /* 0x000b3000014c7983 */ /* 0x000ee80000300a00 */
[----:B-----5:R-:W5:Y:S04]  /*1b060*/  LDL.LU.64 R74, [R1+0xb28] ;  /* 0x000b2800014a7983 */ /* 0x020f680000300a00 */
[----:B------:R-:W5:Y:S04]  /*1b070*/  LDL.LU.64 R250, [R1+0xb20] ;  /* 0x000b200001fa7983 */ /* 0x000f680000300a00 */
[----:B------:R-:W5:Y:S04]  /*1b080*/  LDL.LU.64 R242, [R1+0xb18] ;  /* 0x000b180001f27983 */ /* 0x000f680000300a00 */
[----:B------:R1:W-:Y:S04]  /*1b090*/  LDGSTS.E [R0+0x1cf00], desc[UR76][R88.64], !P3 ;  /* 0x1cf0000058007fae */ /* 0x0003e8000d9a104c */
[----:B------:R3:W-:Y:S01]  /*1b0a0*/  LDGSTS.E [R0+0x1cf80], desc[UR76][R72.64], !P3 ;  /* 0x1cf8000048007fae */ /* 0x0007e2000d9a104c */
[----:B------:R-:W-:-:S03]  /*1b0b0*/  IMAD.WIDE R94, R2, 0x4, R240 ;  /* 0x00000004025e7825 */ /* 0x000fc600078e02f0 */
[----:B------:R-:W5:Y:S01]  /*1b0c0*/  LDL.LU.64 R240, [R1+0xb10] ;  /* 0x000b100001f07983 */ /* 0x000f620000300a00 */
[----:B------:R-:W-:-:S03]  /*1b0d0*/  IMAD.WIDE R92, R2, 0x4, R238 ;  /* 0x00000004025c7825 */ /* 0x000fc600078e02ee */
[----:B------:R-:W5:Y:S04]  /*1b0e0*/  LDL.LU.64 R238, [R1+0xb08] ;  /* 0x000b080001ee7983 */ /* 0x000f680000300a00 */
[----:B------:R5:W-:Y:S01]  /*1b0f0*/  STL.64 [R1+0x16f8], R94 ;  /* 0x0016f85e01007387 */ /* 0x000be20000100a00 */
[----:B--2---:R-:W-:-:S03]  /*1b100*/  IMAD.WIDE R90, R2, 0x4, R86 ;  /* 0x00000004025a7825 */ /* 0x004fc600078e0256 */
[----:B------:R-:W-:Y:S01]  /*1b110*/  STL.64 [R1+0x1700], R92 ;  /* 0x0017005c01007387 */ /* 0x000fe20000100a00 */
[----:B-1----:R-:W-:-:S03]  /*1b120*/  IMAD.WIDE R88, R2, 0x4, R236 ;  /* 0x0000000402587825 */ /* 0x002fc600078e02ec */
[----:B------:R-:W2:Y:S04]  /*1b130*/  LDL.LU.64 R236, [R1+0x980] ;  /* 0x0009800001ec7983 */ /* 0x000ea80000300a00 */
[----:B------:R-:W-:Y:S01]  /*1b140*/  STL.64 [R1+0x1720], R90 ;  /* 0x0017205a01007387 */ /* 0x000fe20000100a00 */
[----:B----4-:R-:W-:-:S03]  /*1b150*/  IMAD.WIDE R86, R2, 0x4, R84 ;  /* 0x0000000402567825 */ /* 0x010fc600078e0254 */
[----:B------:R1:W-:Y:S04]  /*1b160*/  STL.64 [R1+0x1740], R88 ;  /* 0x0017405801007387 */ /* 0x0003e80000100a00 */
[----:B------:R-:W-:Y:S01]  /*1b170*/  STL.64 [R1+0x1760], R86 ;  /* 0x0017605601007387 */ /* 0x000fe20000100a00 */
[----:B------:R-:W-:-:S04]  /*1b180*/  IMAD.WIDE R84, R2, 0x4, R82 ;  /* 0x0000000402547825 */ /* 0x000fc800078e0252 */
[C---:B------:R-:W-:Y:S02]  /*1b190*/  IMAD.WIDE R82, R2.reuse, 0x4, R234 ;  /* 0x0000000402527825 */ /* 0x040fe400078e02ea */
[----:B------:R-:W4:Y:S02]  /*1b1a0*/  LDL.LU.64 R234, [R1+0x970] ;  /* 0x0009700001ea7983 */ /* 0x000f240000300a00 */
[----:B---3--:R-:W-:Y:S02]  /*1b1b0*/  IMAD.WIDE R72, R2, 0x4, R232 ;  /* 0x0000000402487825 */ /* 0x008fe400078e02e8 */
[----:B------:R3:W-:Y:S04]  /*1b1c0*/  STL.64 [R1+0x1780], R84 ;  /* 0x0017805401007387 */ /* 0x0007e80000100a00 */
[----:B------:R-:W-:Y:S04]  /*1b1d0*/  STL.64 [R1+0x17a0], R82 ;  /* 0x0017a05201007387 */ /* 0x000fe80000100a00 */
[----:B------:R2:W-:Y:S04]  /*1b1e0*/  STL.64 [R1+0x17c0], R72 ;  /* 0x0017c04801007387 */ /* 0x0005e80000100a00 */
[----:B------:R-:W4:Y:S01]  /*1b1f0*/  LDL.LU.64 R232, [R1+0x968] ;  /* 0x0009680001e87983 */ /* 0x000f220000300a00 */
[----:B------:R-:W-:Y:S01]  /*1b200*/  ISETP.GE.U32.AND P2, PT, R12, 0x7fffff49, PT ;  /* 0x7fffff490c00780c */ /* 0x000fe20003f46070 */
[----:B------:R-:W-:-:S05]  /*1b210*/  VIADD R12, R13, 0xffffff84 ;  /* 0xffffff840d0c7836 */ /* 0x000fca0000000000 */
[----:B------:R-:W-:-:S07]  /*1b220*/  ISETP.GE.U32.AND P0, PT, R12, 0x7fffff45, PT ;  /* 0x7fffff450c00780c */ /* 0x000fce0003f06070 */
[----:B------:R5:W-:Y:S04]  /*1b230*/  LDGSTS.E [R0+0x1dc00], desc[UR76][R94.64], !P2 ;  /* 0x1dc000005e007fae */ /* 0x000be8000d1a104c */
[----:B------:R-:W-:Y:S04]  /*1b240*/  LDGSTS.E [R0+0x1dc80], desc[UR76][R92.64], !P2 ;  /* 0x1dc800005c007fae */ /* 0x000fe8000d1a104c */
[----:B------:R-:W-:Y:S01]  /*1b250*/  LDGSTS.E [R0+0x1dd00], desc[UR76][R90.64], !P2 ;  /* 0x1dd000005a007fae */ /* 0x000fe2000d1a104c */
[----:B------:R-:W-:-:S03]  /*1b260*/  IMAD.WIDE R98, R2, 0x4, R80 ;  /* 0x0000000402627825 */ /* 0x000fc600078e0250 */
[----:B------:R1:W-:Y:S01]  /*1b270*/  LDGSTS.E [R0+0x1dd80], desc[UR76][R88.64], !P2 ;  /* 0x1dd8000058007fae */ /* 0x0003e2000d1a104c */
[----:B------:R-:W-:-:S03]  /*1b280*/  IMAD.WIDE R96, R2, 0x4, R76 ;  /* 0x0000000402607825 */ /* 0x000fc600078e024c */
[----:B------:R-:W-:Y:S01]  /*1b290*/  STL.64 [R1+0x1f78], R98 ;  /* 0x001f786201007387 */ /* 0x000fe20000100a00 */
[----:B-----5:R-:W-:-:S03]  /*1b2a0*/  IMAD.WIDE R94, R2, 0x4, R74 ;  /* 0x00000004025e7825 */ /* 0x020fc600078e024a */
[----:B------:R-:W-:Y:S01]  /*1b2b0*/  LDGSTS.E [R0+0x1de00], desc[UR76][R86.64], !P2 ;  /* 0x1de0000056007fae */ /* 0x000fe2000d1a104c */
[----:B-1----:R-:W-:-:S03]  /*1b2c0*/  IMAD.WIDE R88, R2, 0x4, R78 ;  /* 0x0000000402587825 */ /* 0x002fc600078e024e */
[----:B------:R-:W-:Y:S01]  /*1b2d0*/  LDGSTS.E [R0+0x1de80], desc[UR76][R84.64], !P2 ;  /* 0x1de8000054007fae */ /* 0x000fe2000d1a104c */
[----:B------:R-:W-:-:S03]  /*1b2e0*/  IMAD.WIDE R92, R2, 0x4, R250 ;  /* 0x00000004025c7825 */ /* 0x000fc600078e02fa */
[----:B------:R-:W-:Y:S01]  /*1b2f0*/  STL.64 [R1+0x1f90], R88 ;  /* 0x001f905801007387 */ /* 0x000fe20000100a00 */
[----:B------:R-:W-:-:S03]  /*1b300*/  IMAD.WIDE R80, R2, 0x4, R242 ;  /* 0x0000000402507825 */ /* 0x000fc600078e02f2 */
[----:B------:R-:W-:Y:S04]  /*1b310*/  STL.64 [R1+0x1f70], R96 ;  /* 0x001f706001007387 */ /* 0x000fe80000100a00 */
[----:B------:R-:W-:Y:S04]  /*1b320*/  STL.64 [R1+0x1f68], R94 ;  /* 0x001f685e01007387 */ /* 0x000fe80000100a00 */
[----:B------:R-:W-:Y:S04]  /*1b330*/  LDGSTS.E [R0+0x1df00], desc[UR76][R82.64], !P2 ;  /* 0x1df0000052007fae */ /* 0x000fe8000d1a104c */
[----:B------:R-:W-:Y:S04]  /*1b340*/  STL.64 [R1+0x1f60], R92 ;  /* 0x001f605c01007387 */ /* 0x000fe80000100a00 */
[----:B------:R2:W-:Y:S04]  /*1b350*/  LDGSTS.E [R0+0x1df80], desc[UR76][R72.64], !P2 ;  /* 0x1df8000048007fae */ /* 0x0005e8000d1a104c */
[----:B------:R-:W5:Y:S01]  /*1b360*/  LDL.LU.64 R76, [R1+0x1f48] ;  /* 0x001f4800014c7983 */ /* 0x000f620000300a00 */
[----:B------:R-:W-:-:S03]  /*1b370*/  IMAD.WIDE R90, R2, 0x4, R240 ;  /* 0x00000004025a7825 */ /* 0x000fc600078e02f0 */
[----:B------:R1:W-:Y:S04]  /*1b380*/  STL.64 [R1+0xb38], R80 ;  /* 0x000b385001007387 */ /* 0x0003e80000100a00 */
[----:B------:R-:W-:Y:S04]  /*1b390*/  STL.64 [R1+0xb30], R90 ;  /* 0x000b305a01007387 */ /* 0x000fe80000100a00 */
[----:B---3--:R-:W3:Y:S04]  /*1b3a0*/  LDL.LU.64 R84, [R1+0x1f40] ;  /* 0x001f400001547983 */ /* 0x008ee80000300a00 */
[----:B------:R-:W-:Y:S04]  /*1b3b0*/  LDGSTS.E [R0+0x1ec00], desc[UR76][R98.64], !P0 ;  /* 0x1ec0000062007fae */ /* 0x000fe8000c1a104c */
[----:B------:R-:W-:Y:S04]  /*1b3c0*/  LDGSTS.E [R0+0x1ec80], desc[UR76][R96.64], !P0 ;  /* 0x1ec8000060007fae */ /* 0x000fe8000c1a104c */
[----:B------:R-:W-:Y:S04]  /*1b3d0*/  LDGSTS.E [R0+0x1ed00], desc[UR76][R94.64], !P0 ;  /* 0x1ed000005e007fae */ /* 0x000fe8000c1a104c */
[----:B------:R-:W-:Y:S04]  /*1b3e0*/  LDGSTS.E [R0+0x1ed80], desc[UR76][R92.64], !P0 ;  /* 0x1ed800005c007fae */ /* 0x000fe8000c1a104c */
[----:B------:R-:W-:Y:S04]  /*1b3f0*/  LDGSTS.E [R0+0x1ee00], desc[UR76][R80.64], !P0 ;  /* 0x1ee0000050007fae */ /* 0x000fe8000c1a104c */
[----:B------:R-:W-:Y:S01]  /*1b400*/  LDGSTS.E [R0+0x1ee80], desc[UR76][R90.64], !P0 ;  /* 0x1ee800005a007fae */ /* 0x000fe2000c1a104c */
[----:B------:R-:W-:-:S05]  /*1b410*/  IMAD.WIDE R78, R2, 0x4, R238 ;  /* 0x00000004024e7825 */ /* 0x000fca00078e02ee */
[----:B------:R-:W-:Y:S04]  /*1b420*/  STL.64 [R1+0xb28], R78 ;  /* 0x000b284e01007387 */ /* 0x000fe80000100a00 */
[----:B------:R-:W3:Y:S01]  /*1b430*/  LDL.LU.64 R74, [R1+0x1f00] ;  /* 0x001f0000014a7983 */ /* 0x000ee20000300a00 */
[----:B--2---:R-:W-:-:S03]  /*1b440*/  IMAD.WIDE R72, R2, 0x4, R236 ;  /* 0x0000000402487825 */ /* 0x004fc600078e02ec */
[----:B------:R-:W-:Y:S04]  /*1b450*/  LDGSTS.E [R0+0x1ef00], desc[UR76][R78.64], !P0 ;  /* 0x1ef000004e007fae */ /* 0x000fe8000c1a104c */
[----:B------:R2:W-:Y:S04]  /*1b460*/  STL.64 [R1+0xb20], R72 ;  /* 0x000b204801007387 */ /* 0x0005e80000100a00 */
[----:B------:R-:W3:Y:S04]  /*1b470*/  LDL.LU.64 R82, [R1+0x1a08] ;  /* 0x001a080001527983 */ /* 0x000ee80000300a00 */
[----:B------:R-:W3:Y:S04]  /*1b480*/  LDL.LU.64 R250, [R1+0x1ec0] ;  /* 0x001ec00001fa7983 */ /* 0x000ee80000300a00 */
[----:B------:R2:W-:Y:S01]  /*1b490*/  LDGSTS.E [R0+0x1ef80], desc[UR76][R72.64], !P0 ;  /* 0x1ef8000048007fae */ /* 0x0005e2000c1a104c */
[----:B----4-:R-:W-:-:S05]  /*1b4a0*/  IMAD.WIDE R86, R2, 0x4, R234 ;  /* 0x0000000402567825 */ /* 0x010fca00078e02ea */
[----:B------:R4:W-:Y:S04]  /*1b4b0*/  STL.64 [R1+0x1f88], R86 ;  /* 0x001f885601007387 */ /* 0x0009e80000100a00 */
[----:B------:R-:W4:Y:S04]  /*1b4c0*/  LDL.LU.64 R242, [R1+0x1908] ;  /* 0x0019080001f27983 */ /* 0x000f280000300a00 */
[----:B-1----:R-:W4:Y:S04]  /*1b4d0*/  LDL.LU.64 R80, [R1+0x1e80] ;  /* 0x001e800001507983 */ /* 0x002f280000300a00 */
[----:B------:R-:W4:Y:S01]  /*1b4e0*/  LDL.LU.64 R240, [R1+0x1800] ;  /* 0x0018000001f07983 */ /* 0x000f220000300a00 */
[----:B--2---:R-:W-:-:S03]  /*1b4f0*/  IMAD.WIDE R72, R2, 0x4, R232 ;  /* 0x0000000402487825 */ /* 0x004fc600078e02e8 */
[----:B------:R-:W2:Y:S04]  /*1b500*/  LDL.LU.64 R238, [R1+0x1e40] ;  /* 0x001e400001ee7983 */ /* 0x000ea80000300a00 */
[----:B------:R-:W2:Y:S04]  /*1b510*/  LDL.LU.64 R78, [R1+0x16c0] ;  /* 0x0016c000014e7983 */ /* 0x000ea80000300a00 */
[----:B------:R-:W2:Y:S04]  /*1b520*/  LDL.LU.64 R236, [R1+0x1e00] ;  /* 0x001e000001ec7983 */ /* 0x000ea80000300a00 */
[----:B------:R1:W-:Y:S04]  /*1b530*/  STL.64 [R1+0x1f80], R72 ;  /* 0x001f804801007387 */ /* 0x0003e80000100a00 */
[----:B------:R-:W2:Y:S04]  /*1b540*/  LDL.LU.64 R234, [R1+0x14d0] ;  /* 0x0014d00001ea7983 */ /* 0x000ea80000300a00 */
[----:B------:R-:W2:Y:S01]  /*1b550*/  LDL.LU.64 R232, [R1+0x1d80] ;  /* 0x001d800001e87983 */ /* 0x000ea20000300a00 */
[----:B------:R-:W-:-:S04]  /*1b560*/  IMAD.SHL.U32 R12, R245, 0x40, RZ ;  /* 0x00000040f50c7824 */ /* 0x000fc800078e00ff */
[C---:B-----5:R-:W-:Y:S02]  /*1b570*/  IMAD.WIDE R134, R12.reuse, 0x4, R76 ;  /* 0x000000040c867825 */ /* 0x060fe400078e024c */
[----:B------:R-:W5:Y:S02]  /*1b580*/  LDL.LU.64 R76, [R1+0x1490] ;  /* 0x00149000014c7983 */ /* 0x000f640000300a00 */
[----:B---3--:R-:W-:-:S04]  /*1b590*/  IMAD.WIDE R132, R12, 0x4, R84 ;  /* 0x000000040c847825 */ /* 0x008fc800078e0254 */
[C---:B------:R-:W-:Y:S02]  /*1b5a0*/  IMAD.WIDE R130, R12.reuse, 0x4, R74 ;  /* 0x000000040c827825 */ /* 0x040fe400078e024a */
[----:B------:R-:W3:Y:S04]  /*1b5b0*/  LDL.LU.64 R74, [R1+0x1d40] ;  /* 0x001d4000014a7983 */ /* 0x000ee80000300a00 */
[----:B------:R-:W-:Y:S01]  /*1b5c0*/  STL.64 [R1+0x1f48], R134 ;  /* 0x001f488601007387 */ /* 0x000fe20000100a00 */
[----:B------:R-:W-:-:S04]  /*1b5d0*/  IMAD.WIDE R128, R12, 0x4, R82 ;  /* 0x000000040c807825 */ /* 0x000fc800078e0252 */
[C---:B------:R-:W-:Y:S02]  /*1b5e0*/  IMAD.WIDE R126, R12.reuse, 0x4, R250 ;  /* 0x000000040c7e7825 */ /* 0x040fe400078e02fa */
[----:B------:R-:W3:Y:S04]  /*1b5f0*/  LDL.LU.64 R250, [R1+0x1450] ;  /* 0x0014500001fa7983 */ /* 0x000ee80000300a00 */
[----:B------:R-:W-:Y:S01]  /*1b600*/  STL.64 [R1+0x1f40], R132 ;  /* 0x001f408401007387 */ /* 0x000fe20000100a00 */
[----:B----4-:R-:W-:-:S03]  /*1b610*/  IMAD.WIDE R124, R12, 0x4, R242 ;  /* 0x000000040c7c7825 */ /* 0x010fc600078e02f2 */
[----:B------:R-:W4:Y:S01]  /*1b620*/  LDL.LU.64 R242, [R1+0x1d00] ;  /* 0x001d000001f27983 */ /* 0x000f220000300a00 */
[----:B------:R-:W-:-:S03]  /*1b630*/  IMAD.WIDE R122, R12, 0x4, R80 ;  /* 0x000000040c7a7825 */ /* 0x000fc600078e0250 */
[----:B------:R-:W-:Y:S01]  /*1b640*/  STL.64 [R1+0x3268], R130 ;  /* 0x0032688201007387 */ /* 0x000fe20000100a00 */
[----:B------:R-:W-:-:S03]  /*1b650*/  IMAD.WIDE R120, R12, 0x4, R240 ;  /* 0x000000040c787825 */ /* 0x000fc600078e02f0 */
[----:B------:R-:W-:Y:S01]  /*1b660*/  STL.64 [R1+0x3260], R128 ;  /* 0x0032608001007387 */ /* 0x000fe20000100a00 */
[----:B--2---:R-:W-:-:S03]  /*1b670*/  IMAD.WIDE R118, R12, 0x4, R238 ;  /* 0x000000040c767825 */ /* 0x004fc600078e02ee */
[----:B------:R-:W2:Y:S04]  /*1b680*/  LDL.LU.64 R240, [R1+0x1410] ;  /* 0x0014100001f07983 */ /* 0x000ea80000300a00 */
[----:B------:R-:W-:Y:S01]  /*1b690*/  STL.64 [R1+0x32d8], R126 ;  /* 0x0032d87e01007387 */ /* 0x000fe20000100a00 */
[----:B------:R-:W-:-:S03]  /*1b6a0*/  IMAD.WIDE R114, R12, 0x4, R236 ;  /* 0x000000040c727825 */ /* 0x000fc600078e02ec */
[----:B------:R-:W2:Y:S04]  /*1b6b0*/  LDL.LU.64 R238, [R1+0x1cc0] ;  /* 0x001cc00001ee7983 */ /* 0x000ea80000300a00 */
[----:B------:R-:W-:Y:S01]  /*1b6c0*/  STL.64 [R1+0x32d0], R124 ;  /* 0x0032d07c01007387 */ /* 0x000fe20000100a00 */
[----:B------:R-:W-:-:S03]  /*1b6d0*/  IMAD.WIDE R112, R12, 0x4, R234 ;  /* 0x000000040c707825 */ /* 0x000fc600078e02ea */
[----:B------:R-:W-:Y:S04]  /*1b6e0*/  STL.64 [R1+0x3338], R122 ;  /* 0x0033387a01007387 */ /* 0x000fe80000100a00 */
[----:B------:R-:W2:Y:S01]  /*1b6f0*/  LDL.LU.64 R236, [R1+0x12e0] ;  /* 0x0012e00001ec7983 */ /* 0x000ea20000300a00 */
[----:B------:R-:W-:-:S03]  /*1b700*/  IMAD.WIDE R82, R12, 0x4, R232 ;  /* 0x000000040c527825 */ /* 0x000fc600078e02e8 */
[----:B------:R-:W-:Y:S04]  /*1b710*/  STL.64 [R1+0x3330], R120 ;  /* 0x0033307801007387 */ /* 0x000fe80000100a00 */
[----:B------:R-:W2:Y:S04]  /*1b720*/  LDL.LU.64 R234, [R1+0x1c80] ;  /* 0x001c800001ea7983 */ /* 0x000ea80000300a00 */
[----:B------:R-:W-:Y:S04]  /*1b730*/  STL.64 [R1+0x3398], R118 ;  /* 0x0033987601007387 */ /* 0x000fe80000100a00 */
[----:B------:R-:W2:Y:S01]  /*1b740*/  LDL.LU.64 R232, [R1+0x11a8] ;  /* 0x0011a80001e87983 */ /* 0x000ea20000300a00 */
[----:B------:R-:W-:-:S04]  /*1b750*/  UIADD3 UR6, UPT, UPT, UR6, -0x80, URZ ;  /* 0xffffff8006067890 */ /* 0x000fc8000fffe0ff */
[----:B------:R-:W-:Y:S01]  /*1b760*/  UISETP.GE.U32.AND UP0, UPT, UR6, 0x7fffff41, UPT ;  /* 0x7fffff410600788c */ /* 0x000fe2000bf06070 */
[----:B------:R-:W-:-:S05]  /*1b770*/  IMAD.WIDE R116, R12, 0x4, R78 ;  /* 0x000000040c747825 */ /* 0x000fca00078e024e */
[----:B------:R-:W-:Y:S02]  /*1b780*/  PLOP3.LUT P1, PT, PT, PT, UP0, 0x80, 0x8 ;  /* 0x000000000008781c */ /* 0x000fe40003f2f008 */
[----:B------:R-:W-:Y:S01]  /*1b790*/  PLOP3.LUT P6, PT, PT, PT, UP0, 0x80, 0x8 ;  /* 0x000000000008781c */ /* 0x000fe20003fcf008 */
[----:B------:R-:W-:Y:S04]  /*1b7a0*/  STL.64 [R1+0x3390], R116 ;  /* 0x0033907401007387 */ /* 0x000fe80000100a00 */
[----:B------:R-:W2:Y:S04]  /*1b7b0*/  LDL.LU.64 R98, [R1+0x1c00] ;  /* 0x001c000001627983 */ /* 0x000ea80000300a00 */
[----:B------:R-:W-:Y:S04]  /*1b7c0*/  STL.64 [R1+0x33e8], R114 ;  /* 0x0033e87201007387 */ /* 0x000fe80000100a00 */
[----:B------:R-:W2:Y:S04]  /*1b7d0*/  LDL.LU.64 R96, [R1+0x1138] ;  /* 0x0011380001607983 */ /* 0x000ea80000300a00 */
[----:B------:R-:W2:Y:S01]  /*1b7e0*/  LDL.LU.64 R94, [R1+0x1b40] ;  /* 0x001b4000015e7983 */ /* 0x000ea20000300a00 */
[----:B-----5:R-:W-:-:S03]  /*1b7f0*/  IMAD.WIDE R80, R12, 0x4, R76 ;  /* 0x000000040c507825 */ /* 0x020fc600078e024c */
[----:B------:R-:W-:Y:S04]  /*1b800*/  STL.64 [R1+0x33e0], R112 ;  /* 0x0033e07001007387 */ /* 0x000fe80000100a00 */
[----:B------:R-:W5:Y:S04]  /*1b810*/  LDL.LU.64 R92, [R1+0x10f8] ;  /* 0x0010f800015c7983 */ /* 0x000f680000300a00 */
[----:B------:R-:W5:Y:S04]  /*1b820*/  LDL.LU.64 R90, [R1+0xe98] ;  /* 0x000e9800015a7983 */ /* 0x000f680000300a00 */
[----:B------:R1:W-:Y:S04]  /*1b830*/  LDGSTS.E [R0+0x1fc00], desc[UR76][R88.64], !P1 ;  /* 0x1fc0000058007fae */ /* 0x0003e8000c9a104c */
[----:B------:R1:W-:Y:S04]  /*1b840*/  STL.64 [R1+0x3438], R82 ;  /* 0x0034385201007387 */ /* 0x0003e80000100a00 */
[----:B------:R1:W-:Y:S04]  /*1b850*/  LDGSTS.E [R0+0x1fc80], desc[UR76][R86.64], !P6 ;  /* 0x1fc8000056007fae */ /* 0x0003e8000f1a104c */
[----:B------:R-:W5:Y:S04]  /*1b860*/  LDL.LU.64 R88, [R1+0xe90] ;  /* 0x000e900001587983 */ /* 0x000f680000300a00 */
[----:B------:R-:W1:Y:S04]  /*1b870*/  LDL.LU.64 R86, [R1+0xd38] ;  /* 0x000d380001567983 */ /* 0x000e680000300a00 */
[----:B------:R1:W-:Y:S04]  /*1b880*/  STL.64 [R1+0x3430], R80 ;  /* 0x0034305001007387 */ /* 0x0003e80000100a00 */
[----:B------:R-:W5:Y:S01]  /*1b890*/  LDL.LU.64 R84, [R1+0xd30] ;  /* 0x000d300001547983 */ /* 0x000f620000300a00 */
[----:B---3--:R-:W-:-:S04]  /*1b8a0*/  IMAD.WIDE R110, R12, 0x4, R74 ;  /* 0x000000040c6e7825 */ /* 0x008fc800078e024a */
[C---:B------:R-:W-:Y:S02]  /*1b8b0*/  IMAD.WIDE R78, R12.reuse, 0x4, R250 ;  /* 0x000000040c4e7825 */ /* 0x040fe400078e02fa */
[----:B------:R-:W3:Y:S04]  /*1b8c0*/  LDL.LU.64 R250, [R1+0xcb8] ;  /* 0x000cb80001fa7983 */ /* 0x000ee80000300a00 */
[----:B------:R-:W-:Y:S01]  /*1b8d0*/  STL.64 [R1+0x3478], R110 ;  /* 0x0034786e01007387 */ /* 0x000fe20000100a00 */
[----:B----4-:R-:W-:-:S03]  /*1b8e0*/  IMAD.WIDE R108, R12, 0x4, R242 ;  /* 0x000000040c6c7825 */ /* 0x010fc600078e02f2 */
[----:B------:R-:W4:Y:S01]  /*1b8f0*/  LDL.LU.64 R242, [R1+0xcb0] ;  /* 0x000cb00001f27983 */ /* 0x000f220000300a00 */
[----:B--2---:R-:W-:-:S03]  /*1b900*/  IMAD.WIDE R106, R12, 0x4, R240 ;  /* 0x000000040c6a7825 */ /* 0x004fc600078e02f0 */
[----:B------:R-:W2:Y:S04]  /*1b910*/  LDL.LU.64 R240, [R1+0x960] ;  /* 0x0009600001f07983 */ /* 0x000ea80000300a00 */
[----:B------:R1:W-:Y:S01]  /*1b920*/  STL.64 [R1+0x3470], R78 ;  /* 0x0034704e01007387 */ /* 0x0003e20000100a00 */
[----:B------:R-:W-:-:S03]  /*1b930*/  IMAD.WIDE R104, R12, 0x4, R238 ;  /* 0x000000040c687825 */ /* 0x000fc600078e02ee */
[----:B------:R-:W4:Y:S04]  /*1b940*/  LDL.LU.64 R238, [R1+0x958] ;  /* 0x0009580001ee7983 */ /* 0x000f280000300a00 */
[----:B------:R-:W-:Y:S01]  /*1b950*/  STL.64 [R1+0x34b8], R108 ;  /* 0x0034b86c01007387 */ /* 0x000fe20000100a00 */
[----:B------:R-:W-:-:S03]  /*1b960*/  IMAD.WIDE R102, R12, 0x4, R236 ;  /* 0x000000040c667825 */ /* 0x000fc600078e02ec */
[----:B------:R-:W4:Y:S04]  /*1b970*/  LDL.LU.64 R236, [R1+0x950] ;  /* 0x0009500001ec7983 */ /* 0x000f280000300a00 */
[----:B------:R-:W-:Y:S01]  /*1b980*/  STL.64 [R1+0x34b0], R106 ;  /* 0x0034b06a01007387 */ /* 0x000fe20000100a00 */
[----:B------:R-:W-:-:S03]  /*1b990*/  IMAD.WIDE R76, R12, 0x4, R234 ;  /* 0x000000040c4c7825 */ /* 0x000fc600078e02ea */
[----:B------:R-:W4:Y:S01]  /*1b9a0*/  LDL.LU.64 R234, [R1+0x948] ;  /* 0x0009480001ea7983 */ /* 0x000f220000300a00 */
[----:B------:R-:W-:-:S03]  /*1b9b0*/  IMAD.WIDE R74, R12, 0x4, R232 ;  /* 0x000000040c4a7825 */ /* 0x000fc600078e02e8 */
[----:B------:R-:W4:Y:S01]  /*1b9c0*/  LDL.LU.64 R232, [R1+0x938] ;  /* 0x0009380001e87983 */ /* 0x000f220000300a00 */
[----:B------:R-:W-:Y:S02]  /*1b9d0*/  PLOP3.LUT P3, PT, PT, PT, UP0, 0x80, 0x8 ;  /* 0x000000000008781c */ /* 0x000fe40003f6f008 */
[----:B------:R-:W-:Y:S02]  /*1b9e0*/  PLOP3.LUT P2, PT, PT, PT, UP0, 0x80, 0x8 ;  /* 0x000000000008781c */ /* 0x000fe40003f4f008 */
[----:B------:R-:W-:Y:S02]  /*1b9f0*/  PLOP3.LUT P0, PT, PT, PT, UP0, 0x80, 0x8 ;  /* 0x000000000008781c */ /* 0x000fe40003f0f008 */
[----:B------:R-:W-:Y:S02]  /*1ba00*/  PLOP3.LUT P1, PT, PT, PT, UP0, 0x80, 0x8 ;  /* 0x000000000008781c */ /* 0x000fe40003f2f008 */
[----:B------:R-:W-:-:S05]  /*1ba10*/  PLOP3.LUT P6, PT, PT, PT, UP0, 0x80, 0x8 ;  /* 0x000000000008781c */ /* 0x000fca0003fcf008 */
[----:B------:R1:W-:Y:S01]  /*1ba20*/  LDGSTS.E [R0+0x1fd00], desc[UR76][R72.64], !P3 ;  /* 0x1fd0000048007fae */ /* 0x0003e2000d9a104c */
[----:B------:R-:W-:Y:S01]  /*1ba30*/  PLOP3.LUT P3, PT, PT, PT, UP0, 0x80, 0x8 ;  /* 0x000000000008781c */ /* 0x000fe20003f6f008 */
[C---:B------:R-:W-:Y:S02]  /*1ba40*/  IMAD.WIDE R100, R12.reuse, 0x4, R98 ;  /* 0x000000040c647825 */ /* 0x040fe400078e0262 */
[----:B------:R-:W-:Y:S04]  /*1ba50*/  STL.64 [R1+0x34e8], R104 ;  /* 0x0034e86801007387 */ /* 0x000fe80000100a00 */
[----:B------:R-:W-:Y:S01]  /*1ba60*/  STL.64 [R1+0x34e0], R102 ;  /* 0x0034e06601007387 */ /* 0x000fe20000100a00 */
[----:B------:R-:W-:-:S03]  /*1ba70*/  IMAD.WIDE R98, R12, 0x4, R96 ;  /* 0x000000040c627825 */ /* 0x000fc600078e0260 */
[----:B------:R1:W-:Y:S01]  /*1ba80*/  STL.64 [R1+0x3518], R76 ;  /* 0x0035184c01007387 */ /* 0x0003e20000100a00 */
[----:B------:R-:W-:-:S03]  /*1ba90*/  IMAD.WIDE R96, R12, 0x4, R94 ;  /* 0x000000040c607825 */ /* 0x000fc600078e025e */
[----:B------:R1:W-:Y:S04]  /*1baa0*/  STL.64 [R1+0x3510], R74 ;  /* 0x0035104a01007387 */ /* 0x0003e80000100a00 */
[----:B------:R-:W-:Y:S01]  /*1bab0*/  STL.64 [R1+0x3548], R100 ;  /* 0x0035486401007387 */ /* 0x000fe20000100a00 */
[----:B-----5:R-:W-:-:S03]  /*1bac0*/  IMAD.WIDE R94, R12, 0x4, R92 ;  /* 0x000000040c5e7825 */ /* 0x020fc600078e025c */
[----:B------:R-:W-:Y:S01]  /*1bad0*/  STL.64 [R1+0x3540], R98 ;  /* 0x0035406201007387 */ /* 0x000fe20000100a00 */
[----:B------:R-:W-:-:S03]  /*1bae0*/  IMAD.WIDE R92, R12, 0x4, R90 ;  /* 0x000000040c5c7825 */ /* 0x000fc600078e025a */
[----:B------:R5:W-:Y:S04]  /*1baf0*/  STL.64 [R1+0x3568], R96 ;  /* 0x0035686001007387 */ /* 0x000be80000100a00 */
[----:B------:R1:W-:Y:S04]  /*1bb00*/  STL.64 [R1+0x3560], R94 ;  /* 0x0035605e01007387 */ /* 0x0003e80000100a00 */
[----:B------:R1:W-:Y:S01]  /*1bb10*/  STL.64 [R1+0x3588], R92 ;  /* 0x0035885c01007387 */ /* 0x0003e20000100a00 */
[----:B------:R-:W-:-:S04]  /*1bb20*/  IMAD.WIDE R90, R12, 0x4, R88 ;  /* 0x000000040c5a7825 */ /* 0x000fc800078e0258 */
[C---:B-1----:R-:W-:Y:S01]  /*1bb30*/  IMAD.WIDE R88, R12.reuse, 0x4, R86 ;  /* 0x000000040c587825 */ /* 0x042fe200078e0256 */
[----:B------:R1:W-:Y:S03]  /*1bb40*/  STL.64 [R1+0x3580], R90 ;  /* 0x0035805a01007387 */ /* 0x0003e60000100a00 */
[C---:B------:R-:W-:Y:S01]  /*1bb50*/  IMAD.WIDE R86, R12.reuse, 0x4, R84 ;  /* 0x000000040c567825 */ /* 0x040fe200078e0254 */
[----:B------:R1:W-:Y:S04]  /*1bb60*/  STL.64 [R1+0x3598], R88 ;  /* 0x0035985801007387 */ /* 0x0003e80000100a00 */
[----:B------:R1:W-:Y:S01]  /*1bb70*/  STL.64 [R1+0x3590], R86 ;  /* 0x0035905601007387 */ /* 0x0003e20000100a00 */
[----:B---3--:R-:W-:-:S05]  /*1bb80*/  IMAD.WIDE R84, R12, 0x4, R250 ;  /* 0x000000040c547825 */ /* 0x008fca00078e02fa */
[----:B------:R3:W-:Y:S01]  /*1bb90*/  STL.64 [R1+0x35a8], R84 ;  /* 0x0035a85401007387 */ /* 0x0007e20000100a00 */
[----:B--2---:R-:W-:-:S05]  /*1bba0*/  IMAD.WIDE R144, R2, 0x4, R240 ;  /* 0x0000000402907825 */ /* 0x004fca00078e02f0 */
[----:B------:R-:W-:Y:S01]  /*1bbb0*/  LDGSTS.E [R0+0x1fd80], desc[UR76][R144.64], !P2 ;  /* 0x1fd8000090007fae */ /* 0x000fe2000d1a104c */
[----:B----4-:R-:W-:-:S05]  /*1bbc0*/  IMAD.WIDE R142, R2, 0x4, R238 ;  /* 0x00000004028e7825 */ /* 0x010fca00078e02ee */
[----:B------:R-:W-:Y:S01]  /*1bbd0*/  LDGSTS.E [R0+0x1fe00], desc[UR76][R142.64], !P0 ;  /* 0x1fe000008e007fae */ /* 0x000fe2000c1a104c */
[----:B------:R-:W-:-:S05]  /*1bbe0*/  IMAD.WIDE R140, R2, 0x4, R236 ;  /* 0x00000004028c7825 */ /* 0x000fca00078e02ec */
[----:B------:R-:W-:Y:S01]  /*1bbf0*/  LDGSTS.E [R0+0x1fe80], desc[UR76][R140.64], !P1 ;  /* 0x1fe800008c007fae */ /* 0x000fe2000c9a104c */
[----:B------:R-:W-:-:S05]  /*1bc00*/  IMAD.WIDE R138, R2, 0x4, R234 ;  /* 0x00000004028a7825 */ /* 0x000fca00078e02ea */
[----:B------:R-:W-:Y:S01]  /*1bc10*/  LDGSTS.E [R0+0x1ff00], desc[UR76][R138.64], !P6 ;  /* 0x1ff000008a007fae */ /* 0x000fe2000f1a104c */
[----:B------:R-:W-:-:S05]  /*1bc20*/  IMAD.WIDE R136, R2, 0x4, R232 ;  /* 0x0000000402887825 */ /* 0x000fca00078e02e8 */
[----:B------:R-:W-:Y:S04]  /*1bc30*/  LDGSTS.E [R0+0x1ff80], desc[UR76][R136.64], !P3 ;  /* 0x1ff8000088007fae */ /* 0x000fe8000d9a104c */
[----:B------:R-:W0:Y:S01]  /*1bc40*/  LDGDEPBAR ;  /* 0x00000000000079af */ /* 0x000e220000000000 */
[----:B------:R-:W-:-:S03]  /*1bc50*/  IMAD.WIDE R72, R12, 0x4, R242 ;  /* 0x000000040c487825 */ /* 0x000fc600078e02f2 */
[----:B------:R2:W-:Y:S04]  /*1bc60*/  LDGSTS.E [R5+0x28000], desc[UR76][R134.64], P5 ;  /* 0x2800000086057fae */ /* 0x0005e8000a9a104c */
[----:B------:R4:W-:Y:S04]  /*1bc70*/  LDGSTS.E [R5+0x28080], desc[UR76][R132.64], P4 ;  /* 0x2808000084057fae */ /* 0x0009e8000a1a104c */
[----:B------:R1:W-:Y:S04]  /*1bc80*/  LDGSTS.E [R5+0x28800], desc[UR76][R130.64], P5 ;  /* 0x2880000082057fae */ /* 0x0003e8000a9a104c */
[----:B------:R1:W-:Y:S04]  /*1bc90*/  LDGSTS.E [R5+0x28880], desc[UR76][R128.64], P4 ;  /* 0x2888000080057fae */ /* 0x0003e8000a1a104c */
[----:B------:R1:W-:Y:S04]  /*1bca0*/  LDGSTS.E [R5+0x29000], desc[UR76][R126.64], P5 ;  /* 0x290000007e057fae */ /* 0x0003e8000a9a104c */
[----:B------:R1:W-:Y:S04]  /*1bcb0*/  LDGSTS.E [R5+0x29080], desc[UR76][R124.64], P4 ;  /* 0x290800007c057fae */ /* 0x0003e8000a1a104c */
[----:B------:R1:W-:Y:S04]  /*1bcc0*/  LDGSTS.E [R5+0x29800], desc[UR76][R122.64], P5 ;  /* 0x298000007a057fae */ /* 0x0003e8000a9a104c */
[----:B------:R-:W-:Y:S04]  /*1bcd0*/  STL.64 [R1+0xb18], R144 ;  /* 0x000b189001007387 */ /* 0x000fe80000100a00 */
[----:B------:R1:W-:Y:S04]  /*1bce0*/  LDGSTS.E [R5+0x29880], desc[UR76][R120.64], P4 ;  /* 0x2988000078057fae */ /* 0x0003e8000a1a104c */
[----:B------:R1:W-:Y:S04]  /*1bcf0*/  STL.64 [R1+0x35a0], R72 ;  /* 0x0035a04801007387 */ /* 0x0003e80000100a00 */
[----:B------:R1:W-:Y:S04]  /*1bd00*/  LDGSTS.E [R5+0x2a000], desc[UR76][R118.64], P5 ;  /* 0x2a00000076057fae */ /* 0x0003e8000a9a104c */
[----:B------:R-:W-:Y:S04]  /*1bd10*/  STL.64 [R1+0xb10], R142 ;  /* 0x000b108e01007387 */ /* 0x000fe80000100a00 */
[----:B------:R1:W-:Y:S04]  /*1bd20*/  LDGSTS.E [R5+0x2a080], desc[UR76][R116.64], P4 ;  /* 0x2a08000074057fae */ /* 0x0003e8000a1a104c */
[----:B------:R-:W-:Y:S04]  /*1bd30*/  STL.64 [R1+0xb08], R140 ;  /* 0x000b088c01007387 */ /* 0x000fe80000100a00 */
[----:B------:R1:W-:Y:S04]  /*1bd40*/  LDGSTS.E [R5+0x2a800], desc[UR76][R114.64], P5 ;  /* 0x2a80000072057fae */ /* 0x0003e8000a9a104c */
[----:B------:R-:W-:Y:S04]  /*1bd50*/  STL.64 [R1+0x968], R138 ;  /* 0x0009688a01007387 */ /* 0x000fe80000100a00 */
[----:B------:R1:W-:Y:S04]  /*1bd60*/  LDGSTS.E [R5+0x2a880], desc[UR76][R112.64], P4 ;  /* 0x2a88000070057fae */ /* 0x0003e8000a1a104c */
[----:B------:R-:W-:Y:S04]  /*1bd70*/  STL.64 [R1+0x960], R136 ;  /* 0x0009608801007387 */ /* 0x000fe80000100a00 */
[----:B------:R1:W-:Y:S04]  /*1bd80*/  LDGSTS.E [R5+0x2b000], desc[UR76][R82.64], P5 ;  /* 0x2b00000052057fae */ /* 0x0003e8000a9a104c */
[----:B------:R1:W-:Y:S04]  /*1bd90*/  LDGSTS.E [R5+0x2b080], desc[UR76][R80.64], P4 ;  /* 0x2b08000050057fae */ /* 0x0003e8000a1a104c */
[----:B------:R1:W-:Y:S04]  /*1bda0*/  LDGSTS.E [R5+0x2b800], desc[UR76][R110.64], P5 ;  /* 0x2b8000006e057fae */ /* 0x0003e8000a9a104c */
[----:B------:R-:W2:Y:S04]  /*1bdb0*/  LDL.LU.64 R82, [R1+0x1f38] ;  /* 0x001f380001527983 */ /* 0x000ea80000300a00 */
[----:B------:R-:W4:Y:S04]  /*1bdc0*/  LDL.LU.64 R238, [R1+0x1b00] ;  /* 0x001b000001ee7983 */ /* 0x000f280000300a00 */
[----:B------:R-:W1:Y:S04]  /*1bdd0*/  LDL.LU.64 R80, [R1+0x1ef8] ;  /* 0x001ef80001507983 */ /* 0x000e680000300a00 */
[----:B------:R-:W3:Y:S04]  /*1bde0*/  LDL.LU.64 R236, [R1+0x1a00] ;  /* 0x001a000001ec7983 */ /* 0x000ee80000300a00 */
[----:B------:R1:W-:Y:S04]  /*1bdf0*/  LDGSTS.E [R5+0x2b880], desc[UR76][R78.64], P4 ;  /* 0x2b8800004e057fae */ /* 0x0003e8000a1a104c */
[----:B------:R1:W-:Y:S04]  /*1be00*/  LDGSTS.E [R5+0x2c000], desc[UR76][R108.64], P5 ;  /* 0x2c0000006c057fae */ /* 0x0003e8000a9a104c */
[----:B------:R1:W-:Y:S04]  /*1be10*/  LDGSTS.E [R5+0x2c080], desc[UR76][R106.64], P4 ;  /* 0x2c0800006a057fae */ /* 0x0003e8000a1a104c */
[----:B------:R-:W5:Y:S04]  /*1be20*/  LDL.LU.64 R78, [R1+0x1eb8] ;  /* 0x001eb800014e7983 */ /* 0x000f680000300a00 */
[----:B------:R-:W5:Y:S04]  /*1be30*/  LDL.LU.64 R234, [R1+0x1900] ;  /* 0x0019000001ea7983 */ /* 0x000f680000300a00 */
[----:B------:R-:W5:Y:S04]  /*1be40*/  LDL.LU.64 R232, [R1+0x1e78] ;  /* 0x001e780001e87983 */ /* 0x000f680000300a00 */
[----:B------:R1:W-:Y:S04]  /*1be50*/  LDGSTS.E [R5+0x2c800], desc[UR76][R104.64], P5 ;  /* 0x2c80000068057fae */ /* 0x0003e8000a9a104c */
[----:B------:R1:W-:Y:S04]  /*1be60*/  LDGSTS.E [R5+0x2c880], desc[UR76][R102.64], P4 ;  /* 0x2c88000066057fae */ /* 0x0003e8000a1a104c */
[----:B------:R1:W-:Y:S04]  /*1be70*/  LDGSTS.E [R5+0x2d000], desc[UR76][R76.64], P5 ;  /* 0x2d0000004c057fae */ /* 0x0003e8000a9a104c */
[----:B------:R1:W-:Y:S04]  /*1be80*/  LDGSTS.E [R5+0x2d080], desc[UR76][R74.64], P4 ;  /* 0x2d0800004a057fae */ /* 0x0003e8000a1a104c */
[----:B------:R1:W-:Y:S04]  /*1be90*/  LDGSTS.E [R5+0x2d800], desc[UR76][R100.64], P5 ;  /* 0x2d80000064057fae */ /* 0x0003e8000a9a104c */
[----:B------:R-:W5:Y:S04]  /*1bea0*/  LDL.LU.64 R76, [R1+0x17f8] ;  /* 0x0017f800014c7983 */ /* 0x000f680000300a00 */
[----:B------:R-:W5:Y:S04]  /*1beb0*/  LDL.LU.64 R74, [R1+0x1e38] ;  /* 0x001e3800014a7983 */ /* 0x000f680000300a00 */
        /* <DEDUP_REMOVED lines=8> */
[----:B------:R1:W-:Y:S04]  /*1bf40*/  LDGSTS.E [R5+0x2f000], desc[UR76][R88.64], P5 ;  /* 0x2f00000058057fae */ /* 0x0003e8000a9a104c */
[----:B------:R1:W-:Y:S04]  /*1bf50*/  LDGSTS.E [R5+0x2f080], desc[UR76][R86.64], P4 ;  /* 0x2f08000056057fae */ /* 0x0003e8000a1a104c */
[----:B------:R1:W-:Y:S04]  /*1bf60*/  LDGSTS.E [R5+0x2f800], desc[UR76][R84.64], P5 ;  /* 0x2f80000054057fae */ /* 0x0003e8000a9a104c */
[----:B------:R1:W-:Y:S01]  /*1bf70*/  LDGSTS.E [R5+0x2f880], desc[UR76][R72.64], P4 ;  /* 0x2f88000048057fae */ /* 0x0003e2000a1a104c */
[----:B--2---:R-:W-:-:S04]  /*1bf80*/  IMAD.WIDE R134, R12, 0x4, R82 ;  /* 0x000000040c867825 */ /* 0x004fc800078e0252 */
[C---:B----4-:R-:W-:Y:S01]  /*1bf90*/  IMAD.WIDE R132, R12.reuse, 0x4, R238 ;  /* 0x000000040c847825 */ /* 0x050fe200078e02ee */
[----:B------:R2:W-:Y:S03]  /*1bfa0*/  LDGSTS.E [R246+0x28100], desc[UR76][R134.64], P5 ;  /* 0x2810000086f67fae */ /* 0x0005e6000a9a104c */
[C---:B-1----:R-:W-:Y:S01]  /*1bfb0*/  IMAD.WIDE R130, R12.reuse, 0x4, R80 ;  /* 0x000000040c827825 */ /* 0x042fe200078e0250 */
[----:B------:R-:W4:Y:S03]  /*1bfc0*/  LDL.LU.64 R238, [R1+0x1d78] ;  /* 0x001d780001ee7983 */ /* 0x000f260000300a00 */
[C---:B---3--:R-:W-:Y:S01]  /*1bfd0*/  IMAD.WIDE R128, R12.reuse, 0x4, R236 ;  /* 0x000000040c807825 */ /* 0x048fe200078e02ec */
[----:B------:R1:W-:Y:S04]  /*1bfe0*/  LDGSTS.E [R246+0x28180], desc[UR76][R132.64], P4 ;  /* 0x2818000084f67fae */ /* 0x0003e8000a1a104c */
[----:B------:R-:W3:Y:S04]  /*1bff0*/  LDL.LU.64 R236, [R1+0x1488] ;  /* 0x0014880001ec7983 */ /* 0x000ee80000300a00 */
[----:B------:R-:W-:Y:S04]  /*1c000*/  STL.64 [R1+0x1e40], R134 ;  /* 0x001e408601007387 */ /* 0x000fe80000100a00 */
[----:B------:R-:W-:Y:S01]  /*1c010*/  STL.64 [R1+0x1e00], R132 ;  /* 0x001e008401007387 */ /* 0x000fe20000100a00 */
[----:B-----5:R-:W-:-:S03]  /*1c020*/  IMAD.WIDE R126, R12, 0x4, R78 ;  /* 0x000000040c7e7825 */ /* 0x020fc600078e024e */
[----:B------:R5:W-:Y:S01]  /*1c030*/  LDGSTS.E [R246+0x28900], desc[UR76][R130.64], P5 ;  /* 0x2890000082f67fae */ /* 0x000be2000a9a104c */
[----:B------:R-:W-:-:S03]  /*1c040*/  IMAD.WIDE R124, R12, 0x4, R234 ;  /* 0x000000040c7c7825 */ /* 0x000fc600078e02ea */
[----:B------:R1:W-:Y:S01]  /*1c050*/  LDGSTS.E [R246+0x28980], desc[UR76][R128.64], P4 ;  /* 0x2898000080f67fae */ /* 0x0003e2000a1a104c */
[----:B------:R-:W-:-:S03]  /*1c060*/  IMAD.WIDE R122, R12, 0x4, R232 ;  /* 0x000000040c7a7825 */ /* 0x000fc600078e02e8 */
[----:B------:R-:W2:Y:S04]  /*1c070*/  LDL.LU.64 R234, [R1+0x1d38] ;  /* 0x001d380001ea7983 */ /* 0x000ea80000300a00 */
[----:B------:R-:W-:Y:S04]  /*1c080*/  STL.64 [R1+0x1ec0], R130 ;  /* 0x001ec08201007387 */ /* 0x000fe80000100a00 */
[----:B------:R-:W5:Y:S04]  /*1c090*/  LDL.LU.64 R232, [R1+0x1448] ;  /* 0x0014480001e87983 */ /* 0x000f680000300a00 */
[----:B------:R-:W-:Y:S04]  /*1c0a0*/  STL.64 [R1+0x1e80], R128 ;  /* 0x001e808001007387 */ /* 0x000fe80000100a00 */
[----:B------:R-:W-:Y:S04]  /*1c0b0*/  STL.64 [R1+0x1ef8], R126 ;  /* 0x001ef87e01007387 */ /* 0x000fe80000100a00 */
[----:B------:R-:W5:Y:S04]  /*1c0c0*/  LDL.LU.64 R96, [R1+0x1cf8] ;  /* 0x001cf80001607983 */ /* 0x000f680000300a00 */
[----:B------:R-:W5:Y:S01]  /*1c0d0*/  LDL.LU.64 R94, [R1+0x1318] ;  /* 0x00131800015e7983 */ /* 0x000f620000300a00 */
[----:B------:R-:W-:-:S03]  /*1c0e0*/  IMAD.WIDE R120, R12, 0x4, R76 ;  /* 0x000000040c787825 */ /* 0x000fc600078e024c */
[----:B------:R-:W-:Y:S01]  /*1c0f0*/  STL.64 [R1+0x1eb8], R124 ;  /* 0x001eb87c01007387 */ /* 0x000fe20000100a00 */
[----:B------:R-:W-:-:S03]  /*1c100*/  IMAD.WIDE R118, R12, 0x4, R74 ;  /* 0x000000040c767825 */ /* 0x000fc600078e024a */
[----:B------:R-:W5:Y:S04]  /*1c110*/  LDL.LU.64 R92, [R1+0x1cb8] ;  /* 0x001cb800015c7983 */ /* 0x000f680000300a00 */
[----:B------:R-:W5:Y:S04]  /*1c120*/  LDL.LU.64 R90, [R1+0x12d8] ;  /* 0x0012d800015a7983 */ /* 0x000f680000300a00 */
        /* <DEDUP_REMOVED lines=12> */
[----:B------:R-:W-:Y:S04]  /*1c1f0*/  STL.64 [R1+0x3290], R116 ;  /* 0x0032907401007387 */ /* 0x000fe80000100a00 */
[----:B------:R-:W5:Y:S04]  /*1c200*/  LDL.LU.64 R242, [R1+0xde8] ;  /* 0x000de80001f27983 */ /* 0x000f680000300a00 */
[----:B------:R-:W5:Y:S04]  /*1c210*/  LDL.LU.64 R240, [R1+0xde0] ;  /* 0x000de00001f07983 */ /* 0x000f680000300a00 */
[----:B------:R-:W-:Y:S04]  /*1c220*/  STL.64 [R1+0x32f8], R114 ;  /* 0x0032f87201007387 */ /* 0x000fe80000100a00 */
[----:B------:R-:W-:Y:S04]  /*1c230*/  LDGSTS.E [R246+0x29100], desc[UR76][R126.64], P5 ;  /* 0x291000007ef67fae */ /* 0x000fe8000a9a104c */
[----:B------:R1:W-:Y:S04]  /*1c240*/  LDGSTS.E [R246+0x29180], desc[UR76][R124.64], P4 ;  /* 0x291800007cf67fae */ /* 0x0003e8000a1a104c */
[----:B------:R1:W-:Y:S04]  /*1c250*/  LDGSTS.E [R246+0x29900], desc[UR76][R122.64], P5 ;  /* 0x299000007af67fae */ /* 0x0003e8000a9a104c */
[----:B------:R1:W-:Y:S04]  /*1c260*/  LDGSTS.E [R246+0x29980], desc[UR76][R120.64], P4 ;  /* 0x2998000078f67fae */ /* 0x0003e8000a1a104c */
[----:B------:R1:W-:Y:S04]  /*1c270*/  LDGSTS.E [R246+0x2a100], desc[UR76][R118.64], P5 ;  /* 0x2a10000076f67fae */ /* 0x0003e8000a9a104c */
[----:B------:R1:W-:Y:S04]  /*1c280*/  LDGSTS.E [R246+0x2a180], desc[UR76][R116.64], P4 ;  /* 0x2a18000074f67fae */ /* 0x0003e8000a1a104c */
[----:B------:R1:W-:Y:S04]  /*1c290*/  LDGSTS.E [R246+0x2a900], desc[UR76][R114.64], P5 ;  /* 0x2a90000072f67fae */ /* 0x0003e8000a9a104c */
[----:B------:R1:W-:Y:S01]  /*1c2a0*/  LDGSTS.E [R246+0x2a980], desc[UR76][R112.64], P4 ;  /* 0x2a98000070f67fae */ /* 0x0003e2000a1a104c */
[----:B----4-:R-:W-:-:S03]  /*1c2b0*/  IMAD.WIDE R82, R12, 0x4, R238 ;  /* 0x000000040c527825 */ /* 0x010fc600078e02ee */
[----:B------:R-:W4:Y:S04]  /*1c2c0*/  LDL.LU.64 R238, [R1+0xd28] ;  /* 0x000d280001ee7983 */ /* 0x000f280000300a00 */
[----:B------:R1:W-:Y:S01]  /*1c2d0*/  LDGSTS.E [R246+0x2b100], desc[UR76][R82.64], P5 ;  /* 0x2b10000052f67fae */ /* 0x0003e2000a9a104c */
[----:B---3--:R-:W-:-:S03]  /*1c2e0*/  IMAD.WIDE R80, R12, 0x4, R236 ;  /* 0x000000040c507825 */ /* 0x008fc600078e02ec */
[----:B------:R-:W3:Y:S04]  /*1c2f0*/  LDL.LU.64 R236, [R1+0xd20] ;  /* 0x000d200001ec7983 */ /* 0x000ee80000300a00 */
[----:B------:R-:W-:Y:S04]  /*1c300*/  STL.64 [R1+0x32f0], R112 ;  /* 0x0032f07001007387 */ /* 0x000fe80000100a00 */
[----:B------:R1:W-:Y:S01]  /*1c310*/  LDGSTS.E [R246+0x2b180], desc[UR76][R80.64], P4 ;  /* 0x2b18000050f67fae */ /* 0x0003e2000a1a104c */
[----:B--2---:R-:W-:-:S03]  /*1c320*/  IMAD.WIDE R110, R12, 0x4, R234 ;  /* 0x000000040c6e7825 */ /* 0x004fc600078e02ea */
[----:B------:R-:W2:Y:S04]  /*1c330*/  LDL.LU.64 R234, [R1+0xca8] ;  /* 0x000ca80001ea7983 */ /* 0x000ea80000300a00 */
[----:B------:R1:W-:Y:S01]  /*1c340*/  LDGSTS.E [R246+0x2b900], desc[UR76][R110.64], P5 ;  /* 0x2b9000006ef67fae */ /* 0x0003e2000a9a104c */
[----:B-----5:R-:W-:-:S03]  /*1c350*/  IMAD.WIDE R78, R12, 0x4, R232 ;  /* 0x000000040c4e7825 */ /* 0x020fc600078e02e8 */
[----:B------:R-:W5:Y:S04]  /*1c360*/  LDL.LU.64 R232, [R1+0xca0] ;  /* 0x000ca00001e87983 */ /* 0x000f680000300a00 */
[----:B------:R1:W-:Y:S04]  /*1c370*/  STL.64 [R1+0x3358], R82 ;  /* 0x0033585201007387 */ /* 0x0003e80000100a00 */
[----:B------:R1:W-:Y:S01]  /*1c380*/  STL.64 [R1+0x3350], R80 ;  /* 0x0033505001007387 */ /* 0x0003e20000100a00 */
[----:B------:R-:W-:-:S03]  /*1c390*/  IMAD.WIDE R108, R12, 0x4, R96 ;  /* 0x000000040c6c7825 */ /* 0x000fc600078e0260 */
[----:B------:R-:W-:Y:S01]  /*1c3a0*/  STL.64 [R1+0x33b8], R110 ;  /* 0x0033b86e01007387 */ /* 0x000fe20000100a00 */
[----:B------:R-:W-:-:S03]  /*1c3b0*/  IMAD.WIDE R106, R12, 0x4, R94 ;  /* 0x000000040c6a7825 */ /* 0x000fc600078e025e */
[----:B------:R1:W-:Y:S01]  /*1c3c0*/  STL.64 [R1+0x33b0], R78 ;  /* 0x0033b04e01007387 */ /* 0x0003e20000100a00 */
[----:B------:R-:W-:-:S03]  /*1c3d0*/  IMAD.WIDE R104, R12, 0x4, R92 ;  /* 0x000000040c687825 */ /* 0x000fc600078e025c */
[----:B------:R-:W-:Y:S01]  /*1c3e0*/  STL.64 [R1+0x3408], R108 ;  /* 0x0034086c01007387 */ /* 0x000fe20000100a00 */
[----:B------:R-:W-:-:S03]  /*1c3f0*/  IMAD.WIDE R102, R12, 0x4, R90 ;  /* 0x000000040c667825 */ /* 0x000fc600078e025a */
[----:B------:R-:W-:Y:S04]  /*1c400*/  STL.64 [R1+0x3400], R106 ;  /* 0x0034006a01007387 */ /* 0x000fe80000100a00 */
[----:B------:R-:W-:Y:S01]  /*1c410*/  STL.64 [R1+0x3458], R104 ;  /* 0x0034586801007387 */ /* 0x000fe20000100a00 */
[----:B------:R-:W-:-:S03]  /*1c420*/  IMAD.WIDE R76, R12, 0x4, R76 ;  /* 0x000000040c4c7825 */ /* 0x000fc600078e024c */
[----:B------:R-:W-:Y:S01]  /*1c430*/  STL.64 [R1+0x3450], R102 ;  /* 0x0034506601007387 */ /* 0x000fe20000100a00 */
[----:B------:R-:W-:-:S03]  /*1c440*/  IMAD.WIDE R74, R12, 0x4, R74 ;  /* 0x000000040c4a7825 */ /* 0x000fc600078e024a */
[----:B------:R1:W-:Y:S01]  /*1c450*/  STL.64 [R1+0x3498], R76 ;  /* 0x0034984c01007387 */ /* 0x0003e20000100a00 */
[----:B------:R-:W-:-:S03]  /*1c460*/  IMAD.WIDE R100, R12, 0x4, R88 ;  /* 0x000000040c647825 */ /* 0x000fc600078e0258 */
[----:B------:R1:W-:Y:S01]  /*1c470*/  STL.64 [R1+0x3490], R74 ;  /* 0x0034904a01007387 */ /* 0x0003e20000100a00 */
[----:B------:R-:W-:-:S03]  /*1c480*/  IMAD.WIDE R98, R12, 0x4, R86 ;  /* 0x000000040c627825 */ /* 0x000fc600078e0256 */
[----:B------:R-:W-:Y:S04]  /*1c490*/  STL.64 [R1+0x34d8], R100 ;  /* 0x0034d86401007387 */ /* 0x000fe80000100a00 */
[----:B------:R1:W-:Y:S01]  /*1c4a0*/  LDGSTS.E [R246+0x2b980], desc[UR76][R78.64], P4 ;  /* 0x2b9800004ef67fae */ /* 0x0003e2000a1a104c */
[----:B------:R-:W-:-:S03]  /*1c4b0*/  IMAD.WIDE R96, R12, 0x4, R84 ;  /* 0x000000040c607825 */ /* 0x000fc600078e0254 */
[----:B------:R-:W-:Y:S01]  /*1c4c0*/  STL.64 [R1+0x34d0], R98 ;  /* 0x0034d06201007387 */ /* 0x000fe20000100a00 */
[----:B------:R-:W-:-:S03]  /*1c4d0*/  IMAD.WIDE R94, R12, 0x4, R250 ;  /* 0x000000040c5e7825 */ /* 0x000fc600078e02fa */
[----:B------:R1:W-:Y:S01]  /*1c4e0*/  STL.64 [R1+0x3508], R96 ;  /* 0x0035086001007387 */ /* 0x0003e20000100a00 */
[----:B------:R-:W-:-:S03]  /*1c4f0*/  IMAD.WIDE R92, R12, 0x4, R242 ;  /* 0x000000040c5c7825 */ /* 0x000fc600078e02f2 */
[----:B------:R1:W-:Y:S01]  /*1c500*/  STL.64 [R1+0x3500], R94 ;  /* 0x0035005e01007387 */ /* 0x0003e20000100a00 */
[----:B------:R-:W-:-:S03]  /*1c510*/  IMAD.WIDE R90, R12, 0x4, R240 ;  /* 0x000000040c5a7825 */ /* 0x000fc600078e02f0 */
[----:B------:R1:W-:Y:S04]  /*1c520*/  STL.64 [R1+0x3538], R92 ;  /* 0x0035385c01007387 */ /* 0x0003e80000100a00 */
[----:B------:R1:W-:Y:S04]  /*1c530*/  STL.64 [R1+0x3530], R90 ;  /* 0x0035305a01007387 */ /* 0x0003e80000100a00 */
        /* <DEDUP_REMOVED lines=12> */
[----:B----4-:R-:W-:-:S04]  /*1c600*/  IMAD.WIDE R88, R12, 0x4, R238 ;  /* 0x000000040c587825 */ /* 0x010fc800078e02ee */
[C---:B---3--:R-:W-:Y:S01]  /*1c610*/  IMAD.WIDE R86, R12.reuse, 0x4, R236 ;  /* 0x000000040c567825 */ /* 0x048fe200078e02ec */
[----:B------:R3:W-:Y:S04]  /*1c620*/  STL.64 [R1+0x3558], R88 ;  /* 0x0035585801007387 */ /* 0x0007e80000100a00 */
[----:B------:R4:W-:Y:S04]  /*1c630*/  STL.64 [R1+0x3550], R86 ;  /* 0x0035505601007387 */ /* 0x0009e80000100a00 */
[----:B------:R1:W-:Y:S04]  /*1c640*/  LDGSTS.E [R246+0x2f100], desc[UR76][R88.64], P5 ;  /* 0x2f10000058f67fae */ /* 0x0003e8000a9a104c */
[----:B------:R1:W-:Y:S01]  /*1c650*/  LDGSTS.E [R246+0x2f180], desc[UR76][R86.64], P4 ;  /* 0x2f18000056f67fae */ /* 0x0003e2000a1a104c */
[----:B--2---:R-:W-:-:S04]  /*1c660*/  IMAD.WIDE R84, R12, 0x4, R234 ;  /* 0x000000040c547825 */ /* 0x004fc800078e02ea */
[C---:B-----5:R-:W-:Y:S01]  /*1c670*/  IMAD.WIDE R72, R12.reuse, 0x4, R232 ;  /* 0x000000040c487825 */ /* 0x060fe200078e02e8 */
[----:B------:R2:W-:Y:S04]  /*1c680*/  STL.64 [R1+0x3578], R84 ;  /* 0x0035785401007387 */ /* 0x0005e80000100a00 */
[----:B------:R5:W-:Y:S04]  /*1c690*/  STL.64 [R1+0x3570], R72 ;  /* 0x0035704801007387 */ /* 0x000be80000100a00 */
[----:B-1----:R-:W2:Y:S04]  /*1c6a0*/  LDL.LU.64 R82, [R1+0x1f30] ;  /* 0x001f300001527983 */ /* 0x002ea80000300a00 */
[----:B------:R-:W3:Y:S04]  /*1c6b0*/  LDL.LU.64 R238, [R1+0x1a78] ;  /* 0x001a780001ee7983 */ /* 0x000ee80000300a00 */
[----:B------:R-:W4:Y:S04]  /*1c6c0*/  LDL.LU.64 R80, [R1+0x1ef0] ;  /* 0x001ef00001507983 */ /* 0x000f280000300a00 */
[----:B------:R-:W5:Y:S04]  /*1c6d0*/  LDL.LU.64 R236, [R1+0x1938] ;  /* 0x0019380001ec7983 */ /* 0x000f680000300a00 */
        /* <DEDUP_REMOVED lines=8> */
[----:B------:R1:W-:Y:S04]  /*1c760*/  LDGSTS.E [R246+0x2f900], desc[UR76][R84.64], P5 ;  /* 0x2f90000054f67fae */ /* 0x0003e8000a9a104c */
[----:B------:R1:W-:Y:S01]  /*1c770*/  LDGSTS.E [R246+0x2f980], desc[UR76][R72.64], P4 ;  /* 0x2f98000048f67fae */ /* 0x0003e2000a1a104c */
[----:B--2---:R-:W-:-:S04]  /*1c780*/  IMAD.WIDE R134, R12, 0x4, R82 ;  /* 0x000000040c867825 */ /* 0x004fc800078e0252 */
[C---:B---3--:R-:W-:Y:S01]  /*1c790*/  IMAD.WIDE R132, R12.reuse, 0x4, R238 ;  /* 0x000000040c847825 */ /* 0x048fe200078e02ee */
[----:B------:R-:W-:Y:S03]  /*1c7a0*/  LDGSTS.E [R4+0x28200], desc[UR76][R134.64], P5 ;  /* 0x2820000086047fae */ /* 0x000fe6000a9a104c */
[C---:B----4-:R-:W-:Y:S01]  /*1c7b0*/  IMAD.WIDE R130, R12.reuse, 0x4, R80 ;  /* 0x000000040c827825 */ /* 0x050fe200078e0250 */
[----:B------:R-:W2:Y:S03]  /*1c7c0*/  LDL.LU.64 R238, [R1+0x1d70] ;  /* 0x001d700001ee7983 */ /* 0x000ea60000300a00 */
[C---:B-----5:R-:W-:Y:S01]  /*1c7d0*/  IMAD.WIDE R128, R12.reuse, 0x4, R236 ;  /* 0x000000040c807825 */ /* 0x060fe200078e02ec */
[----:B------:R3:W-:Y:S04]  /*1c7e0*/  LDGSTS.E [R4+0x28280], desc[UR76][R132.64], P4 ;  /* 0x2828000084047fae */ /* 0x0007e8000a1a104c */
[----:B------:R-:W4:Y:S01]  /*1c7f0*/  LDL.LU.64 R236, [R1+0x1480] ;  /* 0x0014800001ec7983 */ /* 0x000f220000300a00 */
[----:B------:R-:W-:-:S03]  /*1c800*/  IMAD.WIDE R124, R12, 0x4, R234 ;  /* 0x000000040c7c7825 */ /* 0x000fc600078e02ea */
[----:B------:R-:W-:Y:S04]  /*1c810*/  STL.64 [R1+0x1cc0], R134 ;  /* 0x001cc08601007387 */ /* 0x000fe80000100a00 */
[----:B------:R-:W-:Y:S01]  /*1c820*/  STL.64 [R1+0x1cb8], R132 ;  /* 0x001cb88401007387 */ /* 0x000fe20000100a00 */
[----:B------:R-:W-:-:S03]  /*1c830*/  IMAD.WIDE R122, R12, 0x4, R232 ;  /* 0x000000040c7a7825 */ /* 0x000fc600078e02e8 */
[----:B------:R-:W5:Y:S04]  /*1c840*/  LDL.LU.64 R234, [R1+0x1d30] ;  /* 0x001d300001ea7983 */ /* 0x000f680000300a00 */
[----:B------:R-:W-:Y:S04]  /*1c850*/  STL.64 [R1+0x1d40], R130 ;  /* 0x001d408201007387 */ /* 0x000fe80000100a00 */
[----:B------:R-:W3:Y:S01]  /*1c860*/  LDL.LU.64 R232, [R1+0x1440] ;  /* 0x0014400001e87983 */ /* 0x000ee20000300a00 */
[----:B------:R-:W-:-:S03]  /*1c870*/  IMAD.WIDE R126, R12, 0x4, R78 ;  /* 0x000000040c7e7825 */ /* 0x000fc600078e024e */
[----:B------:R-:W-:Y:S04]  /*1c880*/  STL.64 [R1+0x1d38], R128 ;  /* 0x001d388001007387 */ /* 0x000fe80000100a00 */
[----:B------:R-:W-:Y:S01]  /*1c890*/  STL.64 [R1+0x1df8], R126 ;  /* 0x001df87e01007387 */ /* 0x000fe20000100a00 */
[----:B------:R-:W-:-:S03]  /*1c8a0*/  IMAD.WIDE R120, R12, 0x4, R76 ;  /* 0x000000040c787825 */ /* 0x000fc600078e024c */
[----:B------:R-:W3:Y:S04]  /*1c8b0*/  LDL.LU.64 R96, [R1+0x1cf0] ;  /* 0x001cf00001607983 */ /* 0x000ee80000300a00 */
[----:B------:R-:W3:Y:S04]  /*1c8c0*/  LDL.LU.64 R94, [R1+0x1310] ;  /* 0x00131000015e7983 */ /* 0x000ee80000300a00 */
        /* <DEDUP_REMOVED lines=16> */
[----:B------:R-:W-:Y:S04]  /*1c9d0*/  STL.64 [R1+0x1e30], R116 ;  /* 0x001e307401007387 */ /* 0x000fe80000100a00 */
[----:B------:R-:W3:Y:S04]  /*1c9e0*/  LDL.LU.64 R242, [R1+0xdc8] ;  /* 0x000dc80001f27983 */ /* 0x000ee80000300a00 */
[----:B------:R-:W3:Y:S04]  /*1c9f0*/  LDL.LU.64 R240, [R1+0xdc0] ;  /* 0x000dc00001f07983 */ /* 0x000ee80000300a00 */
[----:B------:R-:W-:Y:S04]  /*1ca00*/  STL.64 [R1+0x1df0], R114 ;  /* 0x001df07201007387 */ /* 0x000fe80000100a00 */
[----:B------:R1:W-:Y:S04]  /*1ca10*/  LDGSTS.E [R4+0x28a00], desc[UR76][R130.64], P5 ;  /* 0x28a0000082047fae */ /* 0x0003e8000a9a104c */
[----:B------:R1:W-:Y:S04]  /*1ca20*/  LDGSTS.E [R4+0x28a80], desc[UR76][R128.64], P4 ;  /* 0x28a8000080047fae */ /* 0x0003e8000a1a104c */
[----:B------:R1:W-:Y:S04]  /*1ca30*/  LDGSTS.E [R4+0x29200], desc[UR76][R126.64], P5 ;  /* 0x292000007e047fae */ /* 0x0003e8000a9a104c */
[----:B------:R-:W-:Y:S04]  /*1ca40*/  LDGSTS.E [R4+0x29280], desc[UR76][R124.64], P4 ;  /* 0x292800007c047fae */ /* 0x000fe8000a1a104c */
[----:B------:R1:W-:Y:S04]  /*1ca50*/  LDGSTS.E [R4+0x29a00], desc[UR76][R122.64], P5 ;  /* 0x29a000007a047fae */ /* 0x0003e8000a9a104c */
[----:B------:R1:W-:Y:S04]  /*1ca60*/  LDGSTS.E [R4+0x29a80], desc[UR76][R120.64], P4 ;  /* 0x29a8000078047fae */ /* 0x0003e8000a1a104c */
[----:B------:R1:W-:Y:S04]  /*1ca70*/  LDGSTS.E [R4+0x2a200], desc[UR76][R118.64], P5 ;  /* 0x2a20000076047fae */ /* 0x0003e8000a9a104c */
[----:B------:R1:W-:Y:S04]  /*1ca80*/  LDGSTS.E [R4+0x2a280], desc[UR76][R116.64], P4 ;  /* 0x2a28000074047fae */ /* 0x0003e8000a1a104c */
[----:B------:R1:W-:Y:S04]  /*1ca90*/  LDGSTS.E [R4+0x2aa00], desc[UR76][R114.64], P5 ;  /* 0x2aa0000072047fae */ /* 0x0003e8000a9a104c */
[----:B------:R1:W-:Y:S01]  /*1caa0*/  LDGSTS.E [R4+0x2aa80], desc[UR76][R112.64], P4 ;  /* 0x2aa8000070047fae */ /* 0x0003e2000a1a104c */
[----:B--2---:R-:W-:-:S03]  /*1cab0*/  IMAD.WIDE R82, R12, 0x4, R238 ;  /* 0x000000040c527825 */ /* 0x004fc600078e02ee */
[----:B------:R-:W2:Y:S04]  /*1cac0*/  LDL.LU.64 R238, [R1+0xd18] ;  /* 0x000d180001ee7983 */ /* 0x000ea80000300a00 */
[----:B------:R-:W-:Y:S01]  /*1cad0*/  LDGSTS.E [R4+0x2b200], desc[UR76][R82.64], P5 ;  /* 0x2b20000052047fae */ /* 0x000fe2000a9a104c */
[----:B----4-:R-:W-:-:S03]  /*1cae0*/  IMAD.WIDE R80, R12, 0x4, R236 ;  /* 0x000000040c507825 */ /* 0x010fc600078e02ec */
[----:B------:R-:W4:Y:S04]  /*1caf0*/  LDL.LU.64 R236, [R1+0xd10] ;  /* 0x000d100001ec7983 */ /* 0x000f280000300a00 */
[----:B------:R-:W-:Y:S04]  /*1cb00*/  STL.64 [R1+0x3218], R112 ;  /* 0x0032187001007387 */ /* 0x000fe80000100a00 */
[----:B------:R-:W-:Y:S01]  /*1cb10*/  LDGSTS.E [R4+0x2b280], desc[UR76][R80.64], P4 ;  /* 0x2b28000050047fae */ /* 0x000fe2000a1a104c */
[----:B-----5:R-:W-:-:S03]  /*1cb20*/  IMAD.WIDE R110, R12, 0x4, R234 ;  /* 0x000000040c6e7825 */ /* 0x020fc600078e02ea */
[----:B------:R-:W1:Y:S04]  /*1cb30*/  LDL.LU.64 R234, [R1+0xc98] ;  /* 0x000c980001ea7983 */ /* 0x000e680000300a00 */
[----:B------:R5:W-:Y:S01]  /*1cb40*/  LDGSTS.E [R4+0x2ba00], desc[UR76][R110.64], P5 ;  /* 0x2ba000006e047fae */ /* 0x000be2000a9a104c */
[----:B---3--:R-:W-:-:S03]  /*1cb50*/  IMAD.WIDE R78, R12, 0x4, R232 ;  /* 0x000000040c4e7825 */ /* 0x008fc600078e02e8 */
[----:B------:R-:W3:Y:S04]  /*1cb60*/  LDL.LU.64 R232, [R1+0xc90] ;  /* 0x000c900001e87983 */ /* 0x000ee80000300a00 */
        /* <DEDUP_REMOVED lines=19> */
[----:B------:R-:W-:Y:S01]  /*1cca0*/  LDGSTS.E [R4+0x2ba80], desc[UR76][R78.64], P4 ;  /* 0x2ba800004e047fae */ /* 0x000fe2000a1a104c */
        /* <DEDUP_REMOVED lines=13> */
[----:B------:R-:W-:Y:S04]  /*1cd80*/  LDGSTS.E [R4+0x2d200], desc[UR76][R76.64], P5 ;  /* 0x2d2000004c047fae */ /* 0x000fe8000a9a104c */
[----:B------:R-:W-:Y:S04]  /*1cd90*/  LDGSTS.E [R4+0x2d280], desc[UR76][R74.64], P4 ;  /* 0x2d2800004a047fae */ /* 0x000fe8000a1a104c */
        /* <DEDUP_REMOVED lines=8> */
[----:B------:R2:W-:Y:S04]  /*1ce20*/  STL.64 [R1+0x34f8], R88 ;  /* 0x0034f85801007387 */ /* 0x0005e80000100a00 */
[----:B------:R4:W-:Y:S04]  /*1ce30*/  STL.64 [R1+0x34f0], R86 ;  /* 0x0034f05601007387 */ /* 0x0009e80000100a00 */
[----:B------:R2:W-:Y:S01]  /*1ce40*/  LDGSTS.E [R4+0x2f200], desc[UR76][R88.64], P5 ;  /* 0x2f20000058047fae */ /* 0x0005e2000a9a104c */
[----:B-1----:R-:W-:-:S03]  /*1ce50*/  IMAD.WIDE R84, R12, 0x4, R234 ;  /* 0x000000040c547825 */ /* 0x002fc600078e02ea */
[----:B------:R1:W-:Y:S01]  /*1ce60*/  LDGSTS.E [R4+0x2f280], desc[UR76][R86.64], P4 ;  /* 0x2f28000056047fae */ /* 0x0003e2000a1a104c */
[----:B---3--:R-:W-:-:S03]  /*1ce70*/  IMAD.WIDE R72, R12, 0x4, R232 ;  /* 0x000000040c487825 */ /* 0x008fc600078e02e8 */
[----:B------:R3:W-:Y:S04]  /*1ce80*/  STL.64 [R1+0x3528], R84 ;  /* 0x0035285401007387 */ /* 0x0007e80000100a00 */
[----:B------:R1:W-:Y:S04]  /*1ce90*/  STL.64 [R1+0x3520], R72 ;  /* 0x0035204801007387 */ /* 0x0003e80000100a00 */
[----:B------:R-:W2:Y:S04]  /*1cea0*/  LDL.LU.64 R82, [R1+0x1f28] ;  /* 0x001f280001527983 */ /* 0x000ea80000300a00 */
        /* <DEDUP_REMOVED lines=15> */
[----:B------:R2:W-:Y:S03]  /*1cfa0*/  LDGSTS.E [R247+0x28300], desc[UR76][R132.64], P5 ;  /* 0x2830000084f77fae */ /* 0x0005e6000a9a104c */
[C---:B----4-:R-:W-:Y:S01]  /*1cfb0*/  IMAD.WIDE R128, R12.reuse, 0x4, R80 ;  /* 0x000000040c807825 */ /* 0x050fe200078e0250 */
[----:B------:R-:W3:Y:S03]  /*1cfc0*/  LDL.LU.64 R238, [R1+0x1d68] ;  /* 0x001d680001ee7983 */ /* 0x000ee60000300a00 */
[C---:B-----5:R-:W-:Y:S01]  /*1cfd0*/  IMAD.WIDE R126, R12.reuse, 0x4, R236 ;  /* 0x000000040c7e7825 */ /* 0x060fe200078e02ec */
[----:B------:R4:W-:Y:S04]  /*1cfe0*/  LDGSTS.E [R247+0x28380], desc[UR76][R130.64], P4 ;  /* 0x2838000082f77fae */ /* 0x0009e8000a1a104c */
[----:B------:R-:W5:Y:S01]  /*1cff0*/  LDL.LU.64 R236, [R1+0x1478] ;  /* 0x0014780001ec7983 */ /* 0x000f620000300a00 */
[----:B------:R-:W-:-:S03]  /*1d000*/  IMAD.WIDE R122, R12, 0x4, R234 ;  /* 0x000000040c7a7825 */ /* 0x000fc600078e02ea */
[----:B------:R-:W-:Y:S04]  /*1d010*/  STL.64 [R1+0x1b38], R132 ;  /* 0x001b388401007387 */ /* 0x000fe80000100a00 */
[----:B------:R-:W-:Y:S01]  /*1d020*/  STL.64 [R1+0x1b30], R130 ;  /* 0x001b308201007387 */ /* 0x000fe20000100a00 */
[----:B------:R-:W-:-:S03]  /*1d030*/  IMAD.WIDE R120, R12, 0x4, R232 ;  /* 0x000000040c787825 */ /* 0x000fc600078e02e8 */
[----:B------:R-:W2:Y:S04]  /*1d040*/  LDL.LU.64 R234, [R1+0x1d28] ;  /* 0x001d280001ea7983 */ /* 0x000ea80000300a00 */
[----:B------:R-:W-:Y:S04]  /*1d050*/  STL.64 [R1+0x1c00], R128 ;  /* 0x001c008001007387 */ /* 0x000fe80000100a00 */
[----:B------:R-:W4:Y:S01]  /*1d060*/  LDL.LU.64 R232, [R1+0x1438] ;  /* 0x0014380001e87983 */ /* 0x000f220000300a00 */
[----:B------:R-:W-:-:S03]  /*1d070*/  IMAD.WIDE R124, R12, 0x4, R78 ;  /* 0x000000040c7c7825 */ /* 0x000fc600078e024e */
[----:B------:R-:W-:Y:S04]  /*1d080*/  STL.64 [R1+0x1bf8], R126 ;  /* 0x001bf87e01007387 */ /* 0x000fe80000100a00 */
[----:B------:R-:W-:Y:S01]  /*1d090*/  STL.64 [R1+0x1cb0], R124 ;  /* 0x001cb07c01007387 */ /* 0x000fe20000100a00 */
[----:B------:R-:W-:-:S03]  /*1d0a0*/  IMAD.WIDE R118, R12, 0x4, R76 ;  /* 0x000000040c767825 */ /* 0x000fc600078e024c */
[----:B------:R-:W4:Y:S04]  /*1d0b0*/  LDL.LU.64 R96, [R1+0x1ce8] ;  /* 0x001ce80001607983 */ /* 0x000f280000300a00 */
[----:B------:R-:W4:Y:S04]  /*1d0c0*/  LDL.LU.64 R94, [R1+0x1308] ;  /* 0x00130800015e7983 */ /* 0x000f280000300a00 */
        /* <DEDUP_REMOVED lines=16> */
[----:B------:R-:W-:Y:S04]  /*1d1d0*/  STL.64 [R1+0x1d70], R114 ;  /* 0x001d707201007387 */ /* 0x000fe80000100a00 */
[----:B------:R-:W4:Y:S04]  /*1d1e0*/  LDL.LU.64 R242, [R1+0xdb8] ;  /* 0x000db80001f27983 */ /* 0x000f280000300a00 */
[----:B------:R-:W4:Y:S04]  /*1d1f0*/  LDL.LU.64 R240, [R1+0xdb0] ;  /* 0x000db00001f07983 */ /* 0x000f280000300a00 */
[----:B------:R-:W-:Y:S04]  /*1d200*/  STL.64 [R1+0x3168], R112 ;  /* 0x0031687001007387 */ /* 0x000fe80000100a00 */
        /* <DEDUP_REMOVED lines=10> */
[----:B---3--:R-:W-:-:S03]  /*1d2b0*/  IMAD.WIDE R82, R12, 0x4, R238 ;  /* 0x000000040c527825 */ /* 0x008fc600078e02ee */
[----:B------:R-:W1:Y:S04]  /*1d2c0*/  LDL.LU.64 R238, [R1+0xd08] ;  /* 0x000d080001ee7983 */ /* 0x000e680000300a00 */
[----:B------:R3:W-:Y:S01]  /*1d2d0*/  LDGSTS.E [R247+0x2b300], desc[UR76][R82.64], P5 ;  /* 0x2b30000052f77fae */ /* 0x0007e2000a9a104c */
[----:B-----5:R-:W-:-:S03]  /*1d2e0*/  IMAD.WIDE R80, R12, 0x4, R236 ;  /* 0x000000040c507825 */ /* 0x020fc600078e02ec */
[----:B------:R-:W5:Y:S04]  /*1d2f0*/  LDL.LU.64 R236, [R1+0xd00] ;  /* 0x000d000001ec7983 */ /* 0x000f680000300a00 */
[----:B------:R-:W-:Y:S04]  /*1d300*/  STL.64 [R1+0x3160], R110 ;  /* 0x0031606e01007387 */ /* 0x000fe80000100a00 */
[----:B------:R1:W-:Y:S01]  /*1d310*/  LDGSTS.E [R247+0x2b380], desc[UR76][R80.64], P4 ;  /* 0x2b38000050f77fae */ /* 0x0003e2000a1a104c */
[----:B--2---:R-:W-:-:S03]  /*1d320*/  IMAD.WIDE R108, R12, 0x4, R234 ;  /* 0x000000040c6c7825 */ /* 0x004fc600078e02ea */
[----:B------:R-:W2:Y:S04]  /*1d330*/  LDL.LU.64 R234, [R1+0xc88] ;  /* 0x000c880001ea7983 */ /* 0x000ea80000300a00 */
[----:B------:R1:W-:Y:S01]  /*1d340*/  LDGSTS.E [R247+0x2bb00], desc[UR76][R108.64], P5 ;  /* 0x2bb000006cf77fae */ /* 0x0003e2000a9a104c */
[----:B----4-:R-:W-:-:S03]  /*1d350*/  IMAD.WIDE R78, R12, 0x4, R232 ;  /* 0x000000040c4e7825 */ /* 0x010fc600078e02e8 */
[----:B------:R-:W4:Y:S04]  /*1d360*/  LDL.LU.64 R232, [R1+0xc80] ;  /* 0x000c800001e87983 */ /* 0x000f280000300a00 */
        /* <DEDUP_REMOVED lines=21> */
[----:B------:R1:W-:Y:S01]  /*1d4c0*/  STL.64 [R1+0x3380], R96 ;  /* 0x0033806001007387 */ /* 0x0003e20000100a00 */
        /* <DEDUP_REMOVED lines=18> */
[----:B------:R1:W-:Y:S02]  /*1d5f0*/  LDGSTS.E [R247+0x2eb80], desc[UR76][R88.64], P4 ;  /* 0x2eb8000058f77fae */ /* 0x0003e4000a1a104c */
[----:B-1----:R-:W-:-:S04]  /*1d600*/  IMAD.WIDE R86, R12, 0x4, R238 ;  /* 0x000000040c567825 */ /* 0x002fc800078e02ee */
[C---:B-----5:R-:W-:Y:S01]  /*1d610*/  IMAD.WIDE R84, R12.reuse, 0x4, R236 ;  /* 0x000000040c547825 */ /* 0x060fe200078e02ec */
[----:B------:R1:W-:Y:S04]  /*1d620*/  STL.64 [R1+0x3468], R86 ;  /* 0x0034685601007387 */ /* 0x0003e80000100a00 */
[----:B------:R5:W-:Y:S04]  /*1d630*/  STL.64 [R1+0x3460], R84 ;  /* 0x0034605401007387 */ /* 0x000be80000100a00 */
[----:B------:R1:W-:Y:S01]  /*1d640*/  LDGSTS.E [R247+0x2f300], desc[UR76][R86.64], P5 ;  /* 0x2f30000056f77fae */ /* 0x0003e2000a9a104c */
[----:B--2---:R-:W-:-:S03]  /*1d650*/  IMAD.WIDE R72, R12, 0x4, R234 ;  /* 0x000000040c487825 */ /* 0x004fc600078e02ea */
[----:B------:R2:W-:Y:S01]  /*1d660*/  LDGSTS.E [R247+0x2f380], desc[UR76][R84.64], P4 ;  /* 0x2f38000054f77fae */ /* 0x0005e2000a1a104c */
[----:B----4-:R-:W-:-:S03]  /*1d670*/  IMAD.WIDE R4, R12, 0x4, R232 ;  /* 0x000000040c047825 */ /* 0x010fc600078e02e8 */
        /* <DEDUP_REMOVED lines=48> */
[----:B-1----:R-:W4:Y:S04]  /*1d980*/  LDL.LU.64 R86, [R1+0x1118] ;  /* 0x0011180001567983 */ /* 0x002f280000300a00 */
        /* <DEDUP_REMOVED lines=19> */
[----:B------:R-:W3:Y:S04]  /*1dac0*/  LDL.LU.64 R238, [R1+0xcf8] ;  /* 0x000cf80001ee7983 */ /* 0x000ee80000300a00 */
        /* <DEDUP_REMOVED lines=51> */
[----:B---3--:R-:W-:-:S04]  /*1de00*/  IMAD.WIDE R86, R12, 0x4, R238 ;  /* 0x000000040c567825 */ /* 0x008fc800078e02ee */
        /* <DEDUP_REMOVED lines=82> */
[----:B------:R-:W1:Y:S04]  /*1e330*/  LDL.LU.64 R234, [R1+0xc68] ;  /* 0x000c680001ea7983 */ /* 0x000e680000300a00 */
        /* <DEDUP_REMOVED lines=49> */
[----:B-1----:R-:W-:-:S03]  /*1e650*/  IMAD.WIDE R72, R12, 0x4, R234 ;  /* 0x000000040c487825 */ /* 0x002fc600078e02ea */
        /* <DEDUP_REMOVED lines=71> */
[----:B------:R-:W-:Y:S01]  /*1ead0*/  LDGSTS.E [R0+0x2b600], desc[UR76][R82.64], P5 ;  /* 0x2b60000052007fae */ /* 0x000fe2000a9a104c */
[----:B-----5:R-:W-:-:S03]  /*1eae0*/  IMAD.WIDE R80, R12, 0x4, R236 ;  /* 0x000000040c507825 */ /* 0x020fc600078e02ec */
[----:B------:R-:W1:Y:S04]  /*1eaf0*/  LDL.LU.64 R236, [R1+0xcd0] ;  /* 0x000cd00001ec7983 */ /* 0x000e680000300a00 */
[----:B------:R-:W-:Y:S04]  /*1eb00*/  STL.64 [R1+0x1918], R110 ;  /* 0x0019186e01007387 */ /* 0x000fe80000100a00 */
[----:B------:R-:W-:Y:S01]  /*1eb10*/  LDGSTS.E [R0+0x2b680], desc[UR76][R80.64], P4 ;  /* 0x2b68000050007fae */ /* 0x000fe2000a1a104c */
        /* <DEDUP_REMOVED lines=28> */
[----:B------:R-:W-:Y:S01]  /*1ece0*/  STL.64 [R1+0x3188], R94 ;  /* 0x0031885e01007387 */ /* 0x000fe20000100a00 */
[----:B------:R-:W-:-:S03]  /*1ecf0*/  IMAD.WIDE R90, R12, 0x4, R242 ;  /* 0x000000040c5a7825 */ /* 0x000fc600078e02f2 */
[----:B------:R-:W-:Y:S01]  /*1ed00*/  STL.64 [R1+0x3180], R92 ;  /* 0x0031805c01007387 */ /* 0x000fe20000100a00 */
        /* <DEDUP_REMOVED lines=15> */
[----:B---3--:R-:W-:-:S04]  /*1ee00*/  IMAD.WIDE R86, R12, 0x4, R238 ;  /* 0x000000040c567825 */ /* 0x008fc800078e02ee */
[C---:B-1----:R-:W-:Y:S01]  /*1ee10*/  IMAD.WIDE R84, R12.reuse, 0x4, R236 ;  /* 0x000000040c547825 */ /* 0x042fe200078e02ec */
        /* <DEDUP_REMOVED lines=28> */
[----:B------:R-:W-:Y:S04]  /*1efe0*/  LDGSTS.E [R249+0x28780], desc[UR76][R130.64], P4 ;  /* 0x2878000082f97fae */ /* 0x000fe8000a1a104c */
[----:B------:R-:W3:Y:S01]  /*1eff0*/  LDL.LU.64 R236, [R1+0x1458] ;  /* 0x0014580001ec7983 */ /* 0x000ee20000300a00 */
[----:B------:R-:W-:-:S03]  /*1f000*/  IMAD.WIDE R122, R12, 0x4, R234 ;  /* 0x000000040c7a7825 */ /* 0x000fc600078e02ea */
[----:B------:R-:W-:Y:S04]  /*1f010*/  STL.64 [R1+0x12f0], R132 ;  /* 0x0012f08401007387 */ /* 0x000fe80000100a00 */
[----:B------:R-:W-:Y:S01]  /*1f020*/  STL.64 [R1+0x12d8], R130 ;  /* 0x0012d88201007387 */ /* 0x000fe20000100a00 */
[----:B------:R-:W-:-:S03]  /*1f030*/  IMAD.WIDE R120, R12, 0x4, R232 ;  /* 0x000000040c787825 */ /* 0x000fc600078e02e8 */
[----:B------:R-:W4:Y:S04]  /*1f040*/  LDL.LU.64 R234, [R1+0x1d08] ;  /* 0x001d080001ea7983 */ /* 0x000f280000300a00 */
[----:B------:R-:W-:Y:S04]  /*1f050*/  STL.64 [R1+0x1300], R128 ;  /* 0x0013008001007387 */ /* 0x000fe80000100a00 */
[----:B------:R-:W5:Y:S01]  /*1f060*/  LDL.LU.64 R232, [R1+0x1418] ;  /* 0x0014180001e87983 */ /* 0x000f620000300a00 */
[----:B------:R-:W-:-:S03]  /*1f070*/  IMAD.WIDE R124, R12, 0x4, R78 ;  /* 0x000000040c7c7825 */ /* 0x000fc600078e024e */
[----:B------:R-:W-:Y:S04]  /*1f080*/  STL.64 [R1+0x12f8], R126 ;  /* 0x0012f87e01007387 */ /* 0x000fe80000100a00 */
[----:B------:R-:W-:Y:S01]  /*1f090*/  STL.64 [R1+0x1310], R124 ;  /* 0x0013107c01007387 */ /* 0x000fe20000100a00 */
[----:B------:R-:W-:-:S03]  /*1f0a0*/  IMAD.WIDE R118, R12, 0x4, R76 ;  /* 0x000000040c767825 */ /* 0x000fc600078e024c */
[----:B------:R-:W5:Y:S04]  /*1f0b0*/  LDL.LU.64 R90, [R1+0x1cc8] ;  /* 0x001cc800015a7983 */ /* 0x000f680000300a00 */
[----:B------:R-:W5:Y:S04]  /*1f0c0*/  LDL.LU.64 R88, [R1+0x12e8] ;  /* 0x0012e80001587983 */ /* 0x000f680000300a00 */
[----:B------:R-:W-:Y:S01]  /*1f0d0*/  STL.64 [R1+0x1308], R122 ;  /* 0x0013087a01007387 */ /* 0x000fe20000100a00 */
[----:B------:R-:W-:-:S03]  /*1f0e0*/  IMAD.WIDE R116, R12, 0x4, R74 ;  /* 0x000000040c747825 */ /* 0x000fc600078e024a */
[----:B-1----:R-:W5:Y:S04]  /*1f0f0*/  LDL.LU.64 R86, [R1+0x1c88] ;  /* 0x001c880001567983 */ /* 0x002f680000300a00 */
        /* <DEDUP_REMOVED lines=26> */
[----:B------:R-:W-:Y:S01]  /*1f2a0*/  LDGSTS.E [R249+0x2af80], desc[UR76][R110.64], P4 ;  /* 0x2af800006ef97fae */ /* 0x000fe2000a1a104c */
[----:B--2---:R-:W-:-:S03]  /*1f2b0*/  IMAD.WIDE R108, R12, 0x4, R238 ;  /* 0x000000040c6c7825 */ /* 0x004fc600078e02ee */
[----:B------:R-:W2:Y:S04]  /*1f2c0*/  LDL.LU.64 R238, [R1+0xcc8] ;  /* 0x000cc80001ee7983 */ /* 0x000ea80000300a00 */
[----:B------:R-:W-:Y:S01]  /*1f2d0*/  LDGSTS.E [R249+0x2b700], desc[UR76][R108.64], P5 ;  /* 0x2b7000006cf97fae */ /* 0x000fe2000a9a104c */
[----:B---3--:R-:W-:-:S03]  /*1f2e0*/  IMAD.WIDE R106, R12, 0x4, R236 ;  /* 0x000000040c6a7825 */ /* 0x008fc600078e02ec */
[----:B------:R-:W3:Y:S04]  /*1f2f0*/  LDL.LU.64 R236, [R1+0xcc0] ;  /* 0x000cc00001ec7983 */ /* 0x000ee80000300a00 */
[----:B------:R-:W-:Y:S04]  /*1f300*/  STL.64 [R1+0x16c8], R110 ;  /* 0x0016c86e01007387 */ /* 0x000fe80000100a00 */
[----:B------:R-:W-:Y:S01]  /*1f310*/  LDGSTS.E [R249+0x2b780], desc[UR76][R106.64], P4 ;  /* 0x2b7800006af97fae */ /* 0x000fe2000a1a104c */
[----:B----4-:R-:W-:-:S03]  /*1f320*/  IMAD.WIDE R104, R12, 0x4, R234 ;  /* 0x000000040c687825 */ /* 0x010fc600078e02ea */
[----:B------:R-:W4:Y:S04]  /*1f330*/  LDL.LU.64 R234, [R1+0xc48] ;  /* 0x000c480001ea7983 */ /* 0x000f280000300a00 */
[----:B------:R-:W-:Y:S01]  /*1f340*/  LDGSTS.E [R249+0x2bf00], desc[UR76][R104.64], P5 ;  /* 0x2bf0000068f97fae */ /* 0x000fe2000a9a104c */
[----:B-----5:R-:W-:-:S03]  /*1f350*/  IMAD.WIDE R102, R12, 0x4, R232 ;  /* 0x000000040c667825 */ /* 0x020fc600078e02e8 */
[----:B------:R-:W5:Y:S04]  /*1f360*/  LDL.LU.64 R232, [R1+0xc40] ;  /* 0x000c400001e87983 */ /* 0x000f680000300a00 */
[----:B------:R-:W-:Y:S04]  /*1f370*/  STL.64 [R1+0x1800], R108 ;  /* 0x0018006c01007387 */ /* 0x000fe80000100a00 */
[----:B------:R-:W-:Y:S01]  /*1f380*/  STL.64 [R1+0x17f8], R106 ;  /* 0x0017f86a01007387 */ /* 0x000fe20000100a00 */
[----:B------:R-:W-:-:S03]  /*1f390*/  IMAD.WIDE R100, R12, 0x4, R90 ;  /* 0x000000040c647825 */ /* 0x000fc600078e025a */
[----:B------:R-:W-:Y:S01]  /*1f3a0*/  STL.64 [R1+0x1908], R104 ;  /* 0x0019086801007387 */ /* 0x000fe20000100a00 */
[----:B------:R-:W-:-:S03]  /*1f3b0*/  IMAD.WIDE R98, R12, 0x4, R88 ;  /* 0x000000040c627825 */ /* 0x000fc600078e0258 */
[----:B------:R-:W-:Y:S01]  /*1f3c0*/  STL.64 [R1+0x1808], R102 ;  /* 0x0018086601007387 */ /* 0x000fe20000100a00 */
        /* <DEDUP_REMOVED lines=35> */
[----:B--2---:R-:W-:-:S04]  /*1f600*/  IMAD.WIDE R76, R12, 0x4, R238 ;  /* 0x000000040c4c7825 */ /* 0x004fc800078e02ee */
[C---:B---3--:R-:W-:Y:S01]  /*1f610*/  IMAD.WIDE R74, R12.reuse, 0x4, R236 ;  /* 0x000000040c4a7825 */ /* 0x048fe200078e02ec */
[----:B------:R-:W-:Y:S04]  /*1f620*/  STL.64 [R1+0x3178], R76 ;  /* 0x0031784c01007387 */ /* 0x000fe80000100a00 */
[----:B------:R-:W-:Y:S04]  /*1f630*/  STL.64 [R1+0x3170], R74 ;  /* 0x0031704a01007387 */ /* 0x000fe80000100a00 */
[----:B------:R-:W-:Y:S01]  /*1f640*/  LDGSTS.E [R249+0x2f700], desc[UR76][R76.64], P5 ;  /* 0x2f7000004cf97fae */ /* 0x000fe2000a9a104c */
[----:B----4-:R-:W-:-:S03]  /*1f650*/  IMAD.WIDE R72, R12, 0x4, R234 ;  /* 0x000000040c487825 */ /* 0x010fc600078e02ea */
[----:B------:R-:W-:Y:S01]  /*1f660*/  LDGSTS.E [R249+0x2f780], desc[UR76][R74.64], P4 ;  /* 0x2f7800004af97fae */ /* 0x000fe2000a1a104c */
[----:B-----5:R-:W-:-:S03]  /*1f670*/  IMAD.WIDE R4, R12, 0x4, R232 ;  /* 0x000000040c047825 */ /* 0x020fc600078e02e8 */
[----:B------:R1:W-:Y:S04]  /*1f680*/  STL.64 [R1+0x31c8], R72 ;  /* 0x0031c84801007387 */ /* 0x0003e80000100a00 */
[----:B------:R2:W-:Y:S04]  /*1f690*/  STL.64 [R1+0x31c0], R4 ;  /* 0x0031c00401007387 */ /* 0x0005e80000100a00 */
[----:B------:R2:W-:Y:S04]  /*1f6a0*/  STL [R1+0x7b8], RZ ;  /* 0x0007b8ff01007387 */ /* 0x0005e80000100800 */
        /* <DEDUP_REMOVED lines=173> */
[----:B------:R2:W-:Y:S04]  /*20180*/  STL [R1], RZ ;  /* 0x000000ff01007387 */ /* 0x0005e80000100800 */
        /* <DEDUP_REMOVED lines=672> */
[----:B------:R-:W-:Y:S04]  /*22b90*/  LDGSTS.E [R249+0x2ff00], desc[UR76][R72.64], P5 ;  /* 0x2ff0000048f97fae */ /* 0x000fe8000a9a104c */
[----:B------:R2:W-:Y:S04]  /*22ba0*/  STL [R1+0xcf4], RZ ;  /* 0x000cf4ff01007387 */ /* 0x0005e80000100800 */
[----:B------:R3:W-:Y:S04]  /*22bb0*/  LDGSTS.E [R249+0x2ff80], desc[UR76][R4.64], P4 ;  /* 0x2ff8000004f97fae */ /* 0x0007e8000a1a104c */
[----:B------:R2:W-:Y:S04]  /*22bc0*/  STL [R1+0xcf8], RZ ;  /* 0x000cf8ff01007387 */ /* 0x0005e80000100800 */
[----:B------:R-:W0:Y:S04]  /*22bd0*/  LDGDEPBAR ;  /* 0x00000000000079af */ /* 0x000e280000000000 */
[----:B------:R2:W-:Y:S01]  /*22be0*/  STL [R1+0xcfc], RZ ;  /* 0x000cfcff01007387 */ /* 0x0005e20000100800 */
[----:B------:R-:W-:Y:S01]  /*22bf0*/  UISETP.GE.AND UP0, UPT, UR12, 0x40, UPT ;  /* 0x000000400c00788c */ /* 0x000fe2000bf06270 */
[----:B---3--:R-:W-:-:S02]  /*22c00*/  CS2R R248, SRZ ;  /* 0x0000000000f87805 */ /* 0x008fc4000001ff00 */
[----:B------:R-:W-:Y:S02]  /*22c10*/  CS2R R250, SRZ ;  /* 0x0000000000fa7805 */ /* 0x000fe4000001ff00 */
[----:B------:R-:W-:Y:S02]  /*22c20*/  CS2R R244, SRZ ;  /* 0x0000000000f47805 */ /* 0x000fe4000001ff00 */
[----:B------:R-:W-:Y:S02]  /*22c30*/  CS2R R246, SRZ ;  /* 0x0000000000f67805 */ /* 0x000fe4000001ff00 */
[----:B------:R-:W-:Y:S02]  /*22c40*/  CS2R R240, SRZ ;  /* 0x0000000000f07805 */ /* 0x000fe4000001ff00 */
[----:B------:R-:W-:Y:S02]  /*22c50*/  CS2R R242, SRZ ;  /* 0x0000000000f27805 */ /* 0x000fe4000001ff00 */
[----:B------:R-:W-:-:S02]  /*22c60*/  CS2R R236, SRZ ;  /* 0x0000000000ec7805 */ /* 0x000fc4000001ff00 */
        /* <DEDUP_REMOVED lines=15> */
[----:B-1----:R-:W-:Y:S02]  /*22d60*/  CS2R R72, SRZ ;  /* 0x0000000000487805 */ /* 0x002fe4000001ff00 */
        /* <DEDUP_REMOVED lines=62> */
[----:B------:R-:W-:Y:S01]  /*23150*/  CS2R R234, SRZ ;  /* 0x0000000000ea7805 */ /* 0x000fe2000001ff00 */
[----:B--2---:R-:W-:Y:S06]  /*23160*/  BRA.U !UP0, `(.L_x_0) ;  /* 0x0000061108e07547 */ /* 0x004fec000b800000 */
[----:B------:R-:W2:Y:S04]  /*23170*/  LDL.LU.64 R184, [R1+0x1a20] ;  /* 0x001a200001b87983 */ /* 0x000ea80000300a00 */
[----:B------:R-:W3:Y:S04]  /*23180*/  LDL.LU.64 R186, [R1+0x1a28] ;  /* 0x001a280001ba7983 */ /* 0x000ee80000300a00 */
[----:B------:R-:W4:Y:S04]  /*23190*/  LDL.LU.64 R188, [R1+0x1a30] ;  /* 0x001a300001bc7983 */ /* 0x000f280000300a00 */
[----:B------:R-:W5:Y:S04]  /*231a0*/  LDL.LU.64 R190, [R1+0x1a38] ;  /* 0x001a380001be7983 */ /* 0x000f680000300a00 */
[----:B------:R-:W4:Y:S04]  /*231b0*/  LDL.LU.64 R192, [R1+0x1a40] ;  /* 0x001a400001c07983 */ /* 0x000f280000300a00 */
[----:B------:R-:W4:Y:S04]  /*231c0*/  LDL.LU.64 R194, [R1+0x1a50] ;  /* 0x001a500001c27983 */ /* 0x000f280000300a00 */
[----:B------:R-:W4:Y:S04]  /*231d0*/  LDL.LU.64 R232, [R1+0x1a58] ;  /* 0x001a580001e87983 */ /* 0x000f280000300a00 */
[----:B------:R-:W4:Y:S04]  /*231e0*/  LDL.LU.64 R234, [R1+0x1a60] ;  /* 0x001a600001ea7983 */ /* 0x000f280000300a00 */
[----:B------:R-:W4:Y:S01]  /*231f0*/  LDL.LU.64 R4, [R1+0xe20] ;  /* 0x000e200001047983 */ /* 0x000f220000300a00 */
[----:B--2---:R-:W-:-:S03]  /*23200*/  IMAD.MOV.U32 R0, RZ, RZ, R185 ;  /* 0x000000ffff007224 */ /* 0x004fc600078e00b9 */
[----:B------:R-:W-:Y:S04]  /*23210*/  STL [R1+0x303c], R184 ;  /* 0x00303cb801007387 */ /* 0x000fe80000100800 */
[----:B------:R-:W2:Y:S04]  /*23220*/  LDL.LU.64 R172, [R1+0xe30] ;  /* 0x000e300001ac7983 */ /* 0x000ea80000300a00 */
[----:B------:R1:W-:Y:S04]  /*23230*/  STL [R1+0x3038], R0 ;  /* 0x0030380001007387 */ /* 0x0003e80000100800 */
[----:B---3--:R-:W-:Y:S04]  /*23240*/  STL [R1+0x3044], R186 ;  /* 0x003044ba01007387 */ /* 0x008fe80000100800 */
[----:B------:R-:W3:Y:S01]  /*23250*/  LDL.LU.64 R174, [R1+0xe40] ;  /* 0x000e400001ae7983 */ /* 0x000ee20000300a00 */
[----:B-1----:R-:W-:-:S03]  /*23260*/  MOV R0, R187 ;  /* 0x000000bb00007202 */ /* 0x002fc60000000f00 */
[----:B------:R-:W3:Y:S04]  /*23270*/  LDL.LU.64 R176, [R1+0xe50] ;  /* 0x000e500001b07983 */ /* 0x000ee80000300a00 */
[----:B------:R1:W-:Y:S04]  /*23280*/  STL [R1+0x3040], R0 ;  /* 0x0030400001007387 */ /* 0x0003e80000100800 */
[----:B----4-:R-:W-:Y:S04]  /*23290*/  STL [R1+0x304c], R188 ;  /* 0x00304cbc01007387 */ /* 0x010fe80000100800 */
[----:B------:R-:W4:Y:S01]  /*232a0*/  LDL.LU.64 R178, [R1+0xe60] ;  /* 0x000e600001b27983 */ /* 0x000f220000300a00 */
[----:B-1----:R-:W-:-:S03]  /*232b0*/  IMAD.MOV.U32 R0, RZ, RZ, R189 ;  /* 0x000000ffff007224 */ /* 0x002fc600078e00bd */
[----:B------:R-:W4:Y:S04]  /*232c0*/  LDL.LU.64 R180, [R1+0xe70] ;  /* 0x000e700001b47983 */ /* 0x000f280000300a00 */
[----:B------:R1:W-:Y:S04]  /*232d0*/  STL [R1+0x3048], R0 ;  /* 0x0030480001007387 */ /* 0x0003e80000100800 */
[----:B-----5:R-:W-:Y:S04]  /*232e0*/  STL [R1+0x3054], R190 ;  /* 0x003054be01007387 */ /* 0x020fe80000100800 */
[----:B------:R-:W5:Y:S01]  /*232f0*/  LDL.LU.64 R182, [R1+0xe80] ;  /* 0x000e800001b67983 */ /* 0x000f620000300a00 */
[----:B-1----:R-:W-:-:S03]  /*23300*/  IMAD.MOV.U32 R0, RZ, RZ, R191 ;  /* 0x000000ffff007224 */ /* 0x002fc600078e00bf */
[----:B------:R-:W5:Y:S04]  /*23310*/  LDL.LU.64 R184, [R1+0xea0] ;  /* 0x000ea00001b87983 */ /* 0x000f680000300a00 */
[----:B------:R1:W-:Y:S04]  /*23320*/  STL [R1+0x3050], R0 ;  /* 0x0030500001007387 */ /* 0x0003e80000100800 */
[----:B------:R-:W-:Y:S04]  /*23330*/  STL [R1+0x305c], R192 ;  /* 0x00305cc001007387 */ /* 0x000fe80000100800 */
[----:B------:R-:W5:Y:S01]  /*23340*/  LDL.LU.64 R186, [R1+0xe10] ;  /* 0x000e100001ba7983 */ /* 0x000f620000300a00 */
[----:B-1----:R-:W-:-:S03]  /*23350*/  IMAD.MOV.U32 R0, RZ, RZ, R193 ;  /* 0x000000ffff007224 */ /* 0x002fc600078e00c1 */
[----:B------:R-:W5:Y:S04]  /*23360*/  LDL.LU.64 R188, [R1+0xe08] ;  /* 0x000e080001bc7983 */ /* 0x000f680000300a00 */
[----:B------:R1:W-:Y:S04]  /*23370*/  STL [R1+0x3058], R0 ;  /* 0x0030580001007387 */ /* 0x0003e80000100800 */
[----:B------:R1:W-:Y:S04]  /*23380*/  STL [R1+0x3064], R194 ;  /* 0x003064c201007387 */ /* 0x0003e80000100800 */
        /* <DEDUP_REMOVED lines=9> */
[----:B------:R1:W-:Y:S02]  /*23420*/  STL [R1+0x3074], R234 ;  /* 0x003074ea01007387 */ /* 0x0003e40000100800 */
[----:B-1----:R-:W-:-:S02]  /*23430*/  IMAD.MOV.U32 R0, RZ, RZ, R235 ;  /* 0x000000ffff007224 */ /* 0x002fc400078e00eb */
[----:B------:R-:W5:Y:S04]  /*23440*/  LDL.LU.64 R234, [R1+0xdd0] ;  /* 0x000dd00001ea7983 */ /* 0x000f680000300a00 */
[----:B------:R1:W-:Y:S04]  /*23450*/  STL [R1+0x3070], R0 ;  /* 0x0030700001007387 */ /* 0x0003e80000100800 */
[----:B------:R1:W-:Y:S02]  /*23460*/  STL [R1+0x307c], R4 ;  /* 0x00307c0401007387 */ /* 0x0003e40000100800 */
[----:B-1----:R-:W-:-:S02]  /*23470*/  MOV R0, R5 ;  /* 0x0000000500007202 */ /* 0x002fc40000000f00 */
[----:B------:R-:W5:Y:S04]  /*23480*/  LDL.LU.64 R4, [R1+0xd88] ;  /* 0x000d880001047983 */ /* 0x000f680000300a00 */
[----:B------:R2:W-:Y:S02]  /*23490*/  STL [R1+0x3078], R0 ;  /* 0x0030780001007387 */ /* 0x0005e40000100800 */
[----:B--2---:R-:W-:Y:S02]  /*234a0*/  IMAD.MOV.U32 R0, RZ, RZ, R173 ;  /* 0x000000ffff007224 */ /* 0x004fe400078e00ad */
[----:B------:R-:W-:Y:S04]  /*234b0*/  STL [R1+0x3084], R172 ;  /* 0x003084ac01007387 */ /* 0x000fe80000100800 */
[----:B---3--:R-:W-:Y:S04]  /*234c0*/  STL [R1+0x308c], R174 ;  /* 0x00308cae01007387 */ /* 0x008fe80000100800 */
[----:B------:R1:W-:Y:S04]  /*234d0*/  STL [R1+0x3080], R0 ;  /* 0x0030800001007387 */ /* 0x0003e80000100800 */
[----:B------:R-:W-:Y:S01]  /*234e0*/  STL [R1+0x3094], R176 ;  /* 0x003094b001007387 */ /* 0x000fe20000100800 */
[----:B-1----:R-:W-:-:S05]  /*234f0*/  IMAD.MOV.U32 R0, RZ, RZ, R175 ;  /* 0x000000ffff007224 */ /* 0x002fca00078e00af */
[----:B------:R1:W-:Y:S04]  /*23500*/  STL [R1+0x3088], R0 ;  /* 0x0030880001007387 */ /* 0x0003e80000100800 */
[----:B----4-:R-:W-:Y:S01]  /*23510*/  STL [R1+0x309c], R178 ;  /* 0x00309cb201007387 */ /* 0x010fe20000100800 */
[----:B-1----:R-:W-:-:S05]  /*23520*/  IMAD.MOV.U32 R0, RZ, RZ, R177 ;  /* 0x000000ffff007224 */ /* 0x002fca00078e00b1 */
[----:B------:R1:W-:Y:S04]  /*23530*/  STL [R1+0x3090], R0 ;  /* 0x0030900001007387 */ /* 0x0003e80000100800 */
[----:B------:R-:W-:Y:S01]  /*23540*/  STL [R1+0x30a4], R180 ;  /* 0x0030a4b401007387 */ /* 0x000fe20000100800 */
[----:B-1----:R-:W-:-:S05]  /*23550*/  IMAD.MOV.U32 R0, RZ, RZ, R179 ;  /* 0x000000ffff007224 */ /* 0x002fca00078e00b3 */
[----:B------:R1:W-:Y:S04]  /*23560*/  STL [R1+0x3098], R0 ;  /* 0x0030980001007387 */ /* 0x0003e80000100800 */
[----:B-----5:R-:W-:Y:S01]  /*23570*/  STL [R1+0x30ac], R182 ;  /* 0x0030acb601007387 */ /* 0x020fe20000100800 */
[----:B-1----:R-:W-:-:S05]  /*23580*/  IMAD.MOV.U32 R0, RZ, RZ, R181 ;  /* 0x000000ffff007224 */ /* 0x002fca00078e00b5 */
[----:B------:R1:W-:Y:S04]  /*23590*/  STL [R1+0x30a0], R0 ;  /* 0x0030a00001007387 */ /* 0x0003e80000100800 */
[----:B------:R-:W-:Y:S01]  /*235a0*/  STL [R1+0x30b4], R184 ;  /* 0x0030b4b801007387 */ /* 0x000fe20000100800 */
[----:B-1----:R-:W-:-:S05]  /*235b0*/  IMAD.MOV.U32 R0, RZ, RZ, R183 ;  /* 0x000000ffff007224 */ /* 0x002fca00078e00b7 */
[----:B------:R1:W-:Y:S04]  /*235c0*/  STL [R1+0x30a8], R0 ;  /* 0x0030a80001007387 */ /* 0x0003e80000100800 */
[----:B------:R-:W-:Y:S01]  /*235d0*/  STL [R1+0x30b8], R186 ;  /* 0x0030b8ba01007387 */ /* 0x000fe20000100800 */
[----:B-1----:R-:W-:-:S05]  /*235e0*/  MOV R0, R185 ;  /* 0x000000b900007202 */ /* 0x002fca0000000f00 */
[----:B------:R1:W-:Y:S04]  /*235f0*/  STL [R1+0x30b0], R0 ;  /* 0x0030b00001007387 */ /* 0x0003e80000100800 */
[----:B------:R-:W-:Y:S01]  /*23600*/  STL [R1+0x3034], R188 ;  /* 0x003034bc01007387 */ /* 0x000fe20000100800 */
[----:B-1----:R-:W-:-:S05]  /*23610*/  IMAD.MOV.U32 R0, RZ, RZ, R187 ;  /* 0x000000ffff007224 */ /* 0x002fca00078e00bb */
        /* <DEDUP_REMOVED lines=13> */
[----:B------:R-:W2:Y:S04]  /*236f0*/  LDL.LU.64 R190, [R1+0xfb8] ;  /* 0x000fb80001be7983 */ /* 0x000ea80000300a00 */
[----:B------:R-:W-:Y:S01]  /*23700*/  STL [R1+0x300c], R234 ;  /* 0x00300cea01007387 */ /* 0x000fe20000100800 */
[----:B-1----:R-:W-:-:S05]  /*23710*/  IMAD.MOV.U32 R0, RZ, RZ, R233 ;  /* 0x000000ffff007224 */ /* 0x002fca00078e00e9 */
[----:B------:R1:W-:Y:S04]  /*23720*/  STL [R1+0x3008], R0 ;  /* 0x0030080001007387 */ /* 0x0003e80000100800 */
[----:B------:R-:W3:Y:S01]  /*23730*/  LDL.LU.64 R192, [R1+0xfd0] ;  /* 0x000fd00001c07983 */ /* 0x000ee20000300a00 */
[----:B-1----:R-:W-:-:S05]  /*23740*/  MOV R0, R235 ;  /* 0x000000eb00007202 */ /* 0x002fca0000000f00 */
[----:B------:R1:W-:Y:S04]  /*23750*/  STL [R1+0x3000], R0 ;  /* 0x0030000001007387 */ /* 0x0003e80000100800 */
[----:B------:R4:W-:Y:S01]  /*23760*/  STL [R1+0x3004], R4 ;  /* 0x0030040401007387 */ /* 0x0009e20000100800 */
[----:B-1----:R-:W-:-:S03]  /*23770*/  IMAD.MOV.U32 R0, RZ, RZ, R5 ;  /* 0x000000ffff007224 */ /* 0x002fc600078e0005 */
[----:B------:R-:W-:Y:S04]  /*23780*/  STL [R1+0x2ffc], R70 ;  /* 0x002ffc4601007387 */ /* 0x000fe80000100800 */
[----:B------:R1:W-:Y:S04]  /*23790*/  STL [R1+0x2ff8], R0 ;  /* 0x002ff80001007387 */ /* 0x0003e80000100800 */
[----:B------:R-:W5:Y:S04]  /*237a0*/  LDL.LU.64 R194, [R1+0xfe8] ;  /* 0x000fe80001c27983 */ /* 0x000f680000300a00 */
[----:B------:R-:W-:Y:S04]  /*237b0*/  STL [R1+0x2ff0], R71 ;  /* 0x002ff04701007387 */ /* 0x000fe80000100800 */
[----:B------:R-:W-:Y:S04]  /*237c0*/  STL [R1+0x2ff4], R68 ;  /* 0x002ff44401007387 */ /* 0x000fe80000100800 */
[----:B------:R-:W-:Y:S04]  /*237d0*/  STL [R1+0x2fe8], R69 ;  /* 0x002fe84501007387 */ /* 0x000fe80000100800 */
        /* <DEDUP_REMOVED lines=8> */
[----:B----4-:R-:W4:Y:S04]  /*23860*/  LDL.LU.64 R4, [R1+0x1030] ;  /* 0x0010300001047983 */ /* 0x010f280000300a00 */
[----:B------:R-:W-:Y:S04]  /*23870*/  STL [R1+0x2fd4], R60 ;  /* 0x002fd43c01007387 */ /* 0x000fe80000100800 */
[----:B------:R-:W-:Y:S04]  /*23880*/  STL [R1+0x2fc8], R61 ;  /* 0x002fc83d01007387 */ /* 0x000fe80000100800 */
[----:B------:R-:W4:Y:S04]  /*23890*/  LDL.LU.64 R170, [R1+0x1048] ;  /* 0x0010480001aa7983 */ /* 0x000f280000300a00 */
[----:B------:R-:W-:Y:S04]  /*238a0*/  STL [R1+0x2fcc], R58 ;  /* 0x002fcc3a01007387 */ /* 0x000fe80000100800 */
[----:B------:R-:W-:Y:S04]  /*238b0*/  STL [R1+0x2fc0], R59 ;  /* 0x002fc03b01007387 */ /* 0x000fe80000100800 */
[----:B------:R-:W4:Y:S04]  /*238c0*/  LDL.LU.64 R172, [R1+0x1060] ;  /* 0x0010600001ac7983 */ /* 0x000f280000300a00 */
[----:B------:R-:W-:Y:S04]  /*238d0*/  STL [R1+0x2fc4], R56 ;  /* 0x002fc43801007387 */ /* 0x000fe80000100800 */
[----:B------:R-:W4:Y:S04]  /*238e0*/  LDL.LU.64 R174, [R1+0xeb0] ;  /* 0x000eb00001ae7983 */ /* 0x000f280000300a00 */
[----:B------:R-:W-:Y:S04]  /*238f0*/  STL [R1+0x2f38], R57 ;  /* 0x002f383901007387 */ /* 0x000fe80000100800 */
[----:B------:R-:W4:Y:S04]  /*23900*/  LDL.LU.64 R176, [R1+0xec0] ;  /* 0x000ec00001b07983 */ /* 0x000f280000300a00 */
[----:B--2---:R-:W-:Y:S04]  /*23910*/  STL [R1+0x2f40], R190 ;  /* 0x002f40be01007387 */ /* 0x004fe80000100800 */
[----:B------:R-:W2:Y:S01]  /*23920*/  LDL.LU.64 R178, [R1+0xed0] ;  /* 0x000ed00001b27983 */ /* 0x000ea20000300a00 */
[----:B-1----:R-:W-:-:S03]  /*23930*/  IMAD.MOV.U32 R0, RZ, RZ, R191 ;  /* 0x000000ffff007224 */ /* 0x002fc600078e00bf */
[----:B------:R-:W2:Y:S04]  /*23940*/  LDL.LU.64 R180, [R1+0xee0] ;  /* 0x000ee00001b47983 */ /* 0x000ea80000300a00 */
[----:B------:R1:W-:Y:S04]  /*23950*/  STL [R1+0x2f3c], R0 ;  /* 0x002f3c0001007387 */ /* 0x0003e80000100800 */
[----:B---3--:R-:W-:Y:S04]  /*23960*/  STL [R1+0x2f48], R192 ;  /* 0x002f48c001007387 */ /* 0x008fe80000100800 */
[----:B------:R-:W3:Y:S01]  /*23970*/  LDL.LU.64 R182, [R1+0xef0] ;  /* 0x000ef00001b67983 */ /* 0x000ee20000300a00 */
[----:B-1----:R-:W-:-:S03]  /*23980*/  IMAD.MOV.U32 R0, RZ, RZ, R193 ;  /* 0x000000ffff007224 */ /* 0x002fc600078e00c1 */
[----:B------:R-:W3:Y:S04]  /*23990*/  LDL.LU.64 R184, [R1+0xf00] ;  /* 0x000f000001b87983 */ /* 0x000ee80000300a00 */
        /* <DEDUP_REMOVED lines=16> */
[----:B----4-:R4:W-:Y:S04]  /*23aa0*/  STL [R1+0x2f68], R4 ;  /* 0x002f680401007387 */ /* 0x0109e80000100800 */
[----:B------:R-:W5:Y:S01]  /*23ab0*/  LDL.LU.64 R234, [R1+0xd40] ;  /* 0x000d400001ea7983 */ /* 0x000f620000300a00 */
[----:B-1----:R-:W-:-:S03]  /*23ac0*/  MOV R0, R5 ;  /* 0x0000000500007202 */ /* 0x002fc60000000f00 */
[----:B------:R-:W-:Y:S04]  /*23ad0*/  STL [R1+0x2f70], R170 ;  /* 0x002f70aa01007387 */ /* 0x000fe80000100800 */
[----:B------:R1:W-:Y:S04]  /*23ae0*/  STL [R1+0x2f64], R0 ;  /* 0x002f640001007387 */ /* 0x0003e80000100800 */
[----:B----4-:R-:W4:Y:S01]  /*23af0*/  LDL.LU.64 R4, [R1+0x808] ;  /* 0x0008080001047983 */ /* 0x010f220000300a00 */
[----:B-1----:R-:W-:-:S03]  /*23b00*/  IMAD.MOV.U32 R0, RZ, RZ, R171 ;  /* 0x000000ffff007224 */ /* 0x002fc600078e00ab */
[----:B------:R-:W-:Y:S04]  /*23b10*/  STL [R1+0x2f78], R172 ;  /* 0x002f78ac01007387 */ /* 0x000fe80000100800 */
[----:B------:R1:W-:Y:S04]  /*23b20*/  STL [R1+0x2f6c], R0 ;  /* 0x002f6c0001007387 */ /* 0x0003e80000100800 */
[----:B------:R-:W-:Y:S01]  /*23b30*/  STL [R1+0x2f80], R174 ;  /* 0x002f80ae01007387 */ /* 0x000fe20000100800 */
[----:B-1----:R-:W-:-:S05]  /*23b40*/  IMAD.MOV.U32 R0, RZ, RZ, R173 ;  /* 0x000000ffff007224 */ /* 0x002fca00078e00ad */
[----:B------:R1:W-:Y:S04]  /*23b50*/  STL [R1+0x2f74], R0 ;  /* 0x002f740001007387 */ /* 0x0003e80000100800 */
[----:B------:R-:W-:Y:S01]  /*23b60*/  STL [R1+0x2f88], R176 ;  /* 0x002f88b001007387 */ /* 0x000fe20000100800 */
[----:B-1----:R-:W-:-:S05]  /*23b70*/  IMAD.MOV.U32 R0, RZ, RZ, R175 ;  /* 0x000000ffff007224 */ /* 0x002fca00078e00af */
[----:B------:R1:W-:Y:S02]  /*23b80*/  STL [R1+0x2f7c], R0 ;  /* 0x002f7c0001007387 */ /* 0x0003e40000100800 */
[----:B-1----:R-:W-:Y:S02]  /*23b90*/  IMAD.MOV.U32 R0, RZ, RZ, R177 ;  /* 0x000000ffff007224 */ /* 0x002fe400078e00b1 */
[----:B--2---:R-:W-:Y:S04]  /*23ba0*/  STL [R1+0x2f90], R178 ;  /* 0x002f90b201007387 */ /* 0x004fe80000100800 */
[----:B------:R1:W-:Y:S04]  /*23bb0*/  STL [R1+0x2f84], R0 ;  /* 0x002f840001007387 */ /* 0x0003e80000100800 */
[----:B------:R-:W-:Y:S01]  /*23bc0*/  STL [R1+0x2f98], R180 ;  /* 0x002f98b401007387 */ /* 0x000fe20000100800 */
[----:B-1----:R-:W-:-:S05]  /*23bd0*/  IMAD.MOV.U32 R0, RZ, RZ, R179 ;  /* 0x000000ffff007224 */ /* 0x002fca00078e00b3 */
[----:B------:R1:W-:Y:S04]  /*23be0*/  STL [R1+0x2f8c], R0 ;  /* 0x002f8c0001007387 */ /* 0x0003e80000100800 */
[----:B---3--:R-:W-:Y:S01]  /*23bf0*/  STL [R1+0x2fa0], R182 ;  /* 0x002fa0b601007387 */ /* 0x008fe20000100800 */
[----:B-1----:R-:W-:-:S05]  /*23c00*/  IMAD.MOV.U32 R0, RZ, RZ, R181 ;  /* 0x000000ffff007224 */ /* 0x002fca00078e00b5 */
[----:B------:R1:W-:Y:S04]  /*23c10*/  STL [R1+0x2f94], R0 ;  /* 0x002f940001007387 */ /* 0x0003e80000100800 */
[----:B------:R-:W-:Y:S01]  /*23c20*/  STL [R1+0x2fa8], R184 ;  /* 0x002fa8b801007387 */ /* 0x000fe20000100800 */
[----:B-1----:R-:W-:-:S05]  /*23c30*/  MOV R0, R183 ;  /* 0x000000b700007202 */ /* 0x002fca0000000f00 */
        /* <DEDUP_REMOVED lines=22> */
[----:B------:R-:W2:Y:S01]  /*23da0*/  LDL.LU.64 R184, [R1+0x1078] ;  /* 0x0010780001b87983 */ /* 0x000ea20000300a00 */
[----:B-1----:R-:W-:-:S05]  /*23db0*/  IMAD.MOV.U32 R0, RZ, RZ, R235 ;  /* 0x000000ffff007224 */ /* 0x002fca00078e00eb */
[----:B------:R1:W-:Y:S04]  /*23dc0*/  STL [R1+0x2f10], R0 ;  /* 0x002f100001007387 */ /* 0x0003e80000100800 */
[----:B----4-:R3:W-:Y:S04]  /*23dd0*/  STL [R1+0x2f14], R4 ;  /* 0x002f140401007387 */ /* 0x0107e80000100800 */
[----:B------:R-:W4:Y:S01]  /*23de0*/  LDL.LU.64 R186, [R1+0x1090] ;  /* 0x0010900001ba7983 */ /* 0x000f220000300a00 */
[----:B-1----:R-:W-:-:S05]  /*23df0*/  IMAD.MOV.U32 R0, RZ, RZ, R5 ;  /* 0x000000ffff007224 */ /* 0x002fca00078e0005 */
[----:B------:R2:W-:Y:S04]  /*23e00*/  STL [R1+0x2f08], R0 ;  /* 0x002f080001007387 */ /* 0x0005e80000100800 */
        /* <DEDUP_REMOVED lines=22> */
[----:B------:R-:W5:Y:S04]  /*23f70*/  LDL.LU.64 R234, [R1+0x1200] ;  /* 0x0012000001ea7983 */ /* 0x000f680000300a00 */
[----:B------:R-:W-:Y:S04]  /*23f80*/  STL [R1+0x2ec0], R43 ;  /* 0x002ec02b01007387 */ /* 0x000fe80000100800 */
[----:B------:R-:W-:Y:S04]  /*23f90*/  STL [R1+0x2ec4], R40 ;  /* 0x002ec42801007387 */ /* 0x000fe80000100800 */
[----:B---3--:R-:W3:Y:S04]  /*23fa0*/  LDL.LU.64 R4, [R1+0xf30] ;  /* 0x000f300001047983 */ /* 0x008ee80000300a00 */
[----:B------:R-:W-:Y:S01]  /*23fb0*/  STL [R1+0x2df8], R41 ;  /* 0x002df82901007387 */ /* 0x000fe20000100800 */
[----:B--2---:R-:W-:-:S03]  /*23fc0*/  IMAD.MOV.U32 R0, RZ, RZ, R185 ;  /* 0x000000ffff007224 */ /* 0x004fc600078e00b9 */
[----:B------:R-:W-:Y:S04]  /*23fd0*/  STL [R1+0x2e00], R184 ;  /* 0x002e00b801007387 */ /* 0x000fe80000100800 */
[----:B------:R-:W2:Y:S04]  /*23fe0*/  LDL.LU.64 R172, [R1+0xf40] ;  /* 0x000f400001ac7983 */ /* 0x000ea80000300a00 */
        /* <DEDUP_REMOVED lines=16> */
[----:B------:R-:W-:Y:S04]  /*240f0*/  STL [R1+0x2e20], R192 ;  /* 0x002e20c001007387 */ /* 0x000fe80000100800 */
[----:B------:R-:W5:Y:S01]  /*24100*/  LDL.LU.64 R186, [R1+0xe18] ;  /* 0x000e180001ba7983 */ /* 0x000f620000300a00 */
[----:B-1----:R-:W-:-:S03]  /*24110*/  MOV R0, R193 ;  /* 0x000000c100007202 */ /* 0x002fc60000000f00 */
        /* <DEDUP_REMOVED lines=10> */
[----:B------:R-:W-:Y:S04]  /*241c0*/  STL [R1+0x2e38], R234 ;  /* 0x002e38ea01007387 */ /* 0x000fe80000100800 */
[----:B------:R1:W-:Y:S04]  /*241d0*/  STL [R1+0x2e2c], R0 ;  /* 0x002e2c0001007387 */ /* 0x0003e80000100800 */
[----:B------:R-:W5:Y:S01]  /*241e0*/  LDL.LU.64 R232, [R1+0xe68] ;  /* 0x000e680001e87983 */ /* 0x000f620000300a00 */
[----:B-1----:R-:W-:-:S03]  /*241f0*/  IMAD.MOV.U32 R0, RZ, RZ, R235 ;  /* 0x000000ffff007224 */ /* 0x002fc600078e00eb */
[----:B---3--:R-:W-:Y:S04]  /*24200*/  STL [R1+0x2e40], R4 ;  /* 0x002e400401007387 */ /* 0x008fe80000100800 */
[----:B------:R1:W-:Y:S04]  /*24210*/  STL [R1+0x2e34], R0 ;  /* 0x002e340001007387 */ /* 0x0003e80000100800 */
[----:B------:R-:W3:Y:S01]  /*24220*/  LDL.LU.64 R234, [R1+0xe78] ;  /* 0x000e780001ea7983 */ /* 0x000ee20000300a00 */
[----:B-1----:R-:W-:-:S03]  /*24230*/  IMAD.MOV.U32 R0, RZ, RZ, R5 ;  /* 0x000000ffff007224 */ /* 0x002fc600078e0005 */
[----:B------:R-:W3:Y:S04]  /*24240*/  LDL.LU.64 R4, [R1+0xe88] ;  /* 0x000e880001047983 */ /* 0x000ee80000300a00 */
[----:B------:R2:W-:Y:S02]  /*24250*/  STL [R1+0x2e3c], R0 ;  /* 0x002e3c0001007387 */ /* 0x0005e40000100800 */
[----:B--2---:R-:W-:Y:S02]  /*24260*/  IMAD.MOV.U32 R0, RZ, RZ, R173 ;  /* 0x000000ffff007224 */ /* 0x004fe400078e00ad */
[----:B------:R-:W-:Y:S04]  /*24270*/  STL [R1+0x2e48], R172 ;  /* 0x002e48ac01007387 */ /* 0x000fe80000100800 */
[----:B----4-:R-:W-:Y:S04]  /*24280*/  STL [R1+0x2e50], R174 ;  /* 0x002e50ae01007387 */ /* 0x010fe80000100800 */
[----:B------:R1:W-:Y:S04]  /*24290*/  STL [R1+0x2e44], R0 ;  /* 0x002e440001007387 */ /* 0x0003e80000100800 */
[----:B------:R-:W-:Y:S01]  /*242a0*/  STL [R1+0x2e58], R176 ;  /* 0x002e58b001007387 */ /* 0x000fe20000100800 */
[----:B-1----:R-:W-:-:S05]  /*242b0*/  IMAD.MOV.U32 R0, RZ, RZ, R175 ;  /* 0x000000ffff007224 */ /* 0x002fca00078e00af */
[----:B------:R1:W-:Y:S04]  /*242c0*/  STL [R1+0x2e4c], R0 ;  /* 0x002e4c0001007387 */ /* 0x0003e80000100800 */
[----:B-----5:R-:W-:Y:S01]  /*242d0*/  STL [R1+0x2e60], R178 ;  /* 0x002e60b201007387 */ /* 0x020fe20000100800 */
        /* <DEDUP_REMOVED lines=26> */
[----:B------:R-:W2:Y:S01]  /*24480*/  LDL.LU.64 R184, [R1+0x1218] ;  /* 0x0012180001b87983 */ /* 0x000ea20000300a00 */
[----:B-1----:R-:W-:-:S05]  /*24490*/  IMAD.MOV.U32 R0, RZ, RZ, R195 ;  /* 0x000000ffff007224 */ /* 0x002fca00078e00c3 */
[----:B------:R1:W-:Y:S04]  /*244a0*/  STL [R1+0x2e9c], R0 ;  /* 0x002e9c0001007387 */ /* 0x0003e80000100800 */
[----:B------:R-:W-:Y:S04]  /*244b0*/  STL [R1+0x2ea8], R232 ;  /* 0x002ea8e801007387 */ /* 0x000fe80000100800 */
[----:B------:R-:W4:Y:S01]  /*244c0*/  LDL.LU.64 R186, [R1+0x1230] ;  /* 0x0012300001ba7983 */ /* 0x000f220000300a00 */
[----:B-1----:R-:W-:-:S05]  /*244d0*/  IMAD.MOV.U32 R0, RZ, RZ, R233 ;  /* 0x000000ffff007224 */ /* 0x002fca00078e00e9 */
[----:B------:R1:W-:Y:S04]  /*244e0*/  STL [R1+0x2ea4], R0 ;  /* 0x002ea40001007387 */ /* 0x0003e80000100800 */
[----:B---3--:R-:W-:Y:S01]  /*244f0*/  STL [R1+0x2eb0], R234 ;  /* 0x002eb0ea01007387 */ /* 0x008fe20000100800 */
[----:B-1----:R-:W-:-:S03]  /*24500*/  IMAD.MOV.U32 R0, RZ, RZ, R235 ;  /* 0x000000ffff007224 */ /* 0x002fc600078e00eb */
[----:B------:R-:W-:Y:S04]  /*24510*/  STL [R1+0x2eb8], R4 ;  /* 0x002eb80401007387 */ /* 0x000fe80000100800 */
[----:B------:R1:W-:Y:S04]  /*24520*/  STL [R1+0x2eac], R0 ;  /* 0x002eac0001007387 */ /* 0x0003e80000100800 */
[----:B------:R-:W3:Y:S01]  /*24530*/  LDL.LU.64 R188, [R1+0x1248] ;  /* 0x0012480001bc7983 */ /* 0x000ee20000300a00 */
[----:B-1----:R-:W-:-:S03]  /*24540*/  IMAD.MOV.U32 R0, RZ, RZ, R5 ;  /* 0x000000ffff007224 */ /* 0x002fc600078e0005 */
[----:B------:R-:W-:Y:S04]  /*24550*/  STL [R1+0x2ebc], R38 ;  /* 0x002ebc2601007387 */ /* 0x000fe80000100800 */
[----:B------:R2:W-:Y:S04]  /*24560*/  STL [R1+0x2eb4], R0 ;  /* 0x002eb40001007387 */ /* 0x0005e80000100800 */
        /* <DEDUP_REMOVED lines=20> */
[----:B------:R-:W5:Y:S01]  /*246b0*/  LDL.LU.64 R4, [R1+0xfb0] ;  /* 0x000fb00001047983 */ /* 0x000f620000300a00 */
[----:B--2---:R-:W-:-:S03]  /*246c0*/  IMAD.MOV.U32 R0, RZ, RZ, R185 ;  /* 0x000000ffff007224 */ /* 0x004fc600078e00b9 */
[----:B------:R-:W-:Y:S04]  /*246d0*/  STL [R1+0x2d00], R184 ;  /* 0x002d00b801007387 */ /* 0x000fe80000100800 */
[----:B------:R-:W2:Y:S04]  /*246e0*/  LDL.LU.64 R172, [R1+0xfc8] ;  /* 0x000fc80001ac7983 */ /* 0x000ea80000300a00 */
[----:B------:R1:W-:Y:S04]  /*246f0*/  STL [R1+0x2cfc], R0 ;  /* 0x002cfc0001007387 */ /* 0x0003e80000100800 */
[----:B----4-:R-:W-:Y:S04]  /*24700*/  STL [R1+0x2d08], R186 ;  /* 0x002d08ba01007387 */ /* 0x010fe80000100800 */
[----:B------:R-:W4:Y:S01]  /*24710*/  LDL.LU.64 R174, [R1+0xfe0] ;  /* 0x000fe00001ae7983 */ /* 0x000f220000300a00 */
[----:B-1----:R-:W-:-:S03]  /*24720*/  MOV R0, R187 ;  /* 0x000000bb00007202 */ /* 0x002fc60000000f00 */
[----:B------:R-:W4:Y:S04]  /*24730*/  LDL.LU.64 R176, [R1+0xff8] ;  /* 0x000ff80001b07983 */ /* 0x000f280000300a00 */
        /* <DEDUP_REMOVED lines=36> */
[----:B----4-:R-:W-:Y:S04]  /*24980*/  STL [R1+0x2d50], R174 ;  /* 0x002d50ae01007387 */ /* 0x010fe80000100800 */
[----:B------:R1:W-:Y:S04]  /*24990*/  STL [R1+0x2d44], R0 ;  /* 0x002d440001007387 */ /* 0x0003e80000100800 */
[----:B------:R-:W-:Y:S01]  /*249a0*/  STL [R1+0x2d58], R176 ;  /* 0x002d58b001007387 */ /* 0x000fe20000100800 */
[----:B-1----:R-:W-:-:S05]  /*249b0*/  IMAD.MOV.U32 R0, RZ, RZ, R175 ;  /* 0x000000ffff007224 */ /* 0x002fca00078e00af */
[----:B------:R1:W-:Y:S02]  /*249c0*/  STL [R1+0x2d4c], R0 ;  /* 0x002d4c0001007387 */ /* 0x0003e40000100800 */
[----:B-1----:R-:W-:Y:S02]  /*249d0*/  IMAD.MOV.U32 R0, RZ, RZ, R177 ;  /* 0x000000ffff007224 */ /* 0x002fe400078e00b1 */
[----:B---3--:R-:W-:Y:S04]  /*249e0*/  STL [R1+0x2d60], R178 ;  /* 0x002d60b201007387 */ /* 0x008fe80000100800 */
        /* <DEDUP_REMOVED lines=28> */
[----:B------:R-:W2:Y:S01]  /*24bb0*/  LDL.LU.64 R188, [R1+0x1340] ;  /* 0x0013400001bc7983 */ /* 0x000ea20000300a00 */
[----:B-1----:R-:W-:-:S03]  /*24bc0*/  IMAD.MOV.U32 R0, RZ, RZ, R233 ;  /* 0x000000ffff007224 */ /* 0x002fc600078e00e9 */
[----:B------:R-:W-:Y:S04]  /*24bd0*/  STL [R1+0x2db0], R234 ;  /* 0x002db0ea01007387 */ /* 0x000fe80000100800 */
[----:B------:R1:W-:Y:S04]  /*24be0*/  STL [R1+0x2da4], R0 ;  /* 0x002da40001007387 */ /* 0x0003e80000100800 */
[----:B------:R-:W3:Y:S01]  /*24bf0*/  LDL.LU.64 R180, [R1+0x1360] ;  /* 0x0013600001b47983 */ /* 0x000ee20000300a00 */
[----:B-1----:R-:W-:-:S03]  /*24c00*/  MOV R0, R235 ;  /* 0x000000eb00007202 */ /* 0x002fc60000000f00 */
[----:B------:R-:W-:Y:S04]  /*24c10*/  STL [R1+0x2db8], R4 ;  /* 0x002db80401007387 */ /* 0x000fe80000100800 */
[----:B------:R1:W-:Y:S04]  /*24c20*/  STL [R1+0x2dac], R0 ;  /* 0x002dac0001007387 */ /* 0x0003e80000100800 */
[----:B------:R-:W4:Y:S01]  /*24c30*/  LDL.LU.64 R182, [R1+0x1380] ;  /* 0x0013800001b67983 */ /* 0x000f220000300a00 */
        /* <DEDUP_REMOVED lines=25> */
[----:B--2---:R2:W-:Y:S01]  /*24dd0*/  STL [R1+0x22b4], R188 ;  /* 0x0022b4bc01007387 */ /* 0x0045e20000100800 */
[----:B-1----:R-:W-:-:S03]  /*24de0*/  IMAD.MOV.U32 R0, RZ, RZ, R189 ;  /* 0x000000ffff007224 */ /* 0x002fc600078e00bd */
[----:B------:R-:W5:Y:S04]  /*24df0*/  LDL.LU.64 R186, [R1+0x10a0] ;  /* 0x0010a00001ba7983 */ /* 0x000f680000300a00 */
[----:B---3--:R-:W-:Y:S04]  /*24e00*/  STL [R1+0x22bc], R180 ;  /* 0x0022bcb401007387 */ /* 0x008fe80000100800 */
[----:B------:R1:W-:Y:S04]  /*24e10*/  STL [R1+0x22b0], R0 ;  /* 0x0022b00001007387 */ /* 0x0003e80000100800 */
[----:B--2---:R-:W2:Y:S01]  /*24e20*/  LDL.LU.64 R188, [R1+0x10b8] ;  /* 0x0010b80001bc7983 */ /* 0x004ea20000300a00 */
[----:B-1----:R-:W-:-:S03]  /*24e30*/  IMAD.MOV.U32 R0, RZ, RZ, R181 ;  /* 0x000000ffff007224 */ /* 0x002fc600078e00b5 */
[----:B----4-:R-:W-:Y:S04]  /*24e40*/  STL [R1+0x22c4], R182 ;  /* 0x0022c4b601007387 */ /* 0x010fe80000100800 */
[----:B------:R1:W-:Y:S04]  /*24e50*/  STL [R1+0x22b8], R0 ;  /* 0x0022b80001007387 */ /* 0x0003e80000100800 */
[----:B------:R-:W3:Y:S04]  /*24e60*/  LDL.LU.64 R178, [R1+0x1150] ;  /* 0x0011500001b27983 */ /* 0x000ee80000300a00 */
[----:B------:R-:W4:Y:S01]  /*24e70*/  LDL.LU.64 R180, [R1+0x1178] ;  /* 0x0011780001b47983 */ /* 0x000f220000300a00 */
[----:B-1----:R-:W-:-:S05]  /*24e80*/  IMAD.MOV.U32 R0, RZ, RZ, R183 ;  /* 0x000000ffff007224 */ /* 0x002fca00078e00b7 */
[----:B------:R1:W-:Y:S04]  /*24e90*/  STL [R1+0x22c0], R0 ;  /* 0x0022c00001007387 */ /* 0x0003e80000100800 */
[----:B-----5:R5:W-:Y:S04]  /*24ea0*/  STL [R1+0x22cc], R190 ;  /* 0x0022ccbe01007387 */ /* 0x020be80000100800 */
[----:B------:R-:W4:Y:S01]  /*24eb0*/  LDL.LU.64 R182, [R1+0x11e0] ;  /* 0x0011e00001b67983 */ /* 0x000f220000300a00 */
[----:B-1----:R-:W-:-:S03]  /*24ec0*/  IMAD.MOV.U32 R0, RZ, RZ, R191 ;  /* 0x000000ffff007224 */ /* 0x002fc600078e00bf */
[----:B-----5:R-:W5:Y:S04]  /*24ed0*/  LDL.LU.64 R190, [R1+0x11f8] ;  /* 0x0011f80001be7983 */ /* 0x020f680000300a00 */
        /* <DEDUP_REMOVED lines=8> */
[----:B------:R1:W-:Y:S04]  /*24f60*/  STL [R1+0x22d8], R0 ;  /* 0x0022d80001007387 */ /* 0x0003e80000100800 */
[----:B------:R1:W-:Y:S02]  /*24f70*/  STL [R1+0x22e4], R232 ;  /* 0x0022e4e801007387 */ /* 0x0003e40000100800 */
[----:B-1----:R-:W-:-:S02]  /*24f80*/  IMAD.MOV.U32 R0, RZ, RZ, R233 ;  /* 0x000000ffff007224 */ /* 0x002fc400078e00e9 */
        /* <DEDUP_REMOVED lines=18> */
[----:B--2---:R2:W-:Y:S01]  /*250b0*/  STL [R1+0x230c], R188 ;  /* 0x00230cbc01007387 */ /* 0x0045e20000100800 */
[----:B-1----:R-:W-:-:S03]  /*250c0*/  IMAD.MOV.U32 R0, RZ, RZ, R189 ;  /* 0x000000ffff007224 */ /* 0x002fc600078e00bd */
[----:B--2---:R-:W2:Y:S04]  /*250d0*/  LDL.LU.64 R188, [R1+0xf98] ;  /* 0x000f980001bc7983 */ /* 0x004ea80000300a00 */
[----:B------:R1:W-:Y:S04]  /*250e0*/  STL [R1+0x2308], R0 ;  /* 0x0023080001007387 */ /* 0x0003e80000100800 */
[----:B---3--:R-:W-:Y:S01]  /*250f0*/  STL [R1+0x2314], R178 ;  /* 0x002314b201007387 */ /* 0x008fe20000100800 */
[----:B-1----:R-:W-:-:S03]  /*25100*/  MOV R0, R179 ;  /* 0x000000b300007202 */ /* 0x002fc60000000f00 */
[----:B----4-:R-:W-:Y:S04]  /*25110*/  STL [R1+0x231c], R180 ;  /* 0x00231cb401007387 */ /* 0x010fe80000100800 */
[----:B------:R1:W-:Y:S04]  /*25120*/  STL [R1+0x2310], R0 ;  /* 0x0023100001007387 */ /* 0x0003e80000100800 */
[----:B------:R-:W-:Y:S01]  /*25130*/  STL [R1+0x2324], R182 ;  /* 0x002324b601007387 */ /* 0x000fe20000100800 */
[----:B-1----:R-:W-:-:S05]  /*25140*/  IMAD.MOV.U32 R0, RZ, RZ, R181 ;  /* 0x000000ffff007224 */ /* 0x002fca00078e00b5 */
[----:B------:R1:W-:Y:S04]  /*25150*/  STL [R1+0x2318], R0 ;  /* 0x0023180001007387 */ /* 0x0003e80000100800 */
[----:B-----5:R-:W-:Y:S01]  /*25160*/  STL [R1+0x232c], R190 ;  /* 0x00232cbe01007387 */ /* 0x020fe20000100800 */
[----:B-1----:R-:W-:-:S05]  /*25170*/  IMAD.MOV.U32 R0, RZ, RZ, R183 ;  /* 0x000000ffff007224 */ /* 0x002fca00078e00b7 */
[----:B------:R1:W-:Y:S02]  /*25180*/  STL [R1+0x2320], R0 ;  /* 0x0023200001007387 */ /* 0x0003e40000100800 */
[----:B-1----:R-:W-:Y:S02]  /*25190*/  IMAD.MOV.U32 R0, RZ, RZ, R191 ;  /* 0x000000ffff007224 */ /* 0x002fe400078e00bf */
[----:B------:R-:W3:Y:S04]  /*251a0*/  LDL.LU.64 R190, [R1+0x7f0] ;  /* 0x0007f00001be7983 */ /* 0x000ee80000300a00 */
[----:B------:R1:W-:Y:S04]  /*251b0*/  STL [R1+0x2328], R0 ;  /* 0x0023280001007387 */ /* 0x0003e80000100800 */
[----:B------:R4:W-:Y:S01]  /*251c0*/  STL [R1+0x2334], R192 ;  /* 0x002334c001007387 */ /* 0x0009e20000100800 */
[----:B-1----:R-:W-:-:S03]  /*251d0*/  IMAD.MOV.U32 R0, RZ, RZ, R193 ;  /* 0x000000ffff007224 */ /* 0x002fc600078e00c1 */
[----:B----4-:R-:W4:Y:S04]  /*251e0*/  LDL.LU.64 R192, [R1+0x7f8] ;  /* 0x0007f80001c07983 */ /* 0x010f280000300a00 */
[----:B------:R1:W-:Y:S04]  /*251f0*/  STL [R1+0x2330], R0 ;  /* 0x0023300001007387 */ /* 0x0003e80000100800 */
[----:B------:R5:W-:Y:S01]  /*25200*/  STL [R1+0x233c], R194 ;  /* 0x00233cc201007387 */ /* 0x000be20000100800 */
        /* <DEDUP_REMOVED lines=27> */
[----:B------:R-:W-:Y:S04]  /*253c0*/  STL [R1+0x2374], R224 ;  /* 0x002374e001007387 */ /* 0x000fe80000100800 */
[----:B------:R-:W-:Y:S04]  /*253d0*/  STL [R1+0x2370], R225 ;  /* 0x002370e101007387 */ /* 0x000fe80000100800 */
[----:B------:R-:W2:Y:S04]  /*253e0*/  LDL.LU.64 R180, [R1+0x1548] ;  /* 0x0015480001b47983 */ /* 0x000ea80000300a00 */
[----:B------:R-:W-:Y:S04]  /*253f0*/  STL [R1+0x237c], R226 ;  /* 0x00237ce201007387 */ /* 0x000fe80000100800 */
[----:B------:R-:W-:Y:S04]  /*25400*/  STL [R1+0x2378], R227 ;  /* 0x002378e301007387 */ /* 0x000fe80000100800 */
[----:B------:R-:W2:Y:S04]  /*25410*/  LDL.LU.64 R182, [R1+0x1568] ;  /* 0x0015680001b67983 */ /* 0x000ea80000300a00 */
[----:B---3--:R3:W-:Y:S01]  /*25420*/  STL [R1+0x2384], R190 ;  /* 0x002384be01007387 */ /* 0x0087e20000100800 */
[----:B-1----:R-:W-:-:S03]  /*25430*/  IMAD.MOV.U32 R0, RZ, RZ, R191 ;  /* 0x000000ffff007224 */ /* 0x002fc600078e00bf */
[----:B---3--:R-:W3:Y:S04]  /*25440*/  LDL.LU.64 R190, [R1+0x1580] ;  /* 0x0015800001be7983 */ /* 0x008ee80000300a00 */
[----:B------:R1:W-:Y:S04]  /*25450*/  STL [R1+0x2380], R0 ;  /* 0x0023800001007387 */ /* 0x0003e80000100800 */
[----:B----4-:R4:W-:Y:S01]  /*25460*/  STL [R1+0x238c], R192 ;  /* 0x00238cc001007387 */ /* 0x0109e20000100800 */
[----:B-1----:R-:W-:-:S03]  /*25470*/  IMAD.MOV.U32 R0, RZ, RZ, R193 ;  /* 0x000000ffff007224 */ /* 0x002fc600078e00c1 */
[----:B----4-:R-:W4:Y:S04]  /*25480*/  LDL.LU.64 R192, [R1+0x1598] ;  /* 0x0015980001c07983 */ /* 0x010f280000300a00 */
[----:B------:R1:W-:Y:S04]  /*25490*/  STL [R1+0x2388], R0 ;  /* 0x0023880001007387 */ /* 0x0003e80000100800 */
[----:B-----5:R5:W-:Y:S01]  /*254a0*/  STL [R1+0x2394], R194 ;  /* 0x002394c201007387 */ /* 0x020be20000100800 */
[----:B-1----:R-:W-:-:S03]  /*254b0*/  MOV R0, R195 ;  /* 0x000000c300007202 */ /* 0x002fc60000000f00 */
[----:B-----5:R-:W5:Y:S04]  /*254c0*/  LDL.LU.64 R194, [R1+0x15b0] ;  /* 0x0015b00001c27983 */ /* 0x020f680000300a00 */
        /* <DEDUP_REMOVED lines=25> */
[----:B------:R1:W-:Y:S02]  /*25660*/  STL [R1+0x23cc], R180 ;  /* 0x0023ccb401007387 */ /* 0x0003e40000100800 */
[----:B-1----:R-:W-:-:S02]  /*25670*/  MOV R0, R181 ;  /* 0x000000b500007202 */ /* 0x002fc40000000f00 */
[----:B------:R-:W2:Y:S04]  /*25680*/  LDL.LU.64 R180, [R1+0x12a0] ;  /* 0x0012a00001b47983 */ /* 0x000ea80000300a00 */
[----:B------:R1:W-:Y:S04]  /*25690*/  STL [R1+0x23c8], R0 ;  /* 0x0023c80001007387 */ /* 0x0003e80000100800 */
[----:B------:R1:W-:Y:S02]  /*256a0*/  STL [R1+0x23d4], R182 ;  /* 0x0023d4b601007387 */ /* 0x0003e40000100800 */
[----:B-1----:R-:W-:-:S02]  /*256b0*/  IMAD.MOV.U32 R0, RZ, RZ, R183 ;  /* 0x000000ffff007224 */ /* 0x002fc400078e00b7 */
[----:B------:R-:W2:Y:S04]  /*256c0*/  LDL.LU.64 R182, [R1+0x12c8] ;  /* 0x0012c80001b67983 */ /* 0x000ea80000300a00 */
[----:B------:R1:W-:Y:S04]  /*256d0*/  STL [R1+0x23d0], R0 ;  /* 0x0023d00001007387 */ /* 0x0003e80000100800 */
        /* <DEDUP_REMOVED lines=37> */
[----:B-1----:R-:W-:-:S02]  /*25930*/  IMAD.MOV.U32 R0, RZ, RZ, R181 ;  /* 0x000000ffff007224 */ /* 0x002fc400078e00b5 */
        /* <DEDUP_REMOVED lines=11> */
[----:B-1----:R-:W-:-:S03]  /*259f0*/  MOV R0, R193 ;  /* 0x000000c100007202 */ /* 0x002fc60000000f00 */
        /* <DEDUP_REMOVED lines=27> */
[----:B-1----:R-:W-:-:S03]  /*25bb0*/  MOV R0, R189 ;  /* 0x000000bd00007202 */ /* 0x002fc60000000f00 */
        /* <DEDUP_REMOVED lines=55> */
[----:B-1----:R-:W-:-:S03]  /*25f30*/  MOV R0, R191 ;  /* 0x000000bf00007202 */ /* 0x002fc60000000f00 */
        /* <DEDUP_REMOVED lines=83> */
[----:B-1----:R-:W-:-:S02]  /*26470*/  MOV R0, R183 ;  /* 0x000000b700007202 */ /* 0x002fc40000000f00 */
        /* <DEDUP_REMOVED lines=655> */
[----:B------:R-:W2:Y:S01]  /*28d70*/  LDL.LU.64 R178, [R1+0x1aa0] ;  /* 0x001aa00001b27983 */ /* 0x000ea20000300a00 */
[----:B-1----:R-:W-:-:S05]  /*28d80*/  IMAD.MOV.U32 R0, RZ, RZ, R181 ;  /* 0x000000ffff007224 */ /* 0x002fca00078e00b5 */
[----:B------:R1:W-:Y:S04]  /*28d90*/  STL [R1+0x2aa8], R0 ;  /* 0x002aa80001007387 */ /* 0x0003e80000100800 */
[----:B------:R-:W-:Y:S01]  /*28da0*/  STL [R1+0x2ab4], R182 ;  /* 0x002ab4b601007387 */ /* 0x000fe20000100800 */
[----:B-1----:R-:W-:-:S03]  /*28db0*/  IMAD.MOV.U32 R0, RZ, RZ, R183 ;  /* 0x000000ffff007224 */ /* 0x002fc600078e00b7 */
        /* <DEDUP_REMOVED lines=22> */
[----:B------:R-:W-:Y:S04]  /*28f20*/  STL [R1+0x2ae4], R234 ;  /* 0x002ae4ea01007387 */ /* 0x000fe80000100800 */
[----:B------:R-:W5:Y:S01]  /*28f30*/  LDL.LU.64 R182, [R1+0x1850] ;  /* 0x0018500001b67983 */ /* 0x000f620000300a00 */
[----:B-1----:R-:W-:-:S05]  /*28f40*/  IMAD.MOV.U32 R0, RZ, RZ, R235 ;  /* 0x000000ffff007224 */ /* 0x002fca00078e00eb */
[----:B------:R1:W-:Y:S04]  /*28f50*/  STL [R1+0x2ae0], R0 ;  /* 0x002ae00001007387 */ /* 0x0003e80000100800 */
[----:B------:R1:W-:Y:S02]  /*28f60*/  STL [R1+0x2aec], R184 ;  /* 0x002aecb801007387 */ /* 0x0003e40000100800 */
[----:B-1----:R-:W-:Y:S02]  /*28f70*/  IMAD.MOV.U32 R0, RZ, RZ, R185 ;  /* 0x000000ffff007224 */ /* 0x002fe400078e00b9 */
[----:B------:R-:W5:Y:S04]  /*28f80*/  LDL.LU.64 R234, [R1+0x1868] ;  /* 0x0018680001ea7983 */ /* 0x000f680000300a00 */
[----:B------:R-:W-:Y:S04]  /*28f90*/  STL [R1+0x2af4], R186 ;  /* 0x002af4ba01007387 */ /* 0x000fe80000100800 */
[----:B------:R1:W-:Y:S04]  /*28fa0*/  STL [R1+0x2ae8], R0 ;  /* 0x002ae80001007387 */ /* 0x0003e80000100800 */
[----:B------:R-:W5:Y:S01]  /*28fb0*/  LDL.LU.64 R184, [R1+0x1880] ;  /* 0x0018800001b87983 */ /* 0x000f620000300a00 */
[----:B-1----:R-:W-:-:S03]  /*28fc0*/  IMAD.MOV.U32 R0, RZ, RZ, R187 ;  /* 0x000000ffff007224 */ /* 0x002fc600078e00bb */
[----:B--2---:R-:W-:Y:S04]  /*28fd0*/  STL [R1+0x2afc], R188 ;  /* 0x002afcbc01007387 */ /* 0x004fe80000100800 */
[----:B------:R1:W-:Y:S04]  /*28fe0*/  STL [R1+0x2af0], R0 ;  /* 0x002af00001007387 */ /* 0x0003e80000100800 */
[----:B------:R-:W2:Y:S01]  /*28ff0*/  LDL.LU.64 R186, [R1+0x18a0] ;  /* 0x0018a00001ba7983 */ /* 0x000ea20000300a00 */
[----:B-1----:R-:W-:-:S03]  /*29000*/  IMAD.MOV.U32 R0, RZ, RZ, R189 ;  /* 0x000000ffff007224 */ /* 0x002fc600078e00bd */
[----:B------:R-:W-:Y:S04]  /*29010*/  STL [R1+0x2b04], R178 ;  /* 0x002b04b201007387 */ /* 0x000fe80000100800 */
[----:B------:R1:W-:Y:S04]  /*29020*/  STL [R1+0x2af8], R0 ;  /* 0x002af80001007387 */ /* 0x0003e80000100800 */
[----:B------:R-:W2:Y:S01]  /*29030*/  LDL.LU.64 R188, [R1+0x18b8] ;  /* 0x0018b80001bc7983 */ /* 0x000ea20000300a00 */
[----:B-1----:R-:W-:-:S03]  /*29040*/  MOV R0, R179 ;  /* 0x000000b300007202 */ /* 0x002fc60000000f00 */
[----:B------:R-:W-:Y:S04]  /*29050*/  STL [R1+0x2b0c], R180 ;  /* 0x002b0cb401007387 */ /* 0x000fe80000100800 */
[----:B------:R1:W-:Y:S02]  /*29060*/  STL [R1+0x2b00], R0 ;  /* 0x002b000001007387 */ /* 0x0003e40000100800 */
[----:B-1----:R-:W-:Y:S02]  /*29070*/  IMAD.MOV.U32 R0, RZ, RZ, R181 ;  /* 0x000000ffff007224 */ /* 0x002fe400078e00b5 */
        /* <DEDUP_REMOVED lines=24> */
[----:B------:R-:W-:Y:S04]  /*29200*/  STL [R1+0x2b44], R234 ;  /* 0x002b44ea01007387 */ /* 0x000fe80000100800 */
[----:B------:R1:W-:Y:S04]  /*29210*/  STL [R1+0x2b38], R0 ;  /* 0x002b380001007387 */ /* 0x0003e80000100800 */
[----:B------:R-:W5:Y:S01]  /*29220*/  LDL.LU.64 R182, [R1+0xb98] ;  /* 0x000b980001b67983 */ /* 0x000f620000300a00 */
[----:B-1----:R-:W-:-:S03]  /*29230*/  IMAD.MOV.U32 R0, RZ, RZ, R235 ;  /* 0x000000ffff007224 */ /* 0x002fc600078e00eb */
        /* <DEDUP_REMOVED lines=11> */
[----:B-1----:R-:W-:-:S03]  /*292f0*/  IMAD.MOV.U32 R0, RZ, RZ, R189 ;  /* 0x000000ffff007224 */ /* 0x002fc600078e00bd */
[----:B------:R-:W2:Y:S04]  /*29300*/  LDL.LU.64 R188, [R1+0x1da0] ;  /* 0x001da00001bc7983 */ /* 0x000ea80000300a00 */
[----:B------:R1:W-:Y:S04]  /*29310*/  STL [R1+0x2b58], R0 ;  /* 0x002b580001007387 */ /* 0x0003e80000100800 */
[----:B------:R-:W-:Y:S04]  /*29320*/  STL [R1+0x2b64], R180 ;  /* 0x002b64b401007387 */ /* 0x000fe80000100800 */
[----:B------:R-:W2:Y:S01]  /*29330*/  LDL.LU.64 R178, [R1+0x1da8] ;  /* 0x001da80001b27983 */ /* 0x000ea20000300a00 */
[----:B-1----:R-:W-:-:S05]  /*29340*/  IMAD.MOV.U32 R0, RZ, RZ, R181 ;  /* 0x000000ffff007224 */ /* 0x002fca00078e00b5 */
        /* <DEDUP_REMOVED lines=9> */
[----:B-----5:R5:W-:Y:S04]  /*293e0*/  STL [R1+0x2b7c], R194 ;  /* 0x002b7cc201007387 */ /* 0x020be80000100800 */
[----:B------:R-:W4:Y:S01]  /*293f0*/  LDL.LU.64 R180, [R1+0x1dc0] ;  /* 0x001dc00001b47983 */ /* 0x000f220000300a00 */
[----:B-1----:R-:W-:-:S03]  /*29400*/  IMAD.MOV.U32 R0, RZ, RZ, R195 ;  /* 0x000000ffff007224 */ /* 0x002fc600078e00c3 */
[----:B------:R-:W-:Y:S04]  /*29410*/  STL [R1+0x2b84], R232 ;  /* 0x002b84e801007387 */ /* 0x000fe80000100800 */
[----:B------:R1:W-:Y:S04]  /*29420*/  STL [R1+0x2b78], R0 ;  /* 0x002b780001007387 */ /* 0x0003e80000100800 */
[----:B-----5:R-:W5:Y:S01]  /*29430*/  LDL.LU.64 R194, [R1+0x1dd0] ;  /* 0x001dd00001c27983 */ /* 0x020f620000300a00 */
[----:B-1----:R-:W-:-:S03]  /*29440*/  IMAD.MOV.U32 R0, RZ, RZ, R233 ;  /* 0x000000ffff007224 */ /* 0x002fc600078e00e9 */
[----:B------:R-:W-:Y:S04]  /*29450*/  STL [R1+0x2b8c], R4 ;  /* 0x002b8c0401007387 */ /* 0x000fe80000100800 */
        /* <DEDUP_REMOVED lines=19> */
[----:B------:R-:W-:Y:S04]  /*29590*/  STL [R1+0x2bb4], R188 ;  /* 0x002bb4bc01007387 */ /* 0x000fe80000100800 */
[----:B------:R1:W-:Y:S04]  /*295a0*/  STL [R1+0x2ba8], R0 ;  /* 0x002ba80001007387 */ /* 0x0003e80000100800 */
[----:B------:R-:W2:Y:S01]  /*295b0*/  LDL.LU.64 R186, [R1+0x1b78] ;  /* 0x001b780001ba7983 */ /* 0x000ea20000300a00 */
[----:B-1----:R-:W-:-:S03]  /*295c0*/  IMAD.MOV.U32 R0, RZ, RZ, R189 ;  /* 0x000000ffff007224 */ /* 0x002fc600078e00bd */
[----:B------:R-:W-:Y:S04]  /*295d0*/  STL [R1+0x2bbc], R178 ;  /* 0x002bbcb201007387 */ /* 0x000fe80000100800 */
[----:B------:R1:W-:Y:S04]  /*295e0*/  STL [R1+0x2bb0], R0 ;  /* 0x002bb00001007387 */ /* 0x0003e80000100800 */
[----:B------:R-:W2:Y:S01]  /*295f0*/  LDL.LU.64 R188, [R1+0x1b88] ;  /* 0x001b880001bc7983 */ /* 0x000ea20000300a00 */
[----:B-1----:R-:W-:-:S03]  /*29600*/  IMAD.MOV.U32 R0, RZ, RZ, R179 ;  /* 0x000000ffff007224 */ /* 0x002fc600078e00b3 */
[----:B---3--:R-:W-:Y:S04]  /*29610*/  STL [R1+0x2bc4], R190 ;  /* 0x002bc4be01007387 */ /* 0x008fe80000100800 */
[----:B------:R1:W-:Y:S02]  /*29620*/  STL [R1+0x2bb8], R0 ;  /* 0x002bb80001007387 */ /* 0x0003e40000100800 */
[----:B-1----:R-:W-:Y:S02]  /*29630*/  IMAD.MOV.U32 R0, RZ, RZ, R191 ;  /* 0x000000ffff007224 */ /* 0x002fe400078e00bf */
[----:B------:R-:W3:Y:S04]  /*29640*/  LDL.LU.64 R190, [R1+0x1b98] ;  /* 0x001b980001be7983 */ /* 0x000ee80000300a00 */
[----:B------:R1:W-:Y:S04]  /*29650*/  STL [R1+0x2bc0], R0 ;  /* 0x002bc00001007387 */ /* 0x0003e80000100800 */
[----:B----4-:R4:W-:Y:S01]  /*29660*/  STL [R1+0x2bcc], R192 ;  /* 0x002bccc001007387 */ /* 0x0109e20000100800 */
[----:B-1----:R-:W-:-:S03]  /*29670*/  IMAD.MOV.U32 R0, RZ, RZ, R193 ;  /* 0x000000ffff007224 */ /* 0x002fc600078e00c1 */
[----:B------:R-:W-:Y:S04]  /*29680*/  STL [R1+0x2bd4], R180 ;  /* 0x002bd4b401007387 */ /* 0x000fe80000100800 */
[----:B------:R1:W-:Y:S04]  /*29690*/  STL [R1+0x2bc8], R0 ;  /* 0x002bc80001007387 */ /* 0x0003e80000100800 */
[----:B----4-:R-:W4:Y:S01]  /*296a0*/  LDL.LU.64 R192, [R1+0x1ba8] ;  /* 0x001ba80001c07983 */ /* 0x010f220000300a00 */
[----:B-1----:R-:W-:-:S03]  /*296b0*/  IMAD.MOV.U32 R0, RZ, RZ, R181 ;  /* 0x000000ffff007224 */ /* 0x002fc600078e00b5 */
[----:B-----5:R-:W-:Y:S04]  /*296c0*/  STL [R1+0x2bdc], R194 ;  /* 0x002bdcc201007387 */ /* 0x020fe80000100800 */
[----:B------:R1:W-:Y:S02]  /*296d0*/  STL [R1+0x2bd0], R0 ;  /* 0x002bd00001007387 */ /* 0x0003e40000100800 */
[----:B-1----:R-:W-:Y:S02]  /*296e0*/  IMAD.MOV.U32 R0, RZ, RZ, R195 ;  /* 0x000000ffff007224 */ /* 0x002fe400078e00c3 */
        /* <DEDUP_REMOVED lines=18> */
[----:B------:R-:W2:Y:S04]  /*29810*/  LDL.LU.64 R234, [R1+0x1988] ;  /* 0x0019880001ea7983 */ /* 0x000ea80000300a00 */
[----:B------:R-:W2:Y:S01]  /*29820*/  LDL.LU.64 R174, [R1+0x19a0] ;  /* 0x0019a00001ae7983 */ /* 0x000ea20000300a00 */
[----:B-1----:R-:W-:-:S05]  /*29830*/  IMAD.MOV.U32 R0, RZ, RZ, R185 ;  /* 0x000000ffff007224 */ /* 0x002fca00078e00b9 */
[----:B------:R1:W-:Y:S04]  /*29840*/  STL [R1+0x2c00], R0 ;  /* 0x002c000001007387 */ /* 0x0003e80000100800 */
[----:B------:R-:W-:Y:S04]  /*29850*/  STL [R1+0x2c0c], R186 ;  /* 0x002c0cba01007387 */ /* 0x000fe80000100800 */
[----:B------:R-:W2:Y:S01]  /*29860*/  LDL.LU.64 R176, [R1+0x19b8] ;  /* 0x0019b80001b07983 */ /* 0x000ea20000300a00 */
[----:B-1----:R-:W-:-:S05]  /*29870*/  IMAD.MOV.U32 R0, RZ, RZ, R187 ;  /* 0x000000ffff007224 */ /* 0x002fca00078e00bb */
[----:B------:R1:W-:Y:S04]  /*29880*/  STL [R1+0x2c08], R0 ;  /* 0x002c080001007387 */ /* 0x0003e80000100800 */
[----:B------:R-:W-:Y:S04]  /*29890*/  STL [R1+0x2c14], R188 ;  /* 0x002c14bc01007387 */ /* 0x000fe80000100800 */
[----:B------:R-:W2:Y:S01]  /*298a0*/  LDL.LU.64 R178, [R1+0x19d0] ;  /* 0x0019d00001b27983 */ /* 0x000ea20000300a00 */
[----:B-1----:R-:W-:-:S03]  /*298b0*/  IMAD.MOV.U32 R0, RZ, RZ, R189 ;  /* 0x000000ffff007224 */ /* 0x002fc600078e00bd */
        /* <DEDUP_REMOVED lines=11> */
[----:B------:R5:W-:Y:S02]  /*29970*/  STL [R1+0x2c20], R0 ;  /* 0x002c200001007387 */ /* 0x000be40000100800 */
[----:B-----5:R-:W-:Y:S02]  /*29980*/  IMAD.MOV.U32 R0, RZ, RZ, R195 ;  /* 0x000000ffff007224 */ /* 0x020fe400078e00c3 */
[----:B------:R-:W-:Y:S04]  /*29990*/  STL [R1+0x2c2c], R194 ;  /* 0x002c2cc201007387 */ /* 0x000fe80000100800 */
[----:B------:R-:W5:Y:S04]  /*299a0*/  LDL.LU.64 R190, [R1+0x1760] ;  /* 0x0017600001be7983 */ /* 0x000f680000300a00 */
[----:B------:R-:W5:Y:S04]  /*299b0*/  LDL.LU.64 R192, [R1+0x1780] ;  /* 0x0017800001c07983 */ /* 0x000f680000300a00 */
[----:B------:R1:W-:Y:S02]  /*299c0*/  STL [R1+0x2c28], R0 ;  /* 0x002c280001007387 */ /* 0x0003e40000100800 */
[----:B-1----:R-:W-:-:S02]  /*299d0*/  IMAD.MOV.U32 R0, RZ, RZ, R233 ;  /* 0x000000ffff007224 */ /* 0x002fc400078e00e9 */
[----:B------:R1:W-:Y:S04]  /*299e0*/  STL [R1+0x2c34], R232 ;  /* 0x002c34e801007387 */ /* 0x0003e80000100800 */
[----:B------:R-:W5:Y:S04]  /*299f0*/  LDL.LU.64 R194, [R1+0x17a0] ;  /* 0x0017a00001c27983 */ /* 0x000f680000300a00 */
[----:B------:R-:W-:Y:S04]  /*29a00*/  STL [R1+0x2c3c], R4 ;  /* 0x002c3c0401007387 */ /* 0x000fe80000100800 */
[----:B------:R1:W-:Y:S04]  /*29a10*/  STL [R1+0x2c30], R0 ;  /* 0x002c300001007387 */ /* 0x0003e80000100800 */
[----:B-1----:R-:W5:Y:S01]  /*29a20*/  LDL.LU.64 R232, [R1+0x17c0] ;  /* 0x0017c00001e87983 */ /* 0x002f620000300a00 */
[----:B------:R-:W-:-:S03]  /*29a30*/  IMAD.MOV.U32 R0, RZ, RZ, R5 ;  /* 0x000000ffff007224 */ /* 0x000fc600078e0005 */
[----:B------:R-:W-:Y:S04]  /*29a40*/  STL [R1+0x2c44], R172 ;  /* 0x002c44ac01007387 */ /* 0x000fe80000100800 */
[----:B------:R1:W-:Y:S04]  /*29a50*/  STL [R1+0x2c38], R0 ;  /* 0x002c380001007387 */ /* 0x0003e80000100800 */
[----:B------:R-:W5:Y:S01]  /*29a60*/  LDL.LU.64 R4, [R1+0x1f50] ;  /* 0x001f500001047983 */ /* 0x000f620000300a00 */
[----:B-1----:R-:W-:-:S03]  /*29a70*/  IMAD.MOV.U32 R0, RZ, RZ, R173 ;  /* 0x000000ffff007224 */ /* 0x002fc600078e00ad */
[----:B--2---:R-:W-:Y:S04]  /*29a80*/  STL [R1+0x2c4c], R234 ;  /* 0x002c4cea01007387 */ /* 0x004fe80000100800 */
[----:B------:R1:W-:Y:S04]  /*29a90*/  STL [R1+0x2c40], R0 ;  /* 0x002c400001007387 */ /* 0x0003e80000100800 */
[----:B------:R-:W-:Y:S01]  /*29aa0*/  STL [R1+0x2c54], R174 ;  /* 0x002c54ae01007387 */ /* 0x000fe20000100800 */
[----:B-1----:R-:W-:-:S05]  /*29ab0*/  IMAD.MOV.U32 R0, RZ, RZ, R235 ;  /* 0x000000ffff007224 */ /* 0x002fca00078e00eb */
[----:B------:R1:W-:Y:S04]  /*29ac0*/  STL [R1+0x2c48], R0 ;  /* 0x002c480001007387 */ /* 0x0003e80000100800 */
[----:B------:R-:W2:Y:S01]  /*29ad0*/  LDL.LU.64 R234, [R1+0x1f58] ;  /* 0x001f580001ea7983 */ /* 0x000ea20000300a00 */
[----:B-1----:R-:W-:-:S03]  /*29ae0*/  MOV R0, R175 ;  /* 0x000000af00007202 */ /* 0x002fc60000000f00 */
[----:B------:R-:W-:Y:S04]  /*29af0*/  STL [R1+0x2c5c], R176 ;  /* 0x002c5cb001007387 */ /* 0x000fe80000100800 */
[----:B------:R1:W-:Y:S04]  /*29b00*/  STL [R1+0x2c50], R0 ;  /* 0x002c500001007387 */ /* 0x0003e80000100800 */
[----:B------:R-:W-:Y:S01]  /*29b10*/  STL [R1+0x2c64], R178 ;  /* 0x002c64b201007387 */ /* 0x000fe20000100800 */
[----:B-1----:R-:W-:-:S05]  /*29b20*/  IMAD.MOV.U32 R0, RZ, RZ, R177 ;  /* 0x000000ffff007224 */ /* 0x002fca00078e00b1 */
        /* <DEDUP_REMOVED lines=27> */
[----:B------:R1:W-:Y:S02]  /*29ce0*/  STL [R1+0x2ca0], R0 ;  /* 0x002ca00001007387 */ /* 0x0003e40000100800 */
[----:B-1----:R-:W-:-:S05]  /*29cf0*/  IMAD.MOV.U32 R0, RZ, RZ, R233 ;  /* 0x000000ffff007224 */ /* 0x002fca00078e00e9 */
[----:B------:R1:W-:Y:S02]  /*29d00*/  STL [R1+0x2ca8], R0 ;  /* 0x002ca80001007387 */ /* 0x0003e40000100800 */
[----:B-1----:R-:W-:Y:S02]  /*29d10*/  IMAD.MOV.U32 R0, RZ, RZ, R5 ;  /* 0x000000ffff007224 */ /* 0x002fe400078e0005 */
[----:B------:R2:W-:Y:S04]  /*29d20*/  STL [R1+0x2cb4], R4 ;  /* 0x002cb40401007387 */ /* 0x0005e80000100800 */
[----:B------:R-:W-:Y:S01]  /*29d30*/  STL [R1+0x2cb0], R0 ;  /* 0x002cb00001007387 */ /* 0x000fe20000100800 */
[----:B--2---:R-:W-:-:S03]  /*29d40*/  MOV R4, R235 ;  /* 0x000000eb00047202 */ /* 0x004fc60000000f00 */
[----:B------:R-:W-:Y:S04]  /*29d50*/  STL [R1+0x2cbc], R234 ;  /* 0x002cbcea01007387 */ /* 0x000fe80000100800 */
[----:B------:R-:W-:Y:S04]  /*29d60*/  STL [R1+0x2cb8], R4 ;  /* 0x002cb80401007387 */ /* 0x000fe80000100800 */
[----:B------:R-:W2:Y:S04]  /*29d70*/  LDL.LU.64 R8, [R1+0x20c0] ;  /* 0x0020c00001087983 */ /* 0x000ea80000300a00 */
[----:B------:R-:W3:Y:S04]  /*29d80*/  LDL.LU.64 R6, [R1+0x20b8] ;  /* 0x0020b80001067983 */ /* 0x000ee80000300a00 */
[----:B--2---:R1:W-:Y:S04]  /*29d90*/  STL.64 [R1+0x2280], R8 ;  /* 0x0022800801007387 */ /* 0x0043e80000100a00 */
[----:B-1----:R-:W2:Y:S04]  /*29da0*/  LDL.LU.64 R8, [R1+0x20b0] ;  /* 0x0020b00001087983 */ /* 0x002ea80000300a00 */
[----:B---3--:R1:W-:Y:S04]  /*29db0*/  STL.64 [R1+0x2278], R6 ;  /* 0x0022780601007387 */ /* 0x0083e80000100a00 */
[----:B-1----:R-:W3:Y:S04]  /*29dc0*/  LDL.LU.64 R6, [R1+0x20a8] ;  /* 0x0020a80001067983 */ /* 0x002ee80000300a00 */
        /* <DEDUP_REMOVED lines=629> */
[----:B---3--:R1:W-:Y:S04]  /*2c520*/  STL.64 [R1+0x1898], R6 ;  /* 0x0018980601007387 */ /* 0x0083e80000100a00 */
        /* <DEDUP_REMOVED lines=823> */
[----:B------:R1:W-:Y:S01]  /*2f8a0*/  STL [R1+0xd5c], RZ ;  /* 0x000d5cff01007387 */ /* 0x0003e20000100800 */
[----:B------:R-:W2:Y:S03]  /*2f8b0*/  S2R R13, SR_TID.X ;  /* 0x00000000000d7919 */ /* 0x000ea60000002100 */
        /* <DEDUP_REMOVED lines=28> */
[C---:B--2---:R-:W-:Y:S01]  /*2fa80*/  LOP3.LUT R252, R13.reuse, 0x7, RZ, 0xc0, !PT ;  /* 0x000000070dfc7812 */ /* 0x044fe200078ec0ff */
[C---:B------:R-:W-:Y:S01]  /*2fa90*/  IMAD.SHL.U32 R0, R13.reuse, 0x2, RZ ;  /* 0x000000020d007824 */ /* 0x040fe200078e00ff */
[----:B------:R-:W-:-:S02]  /*2faa0*/  LOP3.LUT R3, R13, 0x3, RZ, 0xc0, !PT ;  /* 0x000000030d037812 */ /* 0x000fc400078ec0ff */
[----:B------:R-:W-:Y:S01]  /*2fab0*/  LOP3.LUT R5, R13, 0x1c, RZ, 0xc0, !PT ;  /* 0x0000001c0d057812 */ /* 0x000fe200078ec0ff */
[----:B------:R-:W-:Y:S01]  /*2fac0*/  IMAD R252, R252, 0x110, RZ ;  /* 0x00000110fcfc7824 */ /* 0x000fe200078e02ff */
[----:B------:R-:W-:-:S03]  /*2fad0*/  USHF.R.S32.HI UR7, URZ, 0x1f, UR12 ;  /* 0x0000001fff077899 */ /* 0x000fc6000801140c */
[----:B------:R-:W-:Y:S01]  /*2fae0*/  IMAD R5, R3, 0x420, R5 ;  /* 0x0000042003057824 */ /* 0x000fe200078e0205 */
[----:B------:R-:W-:Y:S02]  /*2faf0*/  LOP3.LUT R252, R252, 0x30, R0, 0x78, !PT ;  /* 0x00000030fcfc7812 */ /* 0x000fe400078e7800 */
[----:B------:R-:W-:Y:S02]  /*2fb00*/  SHF.R.S32.HI R3, RZ, 0x1f, R2 ;  /* 0x0000001fff037819 */ /* 0x000fe40000011402 */
[----:B------:R-:W-:Y:S01]  /*2fb10*/  SHF.R.S32.HI R0, RZ, 0x1f, R12 ;  /* 0x0000001fff007819 */ /* 0x000fe2000001140c */
[----:B------:R-:W-:Y:S01]  /*2fb20*/  ULEA.HI UR7, UR7, UR12, URZ, 0x6 ;  /* 0x0000000c07077291 */ /* 0x000fe2000f8f30ff */
[C---:B------:R-:W-:Y:S01]  /*2fb30*/  SHF.L.U64.HI R3, R2.reuse, 0x2, R3 ;  /* 0x0000000202037819 */ /* 0x040fe20000010203 */
[----:B------:R-:W-:Y:S01]  /*2fb40*/  IMAD.SHL.U32 R2, R2, 0x4, RZ ;  /* 0x0000000402027824 */ /* 0x000fe200078e00ff */
[C---:B------:R-:W-:Y:S01]  /*2fb50*/  SHF.L.U64.HI R0, R12.reuse, 0x2, R0 ;  /* 0x000000020c007819 */ /* 0x040fe20000010200 */
[----:B------:R-:W-:Y:S01]  /*2fb60*/  IMAD.SHL.U32 R4, R12, 0x4, RZ ;  /* 0x000000040c047824 */ /* 0x000fe200078e00ff */
        /* <DEDUP_REMOVED lines=86> */
[----:B------:R-:W-:Y:S01]  /*300d0*/  UMOV UR4, URZ ;  /* 0x000000ff00047c82 */ /* 0x000fe20008000000 */
[----:B------:R-:W-:Y:S01]  /*300e0*/  UMOV UR9, 0x1 ;  /* 0x0000000100097882 */ /* 0x000fe20000000000 */
[----:B------:R-:W-:Y:S01]  /*300f0*/  USHF.R.S32.HI UR7, URZ, 0x6, UR7 ;  /* 0x00000006ff077899 */ /* 0x000fe20008011407 */
[----:B-1----:R-:W-:-:S11]  /*30100*/  UMOV UR8, 0xffffffff ;  /* 0xffffffff00087882 */ /* 0x002fd60000000000 */
.L_x_1:
[----:B-----5:R-:W-:Y:S01]  /*30110*/  STL.64 [R1+0x4748], R106 ;  /* 0x0047486a01007387 */ /* 0x020fe20000100a00 */
[----:B------:R-:W-:-:S04]  /*30120*/  DEPBAR.LE SB0, 0x2 ;  /* 0x000080800000791a */ /* 0x000fc80000000000 */
[----:B------:R1:W-:Y:S04]  /*30130*/  STL.64 [R1+0x4740], R104 ;  /* 0x0047406801007387 */ /* 0x0003e80000100a00 */
[----:B-1----:R-:W2:Y:S04]  /*30140*/  LDL.LU.64 R104, [R1+0x750] ;  /* 0x0007500001687983 */ /* 0x002ea80000300a00 */
[----:B------:R-:W2:Y:S04]  /*30150*/  LDL.LU.64 R106, [R1+0x758] ;  /* 0x00075800016a7983 */ /* 0x000ea80000300a00 */
[----:B------:R-:W-:Y:S04]  /*30160*/  STL.64 [R1+0x4738], R110 ;  /* 0x0047386e01007387 */ /* 0x000fe80000100a00 */
[----:B------:R1:W-:Y:S04]  /*30170*/  STL.64 [R1+0x4730], R108 ;  /* 0x0047306c01007387 */ /* 0x0003e80000100a00 */
[----:B-1----:R-:W3:Y:S04]  /*30180*/  LDL.LU.64 R108, [R1+0x770] ;  /* 0x00077000016c7983 */ /* 0x002ee80000300a00 */
[----:B------:R-:W3:Y:S04]  /*30190*/  LDL.LU.64 R110, [R1+0x778] ;  /* 0x00077800016e7983 */ /* 0x000ee80000300a00 */
[----:B------:R-:W-:Y:S04]  /*301a0*/  STL.64 [R1+0x4728], R114 ;  /* 0x0047287201007387 */ /* 0x000fe80000100a00 */
[----:B------:R1:W-:Y:S04]  /*301b0*/  STL.64 [R1+0x4720], R112 ;  /* 0x0047207001007387 */ /* 0x0003e80000100a00 */
[----:B-1----:R-:W4:Y:S04]  /*301c0*/  LDL.LU.64 R112, [R1+0x7b0] ;  /* 0x0007b00001707983 */ /* 0x002f280000300a00 */
[----:B------:R-:W4:Y:S01]  /*301d0*/  LDL.LU.64 R114, [R1+0x7b8] ;  /* 0x0007b80001727983 */ /* 0x000f220000300a00 */
[----:B------:R-:W-:Y:S01]  /*301e0*/  UIADD3 UR8, UPT, UPT, UR8, 0x1, URZ ;  /* 0x0000000108087890 */ /* 0x000fe2000fffe0ff */
[----:B------:R-:W-:-:S02]  /*301f0*/  LOP3.LUT R6, R5, 0x20, RZ, 0x3c, !PT ;  /* 0x0000002005067812 */ /* 0x000fc400078e3cff */
[----:B------:R-:W-:Y:S01]  /*30200*/  STL.64 [R1+0x4718], R118 ;  /* 0x0047187601007387 */ /* 0x000fe20000100a00 */
[----:B------:R-:W-:Y:S01]  /*30210*/  UISETP.GT.AND UP0, UPT, UR8, 0x1, UPT ;  /* 0x000000010800788c */ /* 0x000fe2000bf04270 */
[----:B------:R-:W-:Y:S02]  /*30220*/  LOP3.LUT R7, R5, 0x40, RZ, 0x3c, !PT ;  /* 0x0000004005077812 */ /* 0x000fe400078e3cff */
[----:B------:R-:W-:Y:S01]  /*30230*/  STL.64 [R1+0x4710], R116 ;  /* 0x0047107401007387 */ /* 0x000fe20000100a00 */
[----:B------:R-:W-:-:S03]  /*30240*/  USEL UR8, UR8, URZ, !UP0 ;  /* 0x000000ff08087287 */ /* 0x000fc6000c000000 */
[----:B------:R-:W-:Y:S01]  /*30250*/  STL.64 [R1+0x4708], R122 ;  /* 0x0047087a01007387 */ /* 0x000fe20000100a00 */
[----:B------:R-:W-:Y:S02]  /*30260*/  ULEA UR11, UR8, UR5, 0xf ;  /* 0x00000005080b7291 */ /* 0x000fe4000f8e78ff */
[----:B------:R-:W-:Y:S01]  /*30270*/  ULEA UR10, UR8, UR5, 0x10 ;  /* 0x00000005080a7291 */ /* 0x000fe2000f8e80ff */
[----:B------:R-:W-:Y:S06]  /*30280*/  BAR.SYNC.DEFER_BLOCKING 0x0 ;  /* 0x0000000000007b1d */ /* 0x000fec0000010000 */
[----:B------:R-:W-:Y:S04]  /*30290*/  STL.64 [R1+0x4700], R120 ;  /* 0x0047007801007387 */ /* 0x000fe80000100a00 */
[----:B------:R-:W-:Y:S04]  /*302a0*/  STL.64 [R1+0x46f8], R126 ;  /* 0x0046f87e01007387 */ /* 0x000fe80000100a00 */
[----:B------:R-:W-:Y:S04]  /*302b0*/  STL.64 [R1+0x46f0], R124 ;  /* 0x0046f07c01007387 */ /* 0x000fe80000100a00 */
[----:B------:R-:W-:Y:S04]  /*302c0*/  STL.64 [R1+0x46e8], R130 ;  /* 0x0046e88201007387 */ /* 0x000fe80000100a00 */
[----:B------:R-:W1:Y:S04]  /*302d0*/  LDSM.16.M88.4 R68, [R252+UR11+0x20000] ;  /* 0x0200000bfc44783b */ /* 0x000e680008000200 */
[----:B------:R-:W1:Y:S04]  /*302e0*/  LDSM.16.M88.4 R64, [R252+UR11+0x20800] ;  /* 0x0208000bfc40783b */ /* 0x000e680008000200 */
[----:B------:R-:W1:Y:S04]  /*302f0*/  LDSM.16.M88.4 R12, [R252+UR11+0x21000] ;  /* 0x0210000bfc0c783b */ /* 0x000e680008000200 */
[----:B------:R-:W1:Y:S04]  /*30300*/  LDSM.16.M88.4 R8, [R252+UR11+0x21800] ;  /* 0x0218000bfc08783b */ /* 0x000e680008000200 */
[----:B------:R-:W1:Y:S04]  /*30310*/  LDSM.16.M88.4 R60, [R252+UR11+0x22000] ;  /* 0x0220000bfc3c783b */ /* 0x000e680008000200 */
[----:B------:R-:W1:Y:S04]  /*30320*/  LDSM.16.M88.4 R56, [R252+UR11+0x22800] ;  /* 0x0228000bfc38783b */ /* 0x000e680008000200 */
[----:B------:R-:W1:Y:S04]  /*30330*/  LDSM.16.M88.4 R52, [R252+UR11+0x23000] ;  /* 0x0230000bfc34783b */ /* 0x000e680008000200 */
[----:B------:R-:W-:Y:S04]  /*30340*/  LDS R228, [R5+UR10] ;  /* 0x0000000a05e47984 */ /* 0x000fe80008000800 */
[----:B------:R-:W-:Y:S04]  /*30350*/  LDS R230, [R5+UR10+0x1000] ;  /* 0x0010000a05e67984 */ /* 0x000fe80008000800 */
[----:B------:R-:W-:Y:S04]  /*30360*/  LDS R229, [R6+UR10] ;  /* 0x0000000a06e57984 */ /* 0x000fe80008000800 */
[----:B------:R-:W-:Y:S04]  /*30370*/  LDS R231, [R6+UR10+0x1000] ;  /* 0x0010000a06e77984 */ /* 0x000fe80008000800 */
[----:B------:R-:W1:Y:S04]  /*30380*/  LDSM.16.M88.4 R48, [R252+UR11+0x23800] ;  /* 0x0238000bfc30783b */ /* 0x000e680008000200 */
[----:B------:R-:W1:Y:S04]  /*30390*/  LDSM.16.M88.4 R44, [R252+UR11+0x24000] ;  /* 0x0240000bfc2c783b */ /* 0x000e680008000200 */
[----:B------:R-:W-:Y:S04]  /*303a0*/  STL.64 [R1+0x46e0], R128 ;  /* 0x0046e08001007387 */ /* 0x000fe80000100a00 */
[----:B------:R-:W-:Y:S04]  /*303b0*/  STL.64 [R1+0x46d8], R134 ;  /* 0x0046d88601007387 */ /* 0x000fe80000100a00 */
        /* <DEDUP_REMOVED lines=21> */
[----:B------:R-:W-:Y:S04]  /*30510*/  STL.64 [R1+0x4660], R192 ;  /* 0x004660c001007387 */ /* 0x000fe80000100a00 */
[----:B------:R-:W-:Y:S04]  /*30520*/  STL.64 [R1+0x4658], R234 ;  /* 0x004658ea01007387 */ /* 0x000fe80000100a00 */
[----:B------:R-:W-:Y:S04]  /*30530*/  STL.64 [R1+0x4650], R232 ;  /* 0x004650e801007387 */ /* 0x000fe80000100a00 */
[----:B------:R-:W-:Y:S04]  /*30540*/  STL [R1+0x365c], R2 ;  /* 0x00365c0201007387 */ /* 0x000fe80000100800 */
[----:B------:R-:W-:Y:S04]  /*30550*/  STL [R1+0x3658], R3 ;  /* 0x0036580301007387 */ /* 0x000fe80000100800 */
[----:B------:R-:W-:Y:S04]  /*30560*/  STL [R1+0x3654], R4 ;  /* 0x0036540401007387 */ /* 0x000fe80000100800 */
[----:B------:R-:W-:Y:S04]  /*30570*/  STL [R1+0x3650], R0 ;  /* 0x0036500001007387 */ /* 0x000fe80000100800 */
[----:B-1----:R-:W-:Y:S04]  /*30580*/  STL [R1+0x4558], R70 ;  /* 0x0045584601007387 */ /* 0x002fe80000100800 */
[----:B------:R-:W-:Y:S04]  /*30590*/  STL [R1+0x4554], R71 ;  /* 0x0045544701007387 */ /* 0x000fe80000100800 */
        /* <DEDUP_REMOVED lines=17> */
[----:B------:R-:W-:Y:S01]  /*306b0*/  STL [R1+0x4598], R43 ;  /* 0x0045982b01007387 */ /* 0x000fe20000100800 */
[C---:B---3--:R-:W-:Y:S03]  /*306c0*/  HMMA.1688.F32.TF32 R108, R228.reuse, R64, R108 ;  /* 0x00000040e46c723c */ /* 0x048fe6000008106c */
[----:B------:R-:W-:Y:S04]  /*306d0*/  STL [R1+0x45a4], R38 ;  /* 0x0045a42601007387 */ /* 0x000fe80000100800 */
[----:B------:R-:W-:Y:S01]  /*306e0*/  STL [R1+0x45a0], R39 ;  /* 0x0045a02701007387 */ /* 0x000fe20000100800 */
[C---:B----4-:R-:W-:Y:S03]  /*306f0*/  HMMA.1688.F32.TF32 R112, R228.reuse, R68, R112 ;  /* 0x00000044e470723c */ /* 0x050fe60000081070 */
[----:B------:R-:W-:Y:S04]  /*30700*/  STL [R1+0x45ac], R34 ;  /* 0x0045ac2201007387 */ /* 0x000fe80000100800 */
[----:B------:R-:W-:Y:S04]  /*30710*/  STL [R1+0x45a8], R35 ;  /* 0x0045a82301007387 */ /* 0x000fe80000100800 */
[----:B------:R1:W-:Y:S04]  /*30720*/  STL [R1+0x45b4], R30 ;  /* 0x0045b41e01007387 */ /* 0x0003e80000100800 */
[----:B------:R3:W-:Y:S04]  /*30730*/  STL [R1+0x45b0], R31 ;  /* 0x0045b01f01007387 */ /* 0x0007e80000100800 */
[----:B------:R4:W-:Y:S01]  /*30740*/  STL [R1+0x45bc], R26 ;  /* 0x0045bc1a01007387 */ /* 0x0009e20000100800 */
[----:B--2---:R-:W-:Y:S01]  /*30750*/  HMMA.1688.F32.TF32 R104, R228, R12, R104 ;  /* 0x0000000ce468723c */ /* 0x004fe20000081068 */
[----:B-1----:R-:W-:-:S02]  /*30760*/  IMAD.MOV.U32 R30, RZ, RZ, R114 ;  /* 0x000000ffff1e7224 */ /* 0x002fc400078e0072 */
[----:B------:R1:W-:Y:S01]  /*30770*/  STL [R1+0x45b8], R27 ;  /* 0x0045b81b01007387 */ /* 0x0003e20000100800 */
[----:B---3--:R-:W-:-:S03]  /*30780*/  IMAD.MOV.U32 R31, RZ, RZ, R115 ;  /* 0x000000ffff1f7224 */ /* 0x008fc600078e0073 */
[----:B------:R-:W-:Y:S01]  /*30790*/  STL [R1+0x45c4], R22 ;  /* 0x0045c41601007387 */ /* 0x000fe20000100800 */
[----:B----4-:R-:W-:-:S03]  /*307a0*/  IMAD.MOV.U32 R26, RZ, RZ, R112 ;  /* 0x000000ffff1a7224 */ /* 0x010fc600078e0070 */
[----:B------:R-:W-:Y:S01]  /*307b0*/  STL [R1+0x45c0], R23 ;  /* 0x0045c01701007387 */ /* 0x000fe20000100800 */
[----:B-1----:R-:W-:-:S03]  /*307c0*/  IMAD.MOV.U32 R27, RZ, RZ, R113 ;  /* 0x000000ffff1b7224 */ /* 0x002fc600078e0071 */
[----:B------:R-:W-:Y:S04]  /*307d0*/  STL [R1+0x45cc], R18 ;  /* 0x0045cc1201007387 */ /* 0x000fe80000100800 */
[----:B------:R-:W-:Y:S04]  /*307e0*/  STL [R1+0x45c8], R19 ;  /* 0x0045c81301007387 */ /* 0x000fe80000100800 */
[----:B------:R1:W-:Y:S04]  /*307f0*/  STL [R1+0x4348], R252 ;  /* 0x004348fc01007387 */ /* 0x0003e80000100800 */
[----:B------:R-:W2:Y:S04]  /*30800*/  LDL.LU.64 R112, [R1+0x6f0] ;  /* 0x0006f00001707983 */ /* 0x000ea80000300a00 */
[----:B------:R-:W2:Y:S01]  /*30810*/  LDL.LU.64 R114, [R1+0x6f8] ;  /* 0x0006f80001727983 */ /* 0x000ea20000300a00 */
[----:B------:R-:W-:Y:S01]  /*30820*/  MOV R42, R108 ;  /* 0x0000006c002a7202 */ /* 0x000fe20000000f00 */
[----:B------:R-:W-:-:S02]  /*30830*/  IMAD.MOV.U32 R43, RZ, RZ, R109 ;  /* 0x000000ffff2b7224 */ /* 0x000fc400078e006d */
[----:B------:R-:W-:Y:S01]  /*30840*/  IMAD.MOV.U32 R46, RZ, RZ, R110 ;  /* 0x000000ffff2e7224 */ /* 0x000fe200078e006e */
[----:B------:R-:W-:Y:S01]  /*30850*/  STL [R1+0x45dc], R31 ;  /* 0x0045dc1f01007387 */ /* 0x000fe20000100800 */
[----:B------:R-:W-:Y:S01]  /*30860*/  IMAD.MOV.U32 R47, RZ, RZ, R111 ;  /* 0x000000ffff2f7224 */ /* 0x000fe200078e006f */
[----:B------:R-:W-:Y:S02]  /*30870*/  MOV R55, R107 ;  /* 0x0000006b00377202 */ /* 0x000fe40000000f00 */
[----:B------:R-:W-:Y:S01]  /*30880*/  STL [R1+0x45d8], R30 ;  /* 0x0045d81e01007387 */ /* 0x000fe20000100800 */
[----:B------:R-:W-:Y:S01]  /*30890*/  IMAD.MOV.U32 R50, RZ, RZ, R104 ;  /* 0x000000ffff327224 */ /* 0x000fe200078e0068 */
[----:B-1----:R-:W-:Y:S02]  /*308a0*/  LOP3.LUT R252, R5, 0x60, RZ, 0x3c, !PT ;  /* 0x0000006005fc7812 */ /* 0x002fe400078e3cff */
[----:B------:R-:W-:Y:S04]  /*308b0*/  STL [R1+0x45d4], R27 ;  /* 0x0045d41b01007387 */ /* 0x000fe80000100800 */
[----:B------:R1:W-:Y:S04]  /*308c0*/  STL [R1+0x45d0], R26 ;  /* 0x0045d01a01007387 */ /* 0x0003e80000100800 */
[----:B------:R-:W3:Y:S04]  /*308d0*/  LDL.LU.64 R108, [R1+0x6c0] ;  /* 0x0006c000016c7983 */ /* 0x000ee80000300a00 */
[----:B------:R-:W3:Y:S01]  /*308e0*/  LDL.LU.64 R110, [R1+0x6c8] ;  /* 0x0006c800016e7983 */ /* 0x000ee20000300a00 */
[----:B------:R-:W-:-:S03]  /*308f0*/  IMAD.MOV.U32 R51, RZ, RZ, R105 ;  /* 0x000000ffff337224 */ /* 0x000fc600078e0069 */
[----:B------:R4:W-:Y:S01]  /*30900*/  STL [R1+0x45ec], R47 ;  /* 0x0045ec2f01007387 */ /* 0x0009e20000100800 */
[----:B------:R-:W-:-:S03]  /*30910*/  IMAD.MOV.U32 R54, RZ, RZ, R106 ;  /* 0x000000ffff367224 */ /* 0x000fc600078e006a */
[----:B------:R1:W-:Y:S04]  /*30920*/  STL [R1+0x45e8], R46 ;  /* 0x0045e82e01007387 */ /* 0x0003e80000100800 */
[----:B------:R1:W-:Y:S04]  /*30930*/  STL [R1+0x45e4], R43 ;  /* 0x0045e42b01007387 */ /* 0x0003e80000100800 */
[----:B------:R1:W-:Y:S04]  /*30940*/  STL [R1+0x45e0], R42 ;  /* 0x0045e02a01007387 */ /* 0x0003e80000100800 */
[----:B------:R-:W4:Y:S04]  /*30950*/  LDL.LU.64 R104, [R1+0x6a0] ;  /* 0x0006a00001687983 */ /* 0x000f280000300a00 */
[----:B------:R-:W4:Y:S04]  /*30960*/  LDL.LU.64 R106, [R1+0x6a8] ;  /* 0x0006a800016a7983 */ /* 0x000f280000300a00 */
[----:B------:R1:W-:Y:S04]  /*30970*/  STL [R1+0x45fc], R55 ;  /* 0x0045fc3701007387 */ /* 0x0003e80000100800 */
[----:B------:R-:W-:Y:S04]  /*30980*/  STL [R1+0x45f8], R54 ;  /* 0x0045f83601007387 */ /* 0x000fe80000100800 */
[----:B------:R-:W-:Y:S04]  /*30990*/  STL [R1+0x45f4], R51 ;  /* 0x0045f43301007387 */ /* 0x000fe80000100800 */
[----:B------:R1:W-:Y:S04]  /*309a0*/  STL [R1+0x45f0], R50 ;  /* 0x0045f03201007387 */ /* 0x0003e80000100800 */
[----:B------:R-:W-:Y:S04]  /*309b0*/  LDS R224, [R7+UR10] ;  /* 0x0000000a07e07984 */ /* 0x000fe80008000800 */
[----:B------:R-:W-:Y:S04]  /*309c0*/  LDS R226, [R7+UR10+0x1000] ;  /* 0x0010000a07e27984 */ /* 0x000fe80008000800 */
[----:B------:R-:W-:Y:S04]  /*309d0*/  LDS R225, [R252+UR10] ;  /* 0x0000000afce17984 */ /* 0x000fe80008000800 */
[----:B------:R-:W1:Y:S01]  /*309e0*/  LDS R227, [R252+UR10+0x1000] ;  /* 0x0010000afce37984 */ /* 0x000e620008000800 */
[C---:B--2---:R-:W-:Y:S08]  /*309f0*/  HMMA.1688.F32.TF32 R112, R228.reuse, R8, R112 ;  /* 0x00000008e470723c */ /* 0x044ff00000081070 */
[----:B---3--:R-:W-:Y:S11]  /*30a00*/  HMMA.1688.F32.TF32 R108, R228, R60, R108 ;  /* 0x0000003ce46c723c */ /* 0x008ff6000008106c */
[----:B------:R-:W-:-:S02]  /*30a10*/  IMAD.MOV.U32 R34, RZ, RZ, R112 ;  /* 0x000000ffff227224 */ /* 0x000fc400078e0070 */
[----:B------:R-:W-:Y:S02]  /*30a20*/  IMAD.MOV.U32 R35, RZ, RZ, R113 ;  /* 0x000000ffff237224 */ /* 0x000fe400078e0071 */
[----:B------:R-:W-:Y:S01]  /*30a30*/  IMAD.MOV.U32 R38, RZ, RZ, R114 ;  /* 0x000000ffff267224 */ /* 0x000fe200078e0072 */
[----:B------:R-:W2:Y:S01]  /*30a40*/  LDL.LU.64 R112, [R1+0x1130] ;  /* 0x0011300001707983 */ /* 0x000ea20000300a00 */
[----:B------:R-:W-:-:S03]  /*30a50*/  IMAD.MOV.U32 R39, RZ, RZ, R115 ;  /* 0x000000ffff277224 */ /* 0x000fc600078e0073 */
[----:B------:R-:W2:Y:S04]  /*30a60*/  LDL.LU.64 R114, [R1+0x1138] ;  /* 0x0011380001727983 */ /* 0x000ea80000300a00 */
[----:B------:R3:W-:Y:S01]  /*30a70*/  STL [R1+0x460c], R39 ;  /* 0x00460c2701007387 */ /* 0x0007e20000100800 */
[----:B----4-:R-:W-:Y:S03]  /*30a80*/  HMMA.1688.F32.TF32 R104, R228, R56, R104 ;  /* 0x00000038e468723c */ /* 0x010fe60000081068 */
[----:B------:R4:W-:Y:S01]  /*30a90*/  STL [R1+0x4608], R38 ;  /* 0x0046082601007387 */ /* 0x0009e20000100800 */
[----:B------:R-:W-:Y:S01]  /*30aa0*/  IMAD.MOV.U32 R18, RZ, RZ, R108 ;  /* 0x000000ffff127224 */ /* 0x000fe200078e006c */
[----:B------:R-:W-:Y:S01]  /*30ab0*/  MOV R22, R110 ;  /* 0x0000006e00167202 */ /* 0x000fe20000000f00 */
[----:B------:R-:W-:Y:S01]  /*30ac0*/  IMAD.MOV.U32 R19, RZ, RZ, R109 ;  /* 0x000000ffff137224 */ /* 0x000fe200078e006d */
[----:B------:R1:W-:Y:S01]  /*30ad0*/  STL [R1+0x4604], R35 ;  /* 0x0046042301007387 */ /* 0x0003e20000100800 */
[----:B------:R-:W-:-:S03]  /*30ae0*/  IMAD.MOV.U32 R23, RZ, RZ, R111 ;  /* 0x000000ffff177224 */ /* 0x000fc600078e006f */
[----:B------:R1:W-:Y:S04]  /*30af0*/  STL [R1+0x4600], R34 ;  /* 0x0046002201007387 */ /* 0x0003e80000100800 */
[----:B------:R-:W3:Y:S04]  /*30b00*/  LDL.LU.64 R108, [R1+0x1410] ;  /* 0x00141000016c7983 */ /* 0x000ee80000300a00 */
[----:B------:R-:W3:Y:S04]  /*30b10*/  LDL.LU.64 R110, [R1+0x1418] ;  /* 0x00141800016e7983 */ /* 0x000ee80000300a00 */
[----:B------:R-:W-:Y:S01]  /*30b20*/  STL [R1+0x461c], R23 ;  /* 0x00461c1701007387 */ /* 0x000fe20000100800 */
[----:B------:R-:W-:-:S03]  /*30b30*/  IMAD.MOV.U32 R58, RZ, RZ, R104 ;  /* 0x000000ffff3a7224 */ /* 0x000fc600078e0068 */
[----:B------:R-:W-:Y:S01]  /*30b40*/  STL [R1+0x4618], R22 ;  /* 0x0046181601007387 */ /* 0x000fe20000100800 */
[----:B------:R-:W-:-:S03]  /*30b50*/  IMAD.MOV.U32 R59, RZ, RZ, R105 ;  /* 0x000000ffff3b7224 */ /* 0x000fc600078e0069 */
[----:B------:R-:W-:Y:S01]  /*30b60*/  STL [R1+0x4614], R19 ;  /* 0x0046141301007387 */ /* 0x000fe20000100800 */
[----:B------:R-:W-:Y:S02]  /*30b70*/  IMAD.MOV.U32 R62, RZ, RZ, R106 ;  /* 0x000000ffff3e7224 */ /* 0x000fe400078e006a */
[----:B------:R-:W-:Y:S01]  /*30b80*/  IMAD.MOV.U32 R63, RZ, RZ, R107 ;  /* 0x000000ffff3f7224 */ /* 0x000fe200078e006b */
[----:B------:R-:W-:Y:S04]  /*30b90*/  STL [R1+0x4610], R18 ;  /* 0x0046101201007387 */ /* 0x000fe80000100800 */
[----:B------:R-:W4:Y:S04]  /*30ba0*/  LDL.LU.64 R104, [R1+0x1460] ;  /* 0x0014600001687983 */ /* 0x000f280000300a00 */
[----:B------:R-:W4:Y:S04]  /*30bb0*/  LDL.LU.64 R106, [R1+0x1468] ;  /* 0x00146800016a7983 */ /* 0x000f280000300a00 */
[----:B------:R1:W-:Y:S04]  /*30bc0*/  STL [R1+0x462c], R63 ;  /* 0x00462c3f01007387 */ /* 0x0003e80000100800 */
[----:B------:R1:W-:Y:S04]  /*30bd0*/  STL [R1+0x4628], R62 ;  /* 0x0046283e01007387 */ /* 0x0003e80000100800 */
[----:B------:R1:W-:Y:S04]  /*30be0*/  STL [R1+0x4624], R59 ;  /* 0x0046243b01007387 */ /* 0x0003e80000100800 */
[----:B------:R1:W-:Y:S04]  /*30bf0*/  STL [R1+0x4620], R58 ;  /* 0x0046203a01007387 */ /* 0x0003e80000100800 */
[----:B------:R-:W4:Y:S04]  /*30c00*/  LDL.LU.64 R128, [R1+0x1450] ;  /* 0x0014500001807983 */ /* 0x000f280000300a00 */
[----:B------:R-:W4:Y:S04]  /*30c10*/  LDL.LU.64 R130, [R1+0x1458] ;  /* 0x0014580001827983 */ /* 0x000f280000300a00 */
[----:B------:R-:W4:Y:S04]  /*30c20*/  LDL.LU.64 R124, [R1+0x1440] ;  /* 0x00144000017c7983 */ /* 0x000f280000300a00 */
[----:B------:R-:W4:Y:S01]  /*30c30*/  LDL.LU.64 R126, [R1+0x1448] ;  /* 0x00144800017e7983 */ /* 0x000f220000300a00 */
[----:B--2---:R-:W-:-:S15]  /*30c40*/  HMMA.1688.F32.TF32 R112, R228, R52, R112 ;  /* 0x00000034e470723c */ /* 0x004fde0000081070 */
[----:B------:R-:W-:-:S04]  /*30c50*/  NOP ;  /* 0x0000000000007918 */ /* 0x000fc80000000000 */
[----:B-1----:R-:W-:Y:S01]  /*30c60*/  IMAD.MOV.U32 R26, RZ, RZ, R115 ;  /* 0x000000ffff1a7224 */ /* 0x002fe200078e0073 */
[----:B------:R-:W-:Y:S01]  /*30c70*/  MOV R30, R113 ;  /* 0x00000071001e7202 */ /* 0x000fe20000000f00 */
[----:B------:R-:W-:Y:S01]  /*30c80*/  IMAD.MOV.U32 R27, RZ, RZ, R114 ;  /* 0x000000ffff1b7224 */ /* 0x000fe200078e0072 */
[C---:B---3--:R-:W-:Y:S01]  /*30c90*/  HMMA.1688.F32.TF32 R108, R228.reuse, R48, R108 ;  /* 0x00000030e46c723c */ /* 0x048fe2000008106c */
[----:B------:R-:W-:Y:S01]  /*30ca0*/  IMAD.MOV.U32 R31, RZ, RZ, R112 ;  /* 0x000000ffff1f7224 */ /* 0x000fe200078e0070 */
[----:B------:R1:W-:Y:S04]  /*30cb0*/  STL [R1+0x463c], R26 ;  /* 0x00463c1a01007387 */ /* 0x0003e80000100800 */
[----:B------:R2:W-:Y:S04]  /*30cc0*/  STL [R1+0x4638], R27 ;  /* 0x0046381b01007387 */ /* 0x0005e80000100800 */
[----:B------:R-:W-:Y:S04]  /*30cd0*/  STL [R1+0x4634], R30 ;  /* 0x0046341e01007387 */ /* 0x000fe80000100800 */
[----:B------:R-:W-:Y:S04]  /*30ce0*/  STL [R1+0x4630], R31 ;  /* 0x0046301f01007387 */ /* 0x000fe80000100800 */
[----:B------:R-:W3:Y:S01]  /*30cf0*/  LDL.LU.64 R120, [R1+0x1430] ;  /* 0x0014300001787983 */ /* 0x000ee20000300a00 */
[----:B----4-:R-:W-:Y:S01]  /*30d00*/  HMMA.1688.F32.TF32 R104, R228, R44, R104 ;  /* 0x0000002ce468723c */ /* 0x010fe20000081068 */
[----:B------:R-:W-:-:S02]  /*30d10*/  IMAD.MOV.U32 R15, RZ, RZ, R111 ;  /* 0x000000ffff0f7224 */ /* 0x000fc400078e006f */
[----:B------:R-:W3:Y:S01]  /*30d20*/  LDL.LU.64 R122, [R1+0x1438] ;  /* 0x00143800017a7983 */ /* 0x000ee20000300a00 */
[----:B------:R-:W-:Y:S02]  /*30d30*/  IMAD.MOV.U32 R14, RZ, RZ, R110 ;  /* 0x000000ffff0e7224 */ /* 0x000fe400078e006e */
[----:B------:R-:W-:Y:S01]  /*30d40*/  IMAD.MOV.U32 R11, RZ, RZ, R109 ;  /* 0x000000ffff0b7224 */ /* 0x000fe200078e006d */
[----:B------:R-:W4:Y:S01]  /*30d50*/  LDL.LU.64 R116, [R1+0x14a0] ;  /* 0x0014a00001747983 */ /* 0x000f220000300a00 */
[----:B------:R-:W-:-:S03]  /*30d60*/  IMAD.MOV.U32 R10, RZ, RZ, R108 ;  /* 0x000000ffff0a7224 */ /* 0x000fc600078e006c */
[----:B------:R-:W4:Y:S04]  /*30d70*/  LDL.LU.64 R118, [R1+0x14a8] ;  /* 0x0014a80001767983 */ /* 0x000f280000300a00 */
[----:B------:R-:W2:Y:S04]  /*30d80*/  LDL.LU.64 R112, [R1+0x1490] ;  /* 0x0014900001707983 */ /* 0x000ea80000300a00 */
[----:B------:R-:W2:Y:S04]  /*30d90*/  LDL.LU.64 R114, [R1+0x1498] ;  /* 0x0014980001727983 */ /* 0x000ea80000300a00 */
[----:B------:R1:W-:Y:S04]  /*30da0*/  STL [R1+0x464c], R15 ;  /* 0x00464c0f01007387 */ /* 0x0003e80000100800 */
[----:B------:R1:W-:Y:S01]  /*30db0*/  STL [R1+0x4648], R14 ;  /* 0x0046480e01007387 */ /* 0x0003e20000100800 */
[----:B------:R-:W-:-:S03]  /*30dc0*/  MOV R47, R104 ;  /* 0x00000068002f7202 */ /* 0x000fc60000000f00 */
[----:B------:R1:W-:Y:S01]  /*30dd0*/  STL [R1+0x4644], R11 ;  /* 0x0046440b01007387 */ /* 0x0003e20000100800 */
[----:B------:R-:W-:-:S03]  /*30de0*/  IMAD.MOV.U32 R46, RZ, RZ, R105 ;  /* 0x000000ffff2e7224 */ /* 0x000fc600078e0069 */
[----:B------:R1:W-:Y:S01]  /*30df0*/  STL [R1+0x4640], R10 ;  /* 0x0046400a01007387 */ /* 0x0003e20000100800 */
[----:B------:R-:W-:-:S03]  /*30e00*/  IMAD.MOV.U32 R43, RZ, RZ, R106 ;  /* 0x000000ffff2b7224 */ /* 0x000fc600078e006a */
[----:B------:R-:W3:Y:S01]  /*30e10*/  LDL.LU.64 R108, [R1+0x1480] ;  /* 0x00148000016c7983 */ /* 0x000ee20000300a00 */
[----:B------:R-:W-:-:S03]  /*30e20*/  IMAD.MOV.U32 R42, RZ, RZ, R107 ;  /* 0x000000ffff2a7224 */ /* 0x000fc600078e006b */
[----:B------:R-:W3:Y:S04]  /*30e30*/  LDL.LU.64 R110, [R1+0x1488] ;  /* 0x00148800016e7983 */ /* 0x000ee80000300a00 */
[----:B------:R-:W4:Y:S04]  /*30e40*/  LDL.LU.64 R104, [R1+0x1470] ;  /* 0x0014700001687983 */ /* 0x000f280000300a00 */
[----:B------:R-:W4:Y:S01]  /*30e50*/  LDL.LU.64 R106, [R1+0x1478] ;  /* 0x00147800016a7983 */ /* 0x000f220000300a00 */
[C---:B------:R-:W-:Y:S08]  /*30e60*/  HMMA.1688.F32.TF32 R128, R228.reuse, R40, R128 ;  /* 0x00000028e480723c */ /* 0x040ff00000081080 */
[----:B------:R-:W-:Y:S11]  /*30e70*/  HMMA.1688.F32.TF32 R124, R228, R36, R124 ;  /* 0x00000024e47c723c */ /* 0x000ff6000008107c */
[----:B------:R-:W-:Y:S01]  /*30e80*/  IMAD.MOV.U32 R55, RZ, RZ, R128 ;  /* 0x000000ffff377224 */ /* 0x000fe200078e0080 */
[----:B------:R-:W-:Y:S01]  /*30e90*/  MOV R50, R131 ;  /* 0x0000008300327202 */ /* 0x000fe20000000f00 */
[----:B------:R-:W-:-:S02]  /*30ea0*/  IMAD.MOV.U32 R54, RZ, RZ, R129 ;  /* 0x000000ffff367224 */ /* 0x000fc400078e0081 */
[----:B------:R-:W-:-:S04]  /*30eb0*/  IMAD.MOV.U32 R51, RZ, RZ, R130 ;  /* 0x000000ffff337224 */ /* 0x000fc800078e0082 */
[----:B------:R-:W-:Y:S02]  /*30ec0*/  IMAD.MOV.U32 R39, RZ, RZ, R124 ;  /* 0x000000ffff277224 */ /* 0x000fe400078e007c */
[----:B------:R-:W-:Y:S02]  /*30ed0*/  IMAD.MOV.U32 R38, RZ, RZ, R125 ;  /* 0x000000ffff267224 */ /* 0x000fe400078e007d */
[----:B------:R-:W-:Y:S02]  /*30ee0*/  IMAD.MOV.U32 R35, RZ, RZ, R126 ;  /* 0x000000ffff237224 */ /* 0x000fe400078e007e */
[----:B------:R-:W-:Y:S01]  /*30ef0*/  IMAD.MOV.U32 R34, RZ, RZ, R127 ;  /* 0x000000ffff227224 */ /* 0x000fe200078e007f */
[C---:B--2---:R-:W-:Y:S08]  /*30f00*/  HMMA.1688.F32.TF32 R112, R228.reuse, R24, R112 ;  /* 0x00000018e470723c */ /* 0x044ff00000081070 */
[C---:B---3--:R-:W-:Y:S08]  /*30f10*/  HMMA.1688.F32.TF32 R108, R228.reuse, R20, R108 ;  /* 0x00000014e46c723c */ /* 0x048ff0000008106c */
[----:B----4-:R-:W-:Y:S03]  /*30f20*/  HMMA.1688.F32.TF32 R104, R228, R16, R104 ;  /* 0x00000010e468723c */ /* 0x010fe60000081068 */
[----:B------:R-:W-:Y:S01]  /*30f30*/  IMAD.MOV.U32 R63, RZ, RZ, R112 ;  /* 0x000000ffff3f7224 */ /* 0x000fe200078e0070 */
[----:B------:R-:W-:Y:S01]  /*30f40*/  MOV R62, R113 ;  /* 0x00000071003e7202 */ /* 0x000fe20000000f00 */
[----:B------:R-:W-:-:S02]  /*30f50*/  IMAD.MOV.U32 R59, RZ, RZ, R114 ;  /* 0x000000ffff3b7224 */ /* 0x000fc400078e0072 */
[----:B------:R-:W-:-:S04]  /*30f60*/  IMAD.MOV.U32 R58, RZ, RZ, R115 ;  /* 0x000000ffff3a7224 */ /* 0x000fc800078e0073 */
[----:B-1----:R-:W-:Y:S02]  /*30f70*/  IMAD.MOV.U32 R26, RZ, RZ, R108 ;  /* 0x000000ffff1a7224 */ /* 0x002fe400078e006c */
[----:B------:R-:W-:-:S06]  /*30f80*/  IMAD.MOV.U32 R27, RZ, RZ, R109 ;  /* 0x000000ffff1b7224 */ /* 0x000fcc00078e006d */
[----:B------:R-:W-:Y:S01]  /*30f90*/  MOV R15, R104 ;  /* 0x00000068000f7202 */ /* 0x000fe20000000f00 */
[----:B------:R-:W-:Y:S02]  /*30fa0*/  IMAD.MOV.U32 R14, RZ, RZ, R105 ;  /* 0x000000ffff0e7224 */ /* 0x000fe400078e0069 */
[----:B------:R-:W-:Y:S01]  /*30fb0*/  IMAD.MOV.U32 R11, RZ, RZ, R106 ;  /* 0x000000ffff0b7224 */ /* 0x000fe200078e006a */
[----:B------:R-:W2:Y:S01]  /*30fc0*/  LDL.LU.64 R104, [R1+0x420] ;  /* 0x0004200001687983 */ /* 0x000ea20000300a00 */
[----:B------:R-:W-:-:S03]  /*30fd0*/  IMAD.MOV.U32 R10, RZ, RZ, R107 ;  /* 0x000000ffff0a7224 */ /* 0x000fc600078e006b */
[----:B------:R-:W2:Y:S01]  /*30fe0*/  LDL.LU.64 R106, [R1+0x428] ;  /* 0x00042800016a7983 */ /* 0x000ea20000300a00 */
[----:B------:R-:W-:Y:S02]  /*30ff0*/  IMAD.MOV.U32 R30, RZ, RZ, R110 ;  /* 0x000000ffff1e7224 */ /* 0x000fe400078e006e */
[----:B------:R-:W-:Y:S01]  /*31000*/  IMAD.MOV.U32 R31, RZ, RZ, R111 ;  /* 0x000000ffff1f7224 */ /* 0x000fe200078e006f */
[----:B------:R-:W3:Y:S04]  /*31010*/  LDL.LU.64 R108, [R1+0x410] ;  /* 0x00041000016c7983 */ /* 0x000ee80000300a00 */
[----:B------:R-:W3:Y:S04]  /*31020*/  LDL.LU.64 R110, [R1+0x418] ;  /* 0x00041800016e7983 */ /* 0x000ee80000300a00 */
[----:B------:R-:W4:Y:S04]  /*31030*/  LDL.LU.64 R112, [R1+0x3e0] ;  /* 0x0003e00001707983 */ /* 0x000f280000300a00 */
[----:B------:R-:W4:Y:S01]  /*31040*/  LDL.LU.64 R114, [R1+0x3e8] ;  /* 0x0003e80001727983 */ /* 0x000f220000300a00 */
[----:B------:R-:W-:Y:S03]  /*31050*/  HMMA.1688.F32.TF32 R120, R228, R32, R120 ;  /* 0x00000020e478723c */ /* 0x000fe60000081078 */
[----:B------:R-:W4:Y:S04]  /*31060*/  LDL.LU.64 R232, [R1+0x3d0] ;  /* 0x0003d00001e87983 */ /* 0x000f280000300a00 */
        /* <DEDUP_REMOVED lines=17> */
[----:B------:R-:W4:Y:S01]  /*31180*/  LDL.LU.64 R128, [R1+0x11b0] ;  /* 0x0011b00001807983 */ /* 0x000f220000300a00 */
[----:B------:R-:W-:-:S03]  /*31190*/  IMAD.MOV.U32 R66, RZ, RZ, R120 ;  /* 0x000000ffff427224 */ /* 0x000fc600078e0078 */
[----:B------:R-:W4:Y:S01]  /*311a0*/  LDL.LU.64 R130, [R1+0x11b8] ;  /* 0x0011b80001827983 */ /* 0x000f220000300a00 */
[----:B------:R-:W-:-:S03]  /*311b0*/  IMAD.MOV.U32 R70, RZ, RZ, R121 ;  /* 0x000000ffff467224 */ /* 0x000fc600078e0079 */
[----:B------:R-:W4:Y:S01]  /*311c0*/  LDL.LU.64 R124, [R1+0x1180] ;  /* 0x00118000017c7983 */ /* 0x000f220000300a00 */
[----:B------:R-:W-:Y:S01]  /*311d0*/  MOV R71, R122 ;  /* 0x0000007a00477202 */ /* 0x000fe20000000f00 */
[----:B------:R-:W-:Y:S02]  /*311e0*/  IMAD.MOV.U32 R67, RZ, RZ, R123 ;  /* 0x000000ffff437224 */ /* 0x000fe400078e007b */
[----:B------:R-:W4:Y:S01]  /*311f0*/  LDL.LU.64 R126, [R1+0x1188] ;  /* 0x00118800017e7983 */ /* 0x000f220000300a00 */
[----:B------:R-:W-:Y:S03]  /*31200*/  HMMA.1688.F32.TF32 R116, R228, R28, R116 ;  /* 0x0000001ce474723c */ /* 0x000fe60000081074 */
[----:B------:R-:W4:Y:S04]  /*31210*/  LDL.LU.64 R120, [R1+0x1160] ;  /* 0x0011600001787983 */ /* 0x000f280000300a00 */
[----:B------:R-:W4:Y:S04]  /*31220*/  LDL.LU.64 R122, [R1+0x1168] ;  /* 0x00116800017a7983 */ /* 0x000f280000300a00 */
[----:B------:R-:W-:Y:S04]  /*31230*/  LDS R228, [R5+UR10+0x80] ;  /* 0x0000800a05e47984 */ /* 0x000fe80008000800 */
[----:B------:R-:W-:Y:S04]  /*31240*/  LDS R230, [R5+UR10+0x1080] ;  /* 0x0010800a05e67984 */ /* 0x000fe80008000800 */
[----:B------:R-:W-:Y:S01]  /*31250*/  IMAD.MOV.U32 R23, RZ, RZ, R116 ;  /* 0x000000ffff177224 */ /* 0x000fe200078e0074 */
[----:B------:R-:W-:Y:S01]  /*31260*/  LDS R229, [R6+UR10+0x80] ;  /* 0x0000800a06e57984 */ /* 0x000fe20008000800 */
[----:B------:R-:W-:-:S02]  /*31270*/  IMAD.MOV.U32 R22, RZ, RZ, R117 ;  /* 0x000000ffff167224 */ /* 0x000fc400078e0075 */
[----:B------:R-:W-:Y:S01]  /*31280*/  IMAD.MOV.U32 R19, RZ, RZ, R118 ;  /* 0x000000ffff137224 */ /* 0x000fe200078e0076 */
[----:B------:R-:W4:Y:S01]  /*31290*/  LDL.LU.64 R116, [R1+0x310] ;  /* 0x0003100001747983 */ /* 0x000f220000300a00 */
[----:B------:R-:W-:-:S03]  /*312a0*/  IMAD.MOV.U32 R18, RZ, RZ, R119 ;  /* 0x000000ffff127224 */ /* 0x000fc600078e0077 */
[----:B------:R-:W4:Y:S04]  /*312b0*/  LDL.LU.64 R118, [R1+0x318] ;  /* 0x0003180001767983 */ /* 0x000f280000300a00 */
[----:B------:R-:W1:Y:S01]  /*312c0*/  LDS R231, [R6+UR10+0x1080] ;  /* 0x0010800a06e77984 */ /* 0x000e620008000800 */
[C---:B--2---:R-:W-:Y:S08]  /*312d0*/  HMMA.1688.F32.TF32 R104, R224.reuse, R68, R104 ;  /* 0x00000044e068723c */ /* 0x044ff00000081068 */
[C---:B---3--:R-:W-:Y:S08]  /*312e0*/  HMMA.1688.F32.TF32 R108, R224.reuse, R64, R108 ;  /* 0x00000040e06c723c */ /* 0x048ff0000008106c */
[C---:B----4-:R-:W-:Y:S08]  /*312f0*/  HMMA.1688.F32.TF32 R112, R224.reuse, R12, R112 ;  /* 0x0000000ce070723c */ /* 0x050ff00000081070 */
[C---:B------:R-:W-:Y:S01]  /*31300*/  HMMA.1688.F32.TF32 R232, R224.reuse, R8, R232 ;  /* 0x00000008e0e8723c */ /* 0x040fe200000810e8 */
[----:B------:R-:W-:Y:S07]  /*31310*/  STL.64 [R1+0x1780], R104 ;  /* 0x0017806801007387 */ /* 0x000fee0000100a00 */
[C---:B------:R-:W-:Y:S01]  /*31320*/  HMMA.1688.F32.TF32 R192, R224.reuse, R60, R192 ;  /* 0x0000003ce0c0723c */ /* 0x040fe200000810c0 */
[----:B------:R2:W-:Y:S07]  /*31330*/  STL.64 [R1+0x1788], R106 ;  /* 0x0017886a01007387 */ /* 0x0005ee0000100a00 */
[C---:B------:R-:W-:Y:S01]  /*31340*/  HMMA.1688.F32.TF32 R188, R224.reuse, R56, R188 ;  /* 0x00000038e0bc723c */ /* 0x040fe200000810bc */
[----:B--2---:R-:W2:Y:S07]  /*31350*/  LDL.LU.64 R106, [R1+0x4748] ;  /* 0x00474800016a7983 */ /* 0x004eae0000300a00 */
[C---:B------:R-:W-:Y:S01]  /*31360*/  HMMA.1688.F32.TF32 R184, R224.reuse, R52, R184 ;  /* 0x00000034e0b8723c */ /* 0x040fe200000810b8 */
[----:B------:R-:W2:Y:S04]  /*31370*/  LDL.LU.64 R104, [R1+0x4740] ;  /* 0x0047400001687983 */ /* 0x000ea80000300a00 */
[----:B------:R-:W-:Y:S03]  /*31380*/  STL.64 [R1+0x1770], R108 ;  /* 0x0017706c01007387 */ /* 0x000fe60000100a00 */
[C---:B------:R-:W-:Y:S01]  /*31390*/  HMMA.1688.F32.TF32 R180, R224.reuse, R48, R180 ;  /* 0x00000030e0b4723c */ /* 0x040fe200000810b4 */
[----:B------:R3:W-:Y:S07]  /*313a0*/  STL.64 [R1+0x1778], R110 ;  /* 0x0017786e01007387 */ /* 0x0007ee0000100a00 */
[C---:B------:R-:W-:Y:S01]  /*313b0*/  HMMA.1688.F32.TF32 R176, R224.reuse, R44, R176 ;  /* 0x0000002ce0b0723c */ /* 0x040fe200000810b0 */
[----:B---3--:R-:W3:Y:S07]  /*313c0*/  LDL.LU.64 R110, [R1+0x4738] ;  /* 0x00473800016e7983 */ /* 0x008eee0000300a00 */
[C---:B------:R-:W-:Y:S01]  /*313d0*/  HMMA.1688.F32.TF32 R172, R224.reuse, R40, R172 ;  /* 0x00000028e0ac723c */ /* 0x040fe200000810ac */
[----:B------:R-:W3:Y:S04]  /*313e0*/  LDL.LU.64 R108, [R1+0x4730] ;  /* 0x00473000016c7983 */ /* 0x000ee80000300a00 */
[----:B------:R-:W-:Y:S03]  /*313f0*/  STL.64 [R1+0x1760], R112 ;  /* 0x0017607001007387 */ /* 0x000fe60000100a00 */
[C---:B------:R-:W-:Y:S01]  /*31400*/  HMMA.1688.F32.TF32 R168, R224.reuse, R36, R168 ;  /* 0x00000024e0a8723c */ /* 0x040fe200000810a8 */
[----:B------:R4:W-:Y:S07]  /*31410*/  STL.64 [R1+0x1768], R114 ;  /* 0x0017687201007387 */ /* 0x0009ee0000100a00 */
[C---:B------:R-:W-:Y:S01]  /*31420*/  HMMA.1688.F32.TF32 R132, R224.reuse, R32, R132 ;  /* 0x00000020e084723c */ /* 0x040fe20000081084 */
[----:B----4-:R-:W4:Y:S07]  /*31430*/  LDL.LU.64 R114, [R1+0x4728] ;  /* 0x0047280001727983 */ /* 0x010f2e0000300a00 */
[C---:B------:R-:W-:Y:S01]  /*31440*/  HMMA.1688.F32.TF32 R128, R224.reuse, R28, R128 ;  /* 0x0000001ce080723c */ /* 0x040fe20000081080 */
[----:B------:R-:W4:Y:S04]  /*31450*/  LDL.LU.64 R112, [R1+0x4720] ;  /* 0x0047200001707983 */ /* 0x000f280000300a00 */
[----:B------:R1:W-:Y:S03]  /*31460*/  STL.64 [R1+0x1750], R232 ;  /* 0x001750e801007387 */ /* 0x0003e60000100a00 */
[C---:B------:R-:W-:Y:S01]  /*31470*/  HMMA.1688.F32.TF32 R124, R224.reuse, R24, R124 ;  /* 0x00000018e07c723c */ /* 0x040fe2000008107c */
[----:B------:R1:W-:Y:S04]  /*31480*/  STL.64 [R1+0x1758], R234 ;  /* 0x001758ea01007387 */ /* 0x0003e80000100a00 */
[----:B------:R1:W-:Y:S03]  /*31490*/  STL.64 [R1+0x1740], R192 ;  /* 0x001740c001007387 */ /* 0x0003e60000100a00 */
[C---:B------:R-:W-:Y:S01]  /*314a0*/  HMMA.1688.F32.TF32 R120, R224.reuse, R20, R120 ;  /* 0x00000014e078723c */ /* 0x040fe20000081078 */
[----:B------:R1:W-:Y:S04]  /*314b0*/  STL.64 [R1+0x1748], R194 ;  /* 0x001748c201007387 */ /* 0x0003e80000100a00 */
        /* <DEDUP_REMOVED lines=16> */
[----:B------:R1:W-:Y:S01]  /*315c0*/  STL.64 [R1+0x16b0], R124 ;  /* 0x0016b07c01007387 */ /* 0x0003e20000100a00 */
[----:B------:R-:W-:Y:S03]  /*315d0*/  HMMA.1688.F32.TF32 R116, R224, R16, R116 ;  /* 0x00000010e074723c */ /* 0x000fe60000081074 */
[----:B------:R1:W-:Y:S04]  /*315e0*/  STL.64 [R1+0x16b8], R126 ;  /* 0x0016b87e01007387 */ /* 0x0003e80000100a00 */
[----:B-1----:R-:W2:Y:S04]  /*315f0*/  LDL.LU.64 R232, [R1+0x300] ;  /* 0x0003000001e87983 */ /* 0x002ea80000300a00 */
[----:B------:R1:W-:Y:S04]  /*31600*/  STL.64 [R1+0x16a0], R120 ;  /* 0x0016a07801007387 */ /* 0x0003e80000100a00 */
[----:B------:R1:W-:Y:S04]  /*31610*/  STL.64 [R1+0x16a8], R122 ;  /* 0x0016a87a01007387 */ /* 0x0003e80000100a00 */
[----:B------:R-:W2:Y:S04]  /*31620*/  LDL.LU.64 R234, [R1+0x308] ;  /* 0x0003080001ea7983 */ /* 0x000ea80000300a00 */
[----:B------:R1:W-:Y:S04]  /*31630*/  STL.64 [R1+0x1690], R116 ;  /* 0x0016907401007387 */ /* 0x0003e80000100a00 */
[----:B------:R1:W-:Y:S04]  /*31640*/  STL.64 [R1+0x1698], R118 ;  /* 0x0016987601007387 */ /* 0x0003e80000100a00 */
[----:B------:R-:W3:Y:S04]  /*31650*/  LDL.LU.64 R192, [R1+0x260] ;  /* 0x0002600001c07983 */ /* 0x000ee80000300a00 */
[----:B------:R-:W3:Y:S04]  /*31660*/  LDL.LU.64 R194, [R1+0x268] ;  /* 0x0002680001c27983 */ /* 0x000ee80000300a00 */
[----:B------:R-:W3:Y:S04]  /*31670*/  LDL.LU.64 R188, [R1+0x210] ;  /* 0x0002100001bc7983 */ /* 0x000ee80000300a00 */
[----:B------:R-:W3:Y:S04]  /*31680*/  LDL.LU.64 R190, [R1+0x218] ;  /* 0x0002180001be7983 */ /* 0x000ee80000300a00 */
[----:B------:R-:W3:Y:S04]  /*31690*/  LDL.LU.64 R184, [R1+0x1e0] ;  /* 0x0001e00001b87983 */ /* 0x000ee80000300a00 */
[----:B------:R-:W3:Y:S04]  /*316a0*/  LDL.LU.64 R186, [R1+0x1e8] ;  /* 0x0001e80001ba7983 */ /* 0x000ee80000300a00 */
        /* <DEDUP_REMOVED lines=14> */
[----:B-1----:R-:W4:Y:S04]  /*31790*/  LDL.LU.64 R120, [R1+0x10] ;  /* 0x0000100001787983 */ /* 0x002f280000300a00 */
[----:B------:R-:W4:Y:S04]  /*317a0*/  LDL.LU.64 R122, [R1+0x18] ;  /* 0x00001800017a7983 */ /* 0x000f280000300a00 */
[----:B------:R-:W4:Y:S04]  /*317b0*/  LDL.LU.64 R116, [R1] ;  /* 0x0000000001747983 */ /* 0x000f280000300a00 */
[----:B------:R-:W4:Y:S04]  /*317c0*/  LDL.LU.64 R118, [R1+0x8] ;  /* 0x0000080001767983 */ /* 0x000f280000300a00 */
[----:B------:R-:W-:Y:S04]  /*317d0*/  LDS R224, [R7+UR10+0x80] ;  /* 0x0000800a07e07984 */ /* 0x000fe80008000800 */
[----:B------:R-:W-:Y:S04]  /*317e0*/  LDS R226, [R7+UR10+0x1080] ;  /* 0x0010800a07e27984 */ /* 0x000fe80008000800 */
[----:B------:R-:W-:Y:S04]  /*317f0*/  LDS R225, [R252+UR10+0x80] ;  /* 0x0000800afce17984 */ /* 0x000fe80008000800 */
[----:B------:R-:W-:Y:S01]  /*31800*/  LDS R227, [R252+UR10+0x1080] ;  /* 0x0010800afce37984 */ /* 0x000fe20008000800 */
[----:B--2---:R-:W-:-:S15]  /*31810*/  HMMA.1688.F32.TF32 R232, R228, R68, R232 ;  /* 0x00000044e4e8723c */ /* 0x004fde00000810e8 */
[----:B------:R-:W-:-:S04]  /*31820*/  NOP ;  /* 0x0000000000007918 */ /* 0x000fc80000000000 */
[----:B------:R-:W-:Y:S04]  /*31830*/  STL.64 [R1+0xee0], R232 ;  /* 0x000ee0e801007387 */ /* 0x000fe80000100a00 */
[----:B------:R3:W-:Y:S02]  /*31840*/  STL.64 [R1+0xee8], R234 ;  /* 0x000ee8ea01007387 */ /* 0x0007e40000100a00 */
[C---:B---3--:R-:W-:Y:S08]  /*31850*/  HMMA.1688.F32.TF32 R232, R228.reuse, R64, R192 ;  /* 0x00000040e4e8723c */ /* 0x048ff000000810c0 */
[C---:B------:R-:W-:Y:S08]  /*31860*/  HMMA.1688.F32.TF32 R192, R228.reuse, R12, R188 ;  /* 0x0000000ce4c0723c */ /* 0x040ff000000810bc */
[C---:B------:R-:W-:Y:S08]  /*31870*/  HMMA.1688.F32.TF32 R188, R228.reuse, R8, R184 ;  /* 0x00000008e4bc723c */ /* 0x040ff000000810b8 */
[C---:B----4-:R-:W-:Y:S08]  /*31880*/  HMMA.1688.F32.TF32 R184, R228.reuse, R60, R180 ;  /* 0x0000003ce4b8723c */ /* 0x050ff000000810b4 */
[C---:B------:R-:W-:Y:S08]  /*31890*/  HMMA.1688.F32.TF32 R180, R228.reuse, R56, R176 ;  /* 0x00000038e4b4723c */ /* 0x040ff000000810b0 */
[C---:B------:R-:W-:Y:S01]  /*318a0*/  HMMA.1688.F32.TF32 R176, R228.reuse, R52, R172 ;  /* 0x00000034e4b0723c */ /* 0x040fe200000810ac */
[----:B------:R-:W-:Y:S07]  /*318b0*/  STL.64 [R1+0xed0], R232 ;  /* 0x000ed0e801007387 */ /* 0x000fee0000100a00 */
        /* <DEDUP_REMOVED lines=9> */
[----:B------:R-:W-:Y:S04]  /*31950*/  STL.64 [R1+0xeb8], R190 ;  /* 0x000eb8be01007387 */ /* 0x000fe80000100a00 */
[----:B------:R-:W-:Y:S04]  /*31960*/  STL.64 [R1+0xea0], R184 ;  /* 0x000ea0b801007387 */ /* 0x000fe80000100a00 */
[----:B------:R-:W-:Y:S04]  /*31970*/  STL.64 [R1+0xea8], R186 ;  /* 0x000ea8ba01007387 */ /* 0x000fe80000100a00 */
[----:B------:R-:W-:Y:S04]  /*31980*/  STL.64 [R1+0xe80], R180 ;  /* 0x000e80b401007387 */ /* 0x000fe80000100a00 */
[----:B------:R-:W-:Y:S01]  /*31990*/  STL.64 [R1+0xe88], R182 ;  /* 0x000e88b601007387 */ /* 0x000fe20000100a00 */
[C---:B------:R-:W-:Y:S03]  /*319a0*/  HMMA.1688.F32.TF32 R120, R228.reuse, R28, R116 ;  /* 0x0000001ce478723c */ /* 0x040fe60000081074 */
[----:B------:R-:W-:Y:S04]  /*319b0*/  STL.64 [R1+0xe70], R176 ;  /* 0x000e70b001007387 */ /* 0x000fe80000100a00 */
        /* <DEDUP_REMOVED lines=11> */
[----:B------:R1:W-:Y:S02]  /*31a70*/  STL.64 [R1+0xe28], R126 ;  /* 0x000e287e01007387 */ /* 0x0003e40000100a00 */
[C---:B-1----:R-:W-:Y:S02]  /*31a80*/  HMMA.1688.F32.TF32 R124, R228.reuse, R20, R244 ;  /* 0x00000014e47c723c */ /* 0x042fe400000810f4 */
[----:B------:R-:W-:Y:S04]  /*31a90*/  STL.64 [R1+0xe10], R120 ;  /* 0x000e107801007387 */ /* 0x000fe80000100a00 */
[----:B------:R1:W-:Y:S04]  /*31aa0*/  STL.64 [R1+0xe18], R122 ;  /* 0x000e187a01007387 */ /* 0x0003e80000100a00 */
[----:B------:R2:W-:Y:S01]  /*31ab0*/  STL.64 [R1+0xe00], R116 ;  /* 0x000e007401007387 */ /* 0x0005e20000100a00 */
[----:B-1----:R-:W-:Y:S03]  /*31ac0*/  HMMA.1688.F32.TF32 R120, R228, R16, R240 ;  /* 0x00000010e478723c */ /* 0x002fe600000810f0 */
[----:B------:R1:W-:Y:S04]  /*31ad0*/  STL.64 [R1+0xe08], R118 ;  /* 0x000e087601007387 */ /* 0x0003e80000100a00 */
[----:B--2---:R-:W2:Y:S04]  /*31ae0*/  LDL.LU.64 R116, [R1+0x130] ;  /* 0x0001300001747983 */ /* 0x004ea80000300a00 */
[----:B------:R-:W-:Y:S04]  /*31af0*/  STL.64 [R1+0xdf0], R124 ;  /* 0x000df07c01007387 */ /* 0x000fe80000100a00 */
[----:B------:R-:W-:Y:S04]  /*31b00*/  STL.64 [R1+0xdf8], R126 ;  /* 0x000df87e01007387 */ /* 0x000fe80000100a00 */
[----:B-1----:R-:W2:Y:S04]  /*31b10*/  LDL.LU.64 R118, [R1+0x138] ;  /* 0x0001380001767983 */ /* 0x002ea80000300a00 */
[----:B------:R1:W-:Y:S04]  /*31b20*/  STL.64 [R1+0xd40], R120 ;  /* 0x000d407801007387 */ /* 0x0003e80000100a00 */
[----:B------:R3:W-:Y:S04]  /*31b30*/  STL.64 [R1+0xd48], R122 ;  /* 0x000d487a01007387 */ /* 0x0007e80000100a00 */
[----:B------:R-:W-:Y:S04]  /*31b40*/  LDS R228, [R5+UR10+0x100] ;  /* 0x0001000a05e47984 */ /* 0x000fe80008000800 */
[----:B-1----:R-:W4:Y:S04]  /*31b50*/  LDL.LU.64 R120, [R1+0x120] ;  /* 0x0001200001787983 */ /* 0x002f280000300a00 */
[----:B---3--:R-:W4:Y:S04]  /*31b60*/  LDL.LU.64 R122, [R1+0x128] ;  /* 0x00012800017a7983 */ /* 0x008f280000300a00 */
[----:B------:R-:W3:Y:S04]  /*31b70*/  LDL.LU.64 R124, [R1+0x110] ;  /* 0x00011000017c7983 */ /* 0x000ee80000300a00 */
        /* <DEDUP_REMOVED lines=27> */
[----:B------:R-:W-:Y:S04]  /*31d30*/  LDS R230, [R5+UR10+0x1100] ;  /* 0x0011000a05e67984 */ /* 0x000fe80008000800 */
[----:B------:R-:W-:Y:S04]  /*31d40*/  LDS R229, [R6+UR10+0x100] ;  /* 0x0001000a06e57984 */ /* 0x000fe80008000800 */
[----:B------:R-:W1:Y:S02]  /*31d50*/  LDS R231, [R6+UR10+0x1100] ;  /* 0x0011000a06e77984 */ /* 0x000e640008000800 */
[----:B-1----:R-:W-:-:S15]  /*31d60*/  HMMA.1688.F32.TF32 R236, R228, R68, R236 ;  /* 0x00000044e4ec723c */ /* 0x002fde00000810ec */
[----:B------:R-:W-:-:S04]  /*31d70*/  NOP ;  /* 0x0000000000007918 */ /* 0x000fc80000000000 */
[----:B------:R-:W-:Y:S01]  /*31d80*/  IMAD.MOV.U32 R4, RZ, RZ, R236 ;  /* 0x000000ffff047224 */ /* 0x000fe200078e00ec */
[----:B------:R-:W-:Y:S01]  /*31d90*/  MOV R0, R239 ;  /* 0x000000ef00007202 */ /* 0x000fe20000000f00 */
[----:B------:R-:W-:Y:S02]  /*31da0*/  IMAD.MOV.U32 R3, RZ, RZ, R237 ;  /* 0x000000ffff037224 */ /* 0x000fe400078e00ed */
[----:B------:R-:W-:Y:S01]  /*31db0*/  IMAD.MOV.U32 R2, RZ, RZ, R238 ;  /* 0x000000ffff027224 */ /* 0x000fe200078e00ee */
[C---:B--2---:R-:W-:Y:S08]  /*31dc0*/  HMMA.1688.F32.TF32 R116, R224.reuse, R68, R116 ;  /* 0x00000044e074723c */ /* 0x044ff00000081074 */
[C---:B----4-:R-:W-:Y:S11]  /*31dd0*/  HMMA.1688.F32.TF32 R120, R224.reuse, R64, R120 ;  /* 0x00000040e078723c */ /* 0x050ff60000081078 */
[----:B------:R-:W-:Y:S04]  /*31de0*/  STL.64 [R1+0x15a0], R116 ;  /* 0x0015a07401007387 */ /* 0x000fe80000100a00 */
[----:B------:R1:W-:Y:S01]  /*31df0*/  STL.64 [R1+0x15a8], R118 ;  /* 0x0015a87601007387 */ /* 0x0003e20000100a00 */
[C---:B---3--:R-:W-:Y:S08]  /*31e00*/  HMMA.1688.F32.TF32 R124, R224.reuse, R12, R124 ;  /* 0x0000000ce07c723c */ /* 0x048ff0000008107c */
[C---:B------:R-:W-:Y:S01]  /*31e10*/  HMMA.1688.F32.TF32 R128, R224.reuse, R8, R128 ;  /* 0x00000008e080723c */ /* 0x040fe20000081080 */
[----:B-1----:R-:W2:Y:S04]  /*31e20*/  LDL.LU.64 R118, [R1+0x4718] ;  /* 0x0047180001767983 */ /* 0x002ea80000300a00 */
[----:B------:R-:W2:Y:S03]  /*31e30*/  LDL.LU.64 R116, [R1+0x4710] ;  /* 0x0047100001747983 */ /* 0x000ea60000300a00 */
[C---:B------:R-:W-:Y:S01]  /*31e40*/  HMMA.1688.F32.TF32 R132, R224.reuse, R60, R132 ;  /* 0x0000003ce084723c */ /* 0x040fe20000081084 */
[----:B------:R-:W-:Y:S04]  /*31e50*/  STL.64 [R1+0x1590], R120 ;  /* 0x0015907801007387 */ /* 0x000fe80000100a00 */
[----:B------:R1:W-:Y:S03]  /*31e60*/  STL.64 [R1+0x1598], R122 ;  /* 0x0015987a01007387 */ /* 0x0003e60000100a00 */
[C---:B------:R-:W-:Y:S01]  /*31e70*/  HMMA.1688.F32.TF32 R168, R224.reuse, R56, R168 ;  /* 0x00000038e0a8723c */ /* 0x040fe200000810a8 */
[----:B-1----:R-:W3:Y:S04]  /*31e80*/  LDL.LU.64 R122, [R1+0x4708] ;  /* 0x00470800017a7983 */ /* 0x002ee80000300a00 */
[----:B------:R-:W3:Y:S04]  /*31e90*/  LDL.LU.64 R120, [R1+0x4700] ;  /* 0x0047000001787983 */ /* 0x000ee80000300a00 */
[----:B------:R-:W-:Y:S04]  /*31ea0*/  STL.64 [R1+0x1580], R124 ;  /* 0x0015807c01007387 */ /* 0x000fe80000100a00 */
[----:B------:R1:W-:Y:S01]  /*31eb0*/  STL.64 [R1+0x1588], R126 ;  /* 0x0015887e01007387 */ /* 0x0003e20000100a00 */
[C---:B------:R-:W-:Y:S03]  /*31ec0*/  HMMA.1688.F32.TF32 R172, R224.reuse, R52, R172 ;  /* 0x00000034e0ac723c */ /* 0x040fe600000810ac */
[----:B-1----:R-:W4:Y:S04]  /*31ed0*/  LDL.LU.64 R126, [R1+0x46f8] ;  /* 0x0046f800017e7983 */ /* 0x002f280000300a00 */
[----:B------:R-:W4:Y:S04]  /*31ee0*/  LDL.LU.64 R124, [R1+0x46f0] ;  /* 0x0046f000017c7983 */ /* 0x000f280000300a00 */
[----:B------:R-:W-:Y:S04]  /*31ef0*/  STL.64 [R1+0x1570], R128 ;  /* 0x0015708001007387 */ /* 0x000fe80000100a00 */
[----:B------:R1:W-:Y:S01]  /*31f00*/  STL.64 [R1+0x1578], R130 ;  /* 0x0015788201007387 */ /* 0x0003e20000100a00 */
[C---:B------:R-:W-:Y:S03]  /*31f10*/  HMMA.1688.F32.TF32 R176, R224.reuse, R48, R176 ;  /* 0x00000030e0b0723c */ /* 0x040fe600000810b0 */
[----:B-1----:R-:W2:Y:S04]  /*31f20*/  LDL.LU.64 R130, [R1+0x46e8] ;  /* 0x0046e80001827983 */ /* 0x002ea80000300a00 */
[----:B------:R-:W2:Y:S01]  /*31f30*/  LDL.LU.64 R128, [R1+0x46e0] ;  /* 0x0046e00001807983 */ /* 0x000ea20000300a00 */
[C---:B------:R-:W-:Y:S03]  /*31f40*/  HMMA.1688.F32.TF32 R180, R224.reuse, R44, R180 ;  /* 0x0000002ce0b4723c */ /* 0x040fe600000810b4 */
[----:B------:R-:W-:Y:S04]  /*31f50*/  STL.64 [R1+0x1560], R132 ;  /* 0x0015608401007387 */ /* 0x000fe80000100a00 */
[----:B------:R1:W-:Y:S01]  /*31f60*/  STL.64 [R1+0x1568], R134 ;  /* 0x0015688601007387 */ /* 0x0003e20000100a00 */
[C---:B------:R-:W-:Y:S08]  /*31f70*/  HMMA.1688.F32.TF32 R184, R224.reuse, R40, R184 ;  /* 0x00000028e0b8723c */ /* 0x040ff000000810b8 */
[C---:B------:R-:W-:Y:S01]  /*31f80*/  HMMA.1688.F32.TF32 R188, R224.reuse, R36, R188 ;  /* 0x00000024e0bc723c */ /* 0x040fe200000810bc */
[----:B-1----:R-:W2:Y:S04]  /*31f90*/  LDL.LU.64 R134, [R1+0x46d8] ;  /* 0x0046d80001867983 */ /* 0x002ea80000300a00 */
[----:B------:R-:W2:Y:S04]  /*31fa0*/  LDL.LU.64 R132, [R1+0x46d0] ;  /* 0x0046d00001847983 */ /* 0x000ea80000300a00 */
[----:B------:R-:W-:Y:S04]  /*31fb0*/  STL.64 [R1+0x1550], R168 ;  /* 0x001550a801007387 */ /* 0x000fe80000100a00 */
[----:B------:R1:W-:Y:S01]  /*31fc0*/  STL.64 [R1+0x1558], R170 ;  /* 0x001558aa01007387 */ /* 0x0003e20000100a00 */
[C---:B------:R-:W-:Y:S03]  /*31fd0*/  HMMA.1688.F32.TF32 R192, R224.reuse, R32, R192 ;  /* 0x00000020e0c0723c */ /* 0x040fe600000810c0 */
        /* <DEDUP_REMOVED lines=13> */
[----:B------:R1:W-:Y:S04]  /*320b0*/  STL.64 [R1+0x1528], R182 ;  /* 0x001528b601007387 */ /* 0x0003e80000100a00 */
[----:B-1----:R-:W2:Y:S04]  /*320c0*/  LDL.LU.64 R182, [R1+0x4698] ;  /* 0x0046980001b67983 */ /* 0x002ea80000300a00 */
[----:B------:R-:W2:Y:S04]  /*320d0*/  LDL.LU.64 R180, [R1+0x4690] ;  /* 0x0046900001b47983 */ /* 0x000ea80000300a00 */
[----:B------:R-:W-:Y:S04]  /*320e0*/  STL.64 [R1+0x1510], R184 ;  /* 0x001510b801007387 */ /* 0x000fe80000100a00 */
[----:B------:R1:W-:Y:S04]  /*320f0*/  STL.64 [R1+0x1518], R186 ;  /* 0x001518ba01007387 */ /* 0x0003e80000100a00 */
[----:B-1----:R-:W2:Y:S04]  /*32100*/  LDL.LU.64 R186, [R1+0x4688] ;  /* 0x0046880001ba7983 */ /* 0x002ea80000300a00 */
[----:B------:R-:W2:Y:S04]  /*32110*/  LDL.LU.64 R184, [R1+0x4680] ;  /* 0x0046800001b87983 */ /* 0x000ea80000300a00 */
[----:B------:R-:W-:Y:S04]  /*32120*/  STL.64 [R1+0x1500], R188 ;  /* 0x001500bc01007387 */ /* 0x000fe80000100a00 */
[----:B------:R1:W-:Y:S01]  /*32130*/  STL.64 [R1+0x1508], R190 ;  /* 0x001508be01007387 */ /* 0x0003e20000100a00 */
[----:B------:R-:W-:Y:S03]  /*32140*/  HMMA.1688.F32.TF32 R248, R224, R20, R248 ;  /* 0x00000014e0f8723c */ /* 0x000fe600000810f8 */
        /* <DEDUP_REMOVED lines=14> */
[----:B------:R-:W-:Y:S08]  /*32230*/  HMMA.1688.F32.TF32 R216, R228, R8, R212 ;  /* 0x00000008e4d8723c */ /* 0x000ff000000810d4 */
[----:B-1----:R-:W-:Y:S01]  /*32240*/  HMMA.1688.F32.TF32 R240, R224, R16, R244 ;  /* 0x00000010e0f0723c */ /* 0x002fe200000810f4 */
[----:B------:R-:W-:Y:S07]  /*32250*/  STL.64 [R1+0x14a0], R248 ;  /* 0x0014a0f801007387 */ /* 0x000fee0000100a00 */
[C---:B------:R-:W-:Y:S01]  /*32260*/  HMMA.1688.F32.TF32 R212, R228.reuse, R60, R208 ;  /* 0x0000003ce4d4723c */ /* 0x040fe200000810d0 */
[----:B------:R-:W-:Y:S04]  /*32270*/  LDS R224, [R7+UR10+0x100] ;  /* 0x0001000a07e07984 */ /* 0x000fe80008000800 */
[----:B------:R-:W-:Y:S03]  /*32280*/  LDS R226, [R7+UR10+0x1100] ;  /* 0x0011000a07e27984 */ /* 0x000fe60008000800 */
[C---:B------:R-:W-:Y:S01]  /*32290*/  HMMA.1688.F32.TF32 R208, R228.reuse, R56, R204 ;  /* 0x00000038e4d0723c */ /* 0x040fe200000810cc */
[----:B------:R-:W-:Y:S04]  /*322a0*/  STL.64 [R1+0x14a8], R250 ;  /* 0x0014a8fa01007387 */ /* 0x000fe80000100a00 */
[----:B------:R-:W-:Y:S03]  /*322b0*/  LDS R225, [R252+UR10+0x100] ;  /* 0x0001000afce17984 */ /* 0x000fe60008000800 */
[C---:B------:R-:W-:Y:S01]  /*322c0*/  HMMA.1688.F32.TF32 R204, R228.reuse, R52, R200 ;  /* 0x00000034e4cc723c */ /* 0x040fe200000810c8 */
[----:B------:R-:W-:Y:S04]  /*322d0*/  STL.64 [R1+0x1490], R240 ;  /* 0x001490f001007387 */ /* 0x000fe80000100a00 */
[----:B------:R-:W1:Y:S03]  /*322e0*/  LDS R227, [R252+UR10+0x1100] ;  /* 0x0011000afce37984 */ /* 0x000e660008000800 */
[C---:B------:R-:W-:Y:S01]  /*322f0*/  HMMA.1688.F32.TF32 R200, R228.reuse, R48, R196 ;  /* 0x00000030e4c8723c */ /* 0x040fe200000810c4 */
[----:B------:R-:W-:Y:S04]  /*32300*/  STL.64 [R1+0x1498], R242 ;  /* 0x001498f201007387 */ /* 0x000fe80000100a00 */
[----:B------:R-:W-:Y:S03]  /*32310*/  LDS R240, [R5+UR10+0x180] ;  /* 0x0001800a05f07984 */ /* 0x000fe60008000800 */
[C---:B------:R-:W-:Y:S01]  /*32320*/  HMMA.1688.F32.TF32 R196, R228.reuse, R44, R72 ;  /* 0x0000002ce4c4723c */ /* 0x040fe20000081048 */
[----:B------:R-:W-:Y:S04]  /*32330*/  STL.64 [R1+0xbf0], R236 ;  /* 0x000bf0ec01007387 */ /* 0x000fe80000100a00 */
[----:B------:R-:W-:Y:S03]  /*32340*/  LDS R242, [R5+UR10+0x1180] ;  /* 0x0011800a05f27984 */ /* 0x000fe60008000800 */
[C---:B------:R-:W-:Y:S01]  /*32350*/  HMMA.1688.F32.TF32 R72, R228.reuse, R40, R76 ;  /* 0x00000028e448723c */ /* 0x040fe2000008104c */
[----:B------:R-:W-:Y:S04]  /*32360*/  STL.64 [R1+0xbf8], R238 ;  /* 0x000bf8ee01007387 */ /* 0x000fe80000100a00 */
[----:B------:R-:W-:Y:S04]  /*32370*/  STL.64 [R1+0xbc0], R220 ;  /* 0x000bc0dc01007387 */ /* 0x000fe80000100a00 */
        /* <DEDUP_REMOVED lines=16> */
[----:B------:R1:W-:Y:S04]  /*32480*/  STL.64 [R1+0xb08], R74 ;  /* 0x000b084a01007387 */ /* 0x0003e80000100a00 */
[----:B------:R-:W-:Y:S04]  /*32490*/  LDS R241, [R6+UR10+0x180] ;  /* 0x0001800a06f17984 */ /* 0x000fe80008000800 */
[----:B------:R-:W2:Y:S01]  /*324a0*/  LDS R243, [R6+UR10+0x1180] ;  /* 0x0011800a06f37984 */ /* 0x000ea20008000800 */
[C---:B-1----:R-:W-:Y:S03]  /*324b0*/  HMMA.1688.F32.TF32 R72, R228.reuse, R28, R88 ;  /* 0x0000001ce448723c */ /* 0x042fe60000081058 */
[----:B------:R-:W-:Y:S04]  /*324c0*/  STL.64 [R1+0xaf0], R80 ;  /* 0x000af05001007387 */ /* 0x000fe80000100a00 */
[----:B------:R1:W-:Y:S04]  /*324d0*/  STL.64 [R1+0xaf8], R82 ;  /* 0x000af85201007387 */ /* 0x0003e80000100a00 */
[----:B------:R-:W-:Y:S04]  /*324e0*/  STL.64 [R1+0xae0], R76 ;  /* 0x000ae04c01007387 */ /* 0x000fe80000100a00 */
[----:B------:R3:W-:Y:S01]  /*324f0*/  STL.64 [R1+0xae8], R78 ;  /* 0x000ae84e01007387 */ /* 0x0007e20000100a00 */
[C---:B-1----:R-:W-:Y:S03]  /*32500*/  HMMA.1688.F32.TF32 R80, R228.reuse, R24, R92 ;  /* 0x00000018e450723c */ /* 0x042fe6000008105c */
[----:B------:R-:W-:Y:S04]  /*32510*/  STL.64 [R1+0x9e0], R72 ;  /* 0x0009e04801007387 */ /* 0x000fe80000100a00 */
[----:B------:R1:W-:Y:S01]  /*32520*/  STL.64 [R1+0x9e8], R74 ;  /* 0x0009e84a01007387 */ /* 0x0003e20000100a00 */
[C---:B---3--:R-:W-:Y:S08]  /*32530*/  HMMA.1688.F32.TF32 R76, R228.reuse, R20, R96 ;  /* 0x00000014e44c723c */ /* 0x048ff00000081060 */
[----:B-1----:R-:W-:Y:S03]  /*32540*/  HMMA.1688.F32.TF32 R72, R228, R16, R100 ;  /* 0x00000010e448723c */ /* 0x002fe60000081064 */
[----:B------:R-:W-:Y:S04]  /*32550*/  STL.64 [R1+0x990], R80 ;  /* 0x0009905001007387 */ /* 0x000fe80000100a00 */
[----:B------:R1:W-:Y:S04]  /*32560*/  STL.64 [R1+0x998], R82 ;  /* 0x0009985201007387 */ /* 0x0003e80000100a00 */
[----:B------:R-:W-:Y:S04]  /*32570*/  STL.64 [R1+0x960], R76 ;  /* 0x0009604c01007387 */ /* 0x000fe80000100a00 */
[----:B------:R3:W-:Y:S01]  /*32580*/  STL.64 [R1+0x968], R78 ;  /* 0x0009684e01007387 */ /* 0x0007e20000100a00 */
[C---:B-1----:R-:W-:Y:S03]  /*32590*/  HMMA.1688.F32.TF32 R80, R224.reuse, R68, R136 ;  /* 0x00000044e050723c */ /* 0x042fe60000081088 */
[----:B------:R-:W-:Y:S04]  /*325a0*/  LDS R228, [R7+UR10+0x300] ;  /* 0x0003000a07e47984 */ /* 0x000fe80008000800 */
[----:B------:R-:W-:Y:S01]  /*325b0*/  STL.64 [R1+0x8e0], R72 ;  /* 0x0008e04801007387 */ /* 0x000fe20000100a00 */
[C---:B---3--:R-:W-:Y:S03]  /*325c0*/  HMMA.1688.F32.TF32 R76, R224.reuse, R64, R140 ;  /* 0x00000040e04c723c */ /* 0x048fe6000008108c */
[----:B------:R1:W-:Y:S04]  /*325d0*/  STL.64 [R1+0x8e8], R74 ;  /* 0x0008e84a01007387 */ /* 0x0003e80000100a00 */
[----:B------:R-:W-:Y:S04]  /*325e0*/  LDS R230, [R7+UR10+0x1300] ;  /* 0x0013000a07e67984 */ /* 0x000fe80008000800 */
[----:B------:R-:W-:Y:S01]  /*325f0*/  LDS R229, [R252+UR10+0x300] ;  /* 0x0003000afce57984 */ /* 0x000fe20008000800 */
[C---:B-1----:R-:W-:Y:S03]  /*32600*/  HMMA.1688.F32.TF32 R72, R224.reuse, R12, R144 ;  /* 0x0000000ce048723c */ /* 0x042fe60000081090 */
        /* <DEDUP_REMOVED lines=8> */
[----:B------:R1:W-:Y:S05]  /*32690*/  STL.64 [R1+0x1268], R74 ;  /* 0x0012684a01007387 */ /* 0x0003ea0000100a00 */
        /* <DEDUP_REMOVED lines=14> */
[----:B------:R-:W-:Y:S04]  /*32780*/  STL.64 [R1+0x1228], R82 ;  /* 0x0012285201007387 */ /* 0x000fe80000100a00 */
[----:B------:R-:W3:Y:S04]  /*32790*/  LDL.LU.64 R140, [R1+0x150] ;  /* 0x00015000018c7983 */ /* 0x000ee80000300a00 */
[----:B------:R-:W-:Y:S04]  /*327a0*/  STL.64 [R1+0x1210], R76 ;  /* 0x0012104c01007387 */ /* 0x000fe80000100a00 */
[----:B------:R-:W-:Y:S04]  /*327b0*/  STL.64 [R1+0x1218], R78 ;  /* 0x0012184e01007387 */ /* 0x000fe80000100a00 */
[----:B------:R-:W3:Y:S04]  /*327c0*/  LDL.LU.64 R142, [R1+0x158] ;  /* 0x00015800018e7983 */ /* 0x000ee80000300a00 */
[----:B------:R-:W-:Y:S04]  /*327d0*/  STL.64 [R1+0x1200], R72 ;  /* 0x0012004801007387 */ /* 0x000fe80000100a00 */
[----:B------:R1:W-:Y:S04]  /*327e0*/  STL.64 [R1+0x1208], R74 ;  /* 0x0012084a01007387 */ /* 0x0003e80000100a00 */
        /* <DEDUP_REMOVED lines=9> */
[----:B------:R-:W3:Y:S01]  /*32880*/  LDL.LU.64 R90, [R1+0x1f8] ;  /* 0x0001f800015a7983 */ /* 0x000ee20000300a00 */
[C---:B-1----:R-:W-:Y:S03]  /*32890*/  HMMA.1688.F32.TF32 R72, R224.reuse, R40, R108 ;  /* 0x00000028e048723c */ /* 0x042fe6000008106c */
[----:B------:R-:W-:Y:S04]  /*328a0*/  LDS R159, [R6+UR10+0x1300] ;  /* 0x0013000a069f7984 */ /* 0x000fe80008000800 */
[----:B------:R-:W-:Y:S01]  /*328b0*/  LDS R160, [R7+UR10+0x280] ;  /* 0x0002800a07a07984 */ /* 0x000fe20008000800 */
[C---:B--2---:R-:W-:Y:S03]  /*328c0*/  HMMA.1688.F32.TF32 R76, R224.reuse, R32, R116 ;  /* 0x00000020e04c723c */ /* 0x044fe60000081074 */
[----:B------:R-:W-:Y:S04]  /*328d0*/  LDS R162, [R7+UR10+0x1280] ;  /* 0x0012800a07a27984 */ /* 0x000fe80008000800 */
[----:B------:R-:W-:Y:S04]  /*328e0*/  LDS R161, [R252+UR10+0x280] ;  /* 0x0002800afca17984 */ /* 0x000fe80008000800 */
[----:B------:R-:W-:Y:S04]  /*328f0*/  STL.64 [R1+0x11f0], R72 ;  /* 0x0011f04801007387 */ /* 0x000fe80000100a00 */
[----:B------:R1:W-:Y:S04]  /*32900*/  STL.64 [R1+0x11f8], R74 ;  /* 0x0011f84a01007387 */ /* 0x0003e80000100a00 */
[----:B------:R-:W2:Y:S04]  /*32910*/  LDL.LU.64 R84, [R1+0x200] ;  /* 0x0002000001547983 */ /* 0x000ea80000300a00 */
[----:B------:R-:W2:Y:S01]  /*32920*/  LDL.LU.64 R86, [R1+0x208] ;  /* 0x0002080001567983 */ /* 0x000ea20000300a00 */
[C---:B-1----:R-:W-:Y:S03]  /*32930*/  HMMA.1688.F32.TF32 R72, R224.reuse, R36, R112 ;  /* 0x00000024e048723c */ /* 0x042fe60000081070 */
[----:B------:R-:W-:Y:S05]  /*32940*/  LDS R163, [R252+UR10+0x1280] ;  /* 0x0012800afca37984 */ /* 0x000fea0008000800 */
[C---:B----4-:R-:W-:Y:S11]  /*32950*/  HMMA.1688.F32.TF32 R80, R224.reuse, R24, R124 ;  /* 0x00000018e050723c */ /* 0x050ff6000008107c */
[----:B------:R-:W-:Y:S04]  /*32960*/  STL.64 [R1+0x11e0], R72 ;  /* 0x0011e04801007387 */ /* 0x000fe80000100a00 */
[----:B------:R1:W-:Y:S04]  /*32970*/  STL.64 [R1+0x11e8], R74 ;  /* 0x0011e84a01007387 */ /* 0x0003e80000100a00 */
[----:B------:R-:W-:Y:S04]  /*32980*/  STL.64 [R1+0x11d0], R76 ;  /* 0x0011d04c01007387 */ /* 0x000fe80000100a00 */
[----:B------:R4:W-:Y:S01]  /*32990*/  STL.64 [R1+0x11d8], R78 ;  /* 0x0011d84e01007387 */ /* 0x0009e20000100a00 */
[C---:B-1----:R-:W-:Y:S08]  /*329a0*/  HMMA.1688.F32.TF32 R72, R224.reuse, R28, R120 ;  /* 0x0000001ce048723c */ /* 0x042ff00000081078 */
[C---:B----4-:R-:W-:Y:S11]  /*329b0*/  HMMA.1688.F32.TF32 R76, R224.reuse, R20, R128 ;  /* 0x00000014e04c723c */ /* 0x050ff60000081080 */
[----:B------:R-:W-:Y:S04]  /*329c0*/  STL.64 [R1+0x11c0], R72 ;  /* 0x0011c04801007387 */ /* 0x000fe80000100a00 */
[----:B------:R-:W-:Y:S04]  /*329d0*/  STL.64 [R1+0x11c8], R74 ;  /* 0x0011c84a01007387 */ /* 0x000fe80000100a00 */
[----:B------:R1:W-:Y:S04]  /*329e0*/  STL.64 [R1+0x10b0], R80 ;  /* 0x0010b05001007387 */ /* 0x0003e80000100a00 */
[----:B------:R4:W-:Y:S04]  /*329f0*/  STL.64 [R1+0x10b8], R82 ;  /* 0x0010b85201007387 */ /* 0x0009e80000100a00 */
[----:B-1----:R-:W2:Y:S04]  /*32a00*/  LDL.LU.64 R80, [R1+0x250] ;  /* 0x0002500001507983 */ /* 0x002ea80000300a00 */
[----:B------:R-:W-:Y:S04]  /*32a10*/  STL.64 [R1+0x10a0], R76 ;  /* 0x0010a04c01007387 */ /* 0x000fe80000100a00 */
[----:B------:R1:W-:Y:S04]  /*32a20*/  STL.64 [R1+0x10a8], R78 ;  /* 0x0010a84e01007387 */ /* 0x0003e80000100a00 */
[----:B----4-:R-:W4:Y:S01]  /*32a30*/  LDL.LU.64 R82, [R1+0x258] ;  /* 0x0002580001527983 */ /* 0x010f220000300a00 */
[----:B------:R-:W-:Y:S03]  /*32a40*/  HMMA.1688.F32.TF32 R72, R224, R16, R132 ;  /* 0x00000010e048723c */ /* 0x000fe60000081084 */
[----:B------:R-:W-:Y:S04]  /*32a50*/  LDS R224, [R5+UR10+0x380] ;  /* 0x0003800a05e07984 */ /* 0x000fe80008000800 */
[----:B------:R-:W-:Y:S01]  /*32a60*/  LDS R226, [R5+UR10+0x1380] ;  /* 0x0013800a05e27984 */ /* 0x000fe20008000800 */
[C---:B------:R-:W-:Y:S03]  /*32a70*/  HMMA.1688.F32.TF32 R108, R240.reuse, R68, R168 ;  /* 0x00000044f06c723c */ /* 0x040fe600000810a8 */
[----:B------:R-:W-:Y:S04]  /*32a80*/  LDS R225, [R6+UR10+0x380] ;  /* 0x0003800a06e17984 */ /* 0x000fe80008000800 */
[----:B------:R-:W-:Y:S01]  /*32a90*/  LDS R227, [R6+UR10+0x1380] ;  /* 0x0013800a06e37984 */ /* 0x000fe20008000800 */
[C---:B------:R-:W-:Y:S03]  /*32aa0*/  HMMA.1688.F32.TF32 R104, R240.reuse, R64, R172 ;  /* 0x00000040f068723c */ /* 0x040fe600000810ac */
[----:B------:R-:W-:Y:S04]  /*32ab0*/  STL.64 [R1+0x1090], R72 ;  /* 0x0010904801007387 */ /* 0x000fe80000100a00 */
[----:B------:R-:W-:Y:S01]  /*32ac0*/  STL.64 [R1+0x1098], R74 ;  /* 0x0010984a01007387 */ /* 0x000fe20000100a00 */
[C---:B-1----:R-:W-:Y:S03]  /*32ad0*/  HMMA.1688.F32.TF32 R76, R240.reuse, R12, R176 ;  /* 0x0000000cf04c723c */ /* 0x042fe600000810b0 */
[----:B------:R-:W-:Y:S04]  /*32ae0*/  STL.64 [R1+0x800], R108 ;  /* 0x0008006c01007387 */ /* 0x000fe80000100a00 */
[----:B------:R1:W-:Y:S04]  /*32af0*/  STL.64 [R1+0x808], R110 ;  /* 0x0008086e01007387 */ /* 0x0003e80000100a00 */
[----:B------:R-:W-:Y:S04]  /*32b00*/  STL.64 [R1+0x7f0], R104 ;  /* 0x0007f06801007387 */ /* 0x000fe80000100a00 */
[----:B------:R1:W-:Y:S02]  /*32b10*/  STL.64 [R1+0x7f8], R106 ;  /* 0x0007f86a01007387 */ /* 0x0003e40000100a00 */
[C---:B-1----:R-:W-:Y:S02]  /*32b20*/  HMMA.1688.F32.TF32 R108, R240.reuse, R8, R180 ;  /* 0x00000008f06c723c */ /* 0x042fe400000810b4 */
[----:B------:R-:W-:Y:S04]  /*32b30*/  LDS R72, [R7+UR10+0x180] ;  /* 0x0001800a07487984 */ /* 0x000fe80008000800 */
[----:B------:R-:W-:Y:S02]  /*32b40*/  LDS R74, [R7+UR10+0x1180] ;  /* 0x0011800a074a7984 */ /* 0x000fe40008000800 */
[C---:B------:R-:W-:Y:S02]  /*32b50*/  HMMA.1688.F32.TF32 R104, R240.reuse, R60, R184 ;  /* 0x0000003cf068723c */ /* 0x040fe400000810b8 */
[----:B------:R1:W-:Y:S04]  /*32b60*/  STL.64 [R1+0x7b0], R76 ;  /* 0x0007b04c01007387 */ /* 0x0003e80000100a00 */
[----:B------:R1:W-:Y:S02]  /*32b70*/  STL.64 [R1+0x7b8], R78 ;  /* 0x0007b84e01007387 */ /* 0x0003e40000100a00 */
[C---:B------:R-:W-:Y:S02]  /*32b80*/  HMMA.1688.F32.TF32 R112, R240.reuse, R52, R192 ;  /* 0x00000034f070723c */ /* 0x040fe400000810c0 */
[----:B------:R-:W-:Y:S04]  /*32b90*/  LDS R73, [R252+UR10+0x180] ;  /* 0x0001800afc497984 */ /* 0x000fe80008000800 */
[----:B-1----:R-:W4:Y:S04]  /*32ba0*/  LDL.LU.64 R76, [R1+0x240] ;  /* 0x00024000014c7983 */ /* 0x002f280000300a00 */
[----:B------:R-:W-:Y:S04]  /*32bb0*/  STL.64 [R1+0x770], R108 ;  /* 0x0007706c01007387 */ /* 0x000fe80000100a00 */
[----:B------:R-:W-:Y:S04]  /*32bc0*/  STL.64 [R1+0x778], R110 ;  /* 0x0007786e01007387 */ /* 0x000fe80000100a00 */
[----:B------:R-:W4:Y:S04]  /*32bd0*/  LDL.LU.64 R78, [R1+0x248] ;  /* 0x00024800014e7983 */ /* 0x000f280000300a00 */
[----:B------:R-:W-:Y:S04]  /*32be0*/  STL.64 [R1+0x750], R104 ;  /* 0x0007506801007387 */ /* 0x000fe80000100a00 */
[----:B------:R1:W-:Y:S04]  /*32bf0*/  STL.64 [R1+0x758], R106 ;  /* 0x0007586a01007387 */ /* 0x0003e80000100a00 */
[----:B------:R-:W2:Y:S01]  /*32c00*/  LDS R75, [R252+UR10+0x1180] ;  /* 0x0011800afc4b7984 */ /* 0x000ea20008000800 */
[----:B-1----:R-:W-:-:S15]  /*32c10*/  HMMA.1688.F32.TF32 R104, R240, R56, R188 ;  /* 0x00000038f068723c */ /* 0x002fde00000810bc */
[----:B------:R-:W-:-:S04]  /*32c20*/  NOP ;  /* 0x0000000000007918 */ /* 0x000fc80000000000 */
[----:B------:R-:W-:Y:S04]  /*32c30*/  STL.64 [R1+0x170], R104 ;  /* 0x0001706801007387 */ /* 0x000fe80000100a00 */
[----:B------:R1:W-:Y:S01]  /*32c40*/  STL.64 [R1+0x178], R106 ;  /* 0x0001786a01007387 */ /* 0x0003e20000100a00 */
[C---:B---3--:R-:W-:Y:S03]  /*32c50*/  HMMA.1688.F32.TF32 R108, R240.reuse, R48, R140 ;  /* 0x00000030f06c723c */ /* 0x048fe6000008108c */
[----:B------:R-:W-:Y:S05]  /*32c60*/  STL.64 [R1+0x60], R112 ;  /* 0x0000607001007387 */ /* 0x000fea0000100a00 */
[C---:B-1----:R-:W-:Y:S08]  /*32c70*/  HMMA.1688.F32.TF32 R104, R240.reuse, R44, R136 ;  /* 0x0000002cf068723c */ /* 0x042ff00000081088 */
[C---:B------:R-:W-:Y:S08]  /*32c80*/  HMMA.1688.F32.TF32 R100, R240.reuse, R40, R100 ;  /* 0x00000028f064723c */ /* 0x040ff00000081064 */
[C---:B------:R-:W-:Y:S01]  /*32c90*/  HMMA.1688.F32.TF32 R96, R240.reuse, R36, R96 ;  /* 0x00000024f060723c */ /* 0x040fe20000081060 */
[----:B------:R-:W-:Y:S04]  /*32ca0*/  STL.64 [R1+0x68], R114 ;  /* 0x0000687201007387 */ /* 0x000fe80000100a00 */
[----:B------:R-:W-:Y:S04]  /*32cb0*/  STL.64 [R1+0x50], R108 ;  /* 0x0000506c01007387 */ /* 0x000fe80000100a00 */
[----:B------:R-:W-:Y:S04]  /*32cc0*/  STL.64 [R1+0x58], R110 ;  /* 0x0000586e01007387 */ /* 0x000fe80000100a00 */
[----:B------:R1:W-:Y:S04]  /*32cd0*/  STL.64 [R1+0x40], R104 ;  /* 0x0000406801007387 */ /* 0x0003e80000100a00 */
[----:B------:R3:W-:Y:S04]  /*32ce0*/  STL.64 [R1+0x48], R106 ;  /* 0x0000486a01007387 */ /* 0x0007e80000100a00 */
[----:B------:R3:W-:Y:S01]  /*32cf0*/  STL.64 [R1+0x30], R100 ;  /* 0x0000306401007387 */ /* 0x0007e20000100a00 */
[C---:B------:R-:W-:Y:S03]  /*32d00*/  HMMA.1688.F32.TF32 R92, R240.reuse, R32, R92 ;  /* 0x00000020f05c723c */ /* 0x040fe6000008105c */
[----:B------:R3:W-:Y:S04]  /*32d10*/  STL.64 [R1+0x38], R102 ;  /* 0x0000386601007387 */ /* 0x0007e80000100a00 */
[----:B-1----:R-:W4:Y:S04]  /*32d20*/  LDL.LU.64 R104, [R1+0x2f0] ;  /* 0x0002f00001687983 */ /* 0x002f280000300a00 */
[----:B------:R1:W-:Y:S04]  /*32d30*/  STL.64 [R1+0x20], R96 ;  /* 0x0000206001007387 */ /* 0x0003e80000100a00 */
[----:B------:R1:W-:Y:S04]  /*32d40*/  STL.64 [R1+0x28], R98 ;  /* 0x0000286201007387 */ /* 0x0003e80000100a00 */
[----:B---3--:R-:W3:Y:S01]  /*32d50*/  LDL.LU.64 R106, [R1+0x2f8] ;  /* 0x0002f800016a7983 */ /* 0x008ee20000300a00 */
[C---:B------:R-:W-:Y:S03]  /*32d60*/  HMMA.1688.F32.TF32 R88, R240.reuse, R28, R88 ;  /* 0x0000001cf058723c */ /* 0x040fe60000081058 */
[----:B------:R1:W-:Y:S04]  /*32d70*/  STL.64 [R1+0x10], R92 ;  /* 0x0000105c01007387 */ /* 0x0003e80000100a00 */
[----:B------:R1:W-:Y:S04]  /*32d80*/  STL.64 [R1+0x18], R94 ;  /* 0x0000185e01007387 */ /* 0x0003e80000100a00 */
[----:B------:R-:W3:Y:S04]  /*32d90*/  LDL.LU.64 R100, [R1+0x2e0] ;  /* 0x0002e00001647983 */ /* 0x000ee80000300a00 */
[----:B------:R-:W3:Y:S04]  /*32da0*/  LDL.LU.64 R102, [R1+0x2e8] ;  /* 0x0002e80001667983 */ /* 0x000ee80000300a00 */
[----:B------:R2:W-:Y:S04]  /*32db0*/  STL.64 [R1], R88 ;  /* 0x0000005801007387 */ /* 0x0005e80000100a00 */
[----:B------:R2:W-:Y:S04]  /*32dc0*/  STL.64 [R1+0x8], R90 ;  /* 0x0000085a01007387 */ /* 0x0005e80000100a00 */
[----:B-1----:R-:W3:Y:S04]  /*32dd0*/  LDL.LU.64 R96, [R1+0x2d0] ;  /* 0x0002d00001607983 */ /* 0x002ee80000300a00 */
[----:B------:R-:W3:Y:S01]  /*32de0*/  LDL.LU.64 R98, [R1+0x2d8] ;  /* 0x0002d80001627983 */ /* 0x000ee20000300a00 */
[C---:B--2---:R-:W-:Y:S03]  /*32df0*/  HMMA.1688.F32.TF32 R248, R240.reuse, R24, R84 ;  /* 0x00000018f0f8723c */ /* 0x044fe60000081054 */
[----:B------:R-:W2:Y:S04]  /*32e00*/  LDL.LU.64 R84, [R1+0x2c0] ;  /* 0x0002c00001547983 */ /* 0x000ea80000300a00 */
[----:B------:R-:W2:Y:S04]  /*32e10*/  LDL.LU.64 R86, [R1+0x2c8] ;  /* 0x0002c80001567983 */ /* 0x000ea80000300a00 */
[----:B------:R-:W2:Y:S04]  /*32e20*/  LDL.LU.64 R92, [R1+0x2b0] ;  /* 0x0002b000015c7983 */ /* 0x000ea80000300a00 */
[----:B------:R-:W2:Y:S04]  /*32e30*/  LDL.LU.64 R94, [R1+0x2b8] ;  /* 0x0002b800015e7983 */ /* 0x000ea80000300a00 */
[----:B------:R-:W-:Y:S04]  /*32e40*/  STL.64 [R1+0x4508], R250 ;  /* 0x004508fa01007387 */ /* 0x000fe80000100a00 */
[----:B------:R-:W-:Y:S01]  /*32e50*/  STL.64 [R1+0x4500], R248 ;  /* 0x004500f801007387 */ /* 0x000fe20000100a00 */
[C---:B----4-:R-:W-:Y:S03]  /*32e60*/  HMMA.1688.F32.TF32 R244, R240.reuse, R20, R80 ;  /* 0x00000014f0f4723c */ /* 0x050fe60000081050 */
[----:B------:R-:W4:Y:S04]  /*32e70*/  LDL.LU.64 R80, [R1+0x380] ;  /* 0x0003800001507983 */ /* 0x000f280000300a00 */
[----:B------:R-:W4:Y:S04]  /*32e80*/  LDL.LU.64 R82, [R1+0x388] ;  /* 0x0003880001527983 */ /* 0x000f280000300a00 */
[----:B------:R-:W4:Y:S04]  /*32e90*/  LDL.LU.64 R112, [R1+0x400] ;  /* 0x0004000001707983 */ /* 0x000f280000300a00 */
[----:B------:R-:W4:Y:S04]  /*32ea0*/  LDL.LU.64 R114, [R1+0x408] ;  /* 0x0004080001727983 */ /* 0x000f280000300a00 */
[----:B------:R-:W4:Y:S04]  /*32eb0*/  LDL.LU.64 R108, [R1+0x3c0] ;  /* 0x0003c000016c7983 */ /* 0x000f280000300a00 */
[----:B------:R-:W4:Y:S04]  /*32ec0*/  LDL.LU.64 R110, [R1+0x3c8] ;  /* 0x0003c800016e7983 */ /* 0x000f280000300a00 */
[----:B------:R-:W-:Y:S04]  /*32ed0*/  STL.64 [R1+0x4518], R246 ;  /* 0x004518f601007387 */ /* 0x000fe80000100a00 */
[----:B------:R-:W-:Y:S04]  /*32ee0*/  STL.64 [R1+0x4510], R244 ;  /* 0x004510f401007387 */ /* 0x000fe80000100a00 */
[----:B------:R-:W4:Y:S04]  /*32ef0*/  LDL.LU.64 R88, [R1+0x3b0] ;  /* 0x0003b00001587983 */ /* 0x000f280000300a00 */
[----:B------:R-:W4:Y:S01]  /*32f00*/  LDL.LU.64 R90, [R1+0x3b8] ;  /* 0x0003b800015a7983 */ /* 0x000f220000300a00 */
[----:B------:R-:W-:Y:S03]  /*32f10*/  HMMA.1688.F32.TF32 R240, R240, R16, R76 ;  /* 0x00000010f0f0723c */ /* 0x000fe6000008104c */
[----:B------:R-:W-:Y:S04]  /*32f20*/  LDS R76, [R5+UR10+0x200] ;  /* 0x0002000a054c7984 */ /* 0x000fe80008000800 */
[----:B------:R-:W-:Y:S04]  /*32f30*/  LDS R78, [R5+UR10+0x1200] ;  /* 0x0012000a054e7984 */ /* 0x000fe80008000800 */
[----:B------:R-:W-:Y:S04]  /*32f40*/  LDS R77, [R6+UR10+0x200] ;  /* 0x0002000a064d7984 */ /* 0x000fe80008000800 */
[----:B------:R-:W1:Y:S04]  /*32f50*/  LDS R79, [R6+UR10+0x1200] ;  /* 0x0012000a064f7984 */ /* 0x000e680008000800 */
[----:B------:R-:W-:Y:S04]  /*32f60*/  STL.64 [R1+0x4528], R242 ;  /* 0x004528f201007387 */ /* 0x000fe80000100a00 */
[----:B------:R-:W-:Y:S01]  /*32f70*/  STL.64 [R1+0x4520], R240 ;  /* 0x004520f001007387 */ /* 0x000fe20000100a00 */
[----:B---3--:R-:W-:Y:S03]  /*32f80*/  HMMA.1688.F32.TF32 R116, R72, R68, R104 ;  /* 0x000000444874723c */ /* 0x008fe60000081068 */
[----:B------:R-:W3:Y:S04]  /*32f90*/  LDL.LU.64 R104, [R1+0x370] ;  /* 0x0003700001687983 */ /* 0x000ee80000300a00 */
[----:B------:R-:W3:-:S12]  /*32fa0*/  LDL.LU.64 R106, [R1+0x378] ;  /* 0x00037800016a7983 */ /* 0x000ed80000300a00 */
[----:B------:R-:W-:Y:S04]  /*32fb0*/  STL.64 [R1+0x1030], R116 ;  /* 0x0010307401007387 */ /* 0x000fe80000100a00 */
[----:B------:R1:W-:Y:S02]  /*32fc0*/  STL.64 [R1+0x1038], R118 ;  /* 0x0010387601007387 */ /* 0x0003e40000100a00 */
[----:B-1----:R-:W-:Y:S02]  /*32fd0*/  HMMA.1688.F32.TF32 R116, R72, R64, R100 ;  /* 0x000000404874723c */ /* 0x002fe40000081064 */
[----:B------:R-:W3:Y:S04]  /*32fe0*/  LDL.LU.64 R100, [R1+0x360] ;  /* 0x0003600001647983 */ /* 0x000ee80000300a00 */
[----:B------:R-:W3:-:S13]  /*32ff0*/  LDL.LU.64 R102, [R1+0x368] ;  /* 0x0003680001667983 */ /* 0x000eda0000300a00 */
[----:B------:R-:W-:Y:S04]  /*33000*/  STL.64 [R1+0x1020], R116 ;  /* 0x0010207401007387 */ /* 0x000fe80000100a00 */
[----:B------:R1:W-:Y:S02]  /*33010*/  STL.64 [R1+0x1028], R118 ;  /* 0x0010287601007387 */ /* 0x0003e40000100a00 */
[----:B-1----:R-:W-:Y:S02]  /*33020*/  HMMA.1688.F32.TF32 R116, R72, R12, R96 ;  /* 0x0000000c4874723c */ /* 0x002fe40000081060 */
[----:B------:R-:W3:Y:S04]  /*33030*/  LDL.LU.64 R96, [R1+0x350] ;  /* 0x0003500001607983 */ /* 0x000ee80000300a00 */
[----:B------:R-:W3:-:S13]  /*33040*/  LDL.LU.64 R98, [R1+0x358] ;  /* 0x0003580001627983 */ /* 0x000eda0000300a00 */
[----:B------:R-:W-:Y:S04]  /*33050*/  STL.64 [R1+0x1010], R116 ;  /* 0x0010107401007387 */ /* 0x000fe80000100a00 */
[----:B------:R2:W-:Y:S02]  /*33060*/  STL.64 [R1+0x1018], R118 ;  /* 0x0010187601007387 */ /* 0x0005e40000100a00 */
[----:B--2---:R-:W-:Y:S02]  /*33070*/  HMMA.1688.F32.TF32 R116, R72, R8, R84 ;  /* 0x000000084874723c */ /* 0x004fe40000081054 */
[----:B------:R-:W2:Y:S04]  /*33080*/  LDL.LU.64 R84, [R1+0x2a0] ;  /* 0x0002a00001547983 */ /* 0x000ea80000300a00 */
[----:B------:R-:W2:-:S13]  /*33090*/  LDL.LU.64 R86, [R1+0x2a8] ;  /* 0x0002a80001567983 */ /* 0x000e9a0000300a00 */
[----:B------:R-:W-:Y:S04]  /*330a0*/  STL.64 [R1+0x1000], R116 ;  /* 0x0010007401007387 */ /* 0x000fe80000100a00 */
[----:B------:R1:W-:Y:S02]  /*330b0*/  STL.64 [R1+0x1008], R118 ;  /* 0x0010087601007387 */ /* 0x0003e40000100a00 */
[----:B-1----:R-:W-:Y:S02]  /*330c0*/  HMMA.1688.F32.TF32 R116, R72, R60, R92 ;  /* 0x0000003c4874723c */ /* 0x002fe4000008105c */
[----:B------:R-:W2:Y:S04]  /*330d0*/  LDL.LU.64 R92, [R1+0x290] ;  /* 0x00029000015c7983 */ /* 0x000ea80000300a00 */
[----:B------:R-:W2:-:S13]  /*330e0*/  LDL.LU.64 R94, [R1+0x298] ;  /* 0x00029800015e7983 */ /* 0x000e9a0000300a00 */
[----:B------:R-:W-:Y:S04]  /*330f0*/  STL.64 [R1+0xff0], R116 ;  /* 0x000ff07401007387 */ /* 0x000fe80000100a00 */
[----:B------:R4:W-:Y:S02]  /*33100*/  STL.64 [R1+0xff8], R118 ;  /* 0x000ff87601007387 */ /* 0x0009e40000100a00 */
[----:B----4-:R-:W-:Y:S02]  /*33110*/  HMMA.1688.F32.TF32 R116, R72, R56, R80 ;  /* 0x000000384874723c */ /* 0x010fe40000081050 */
[----:B------:R-:W4:Y:S04]  /*33120*/  LDL.LU.64 R80, [R1+0x280] ;  /* 0x0002800001507983 */ /* 0x000f280000300a00 */
[----:B------:R-:W4:-:S13]  /*33130*/  LDL.LU.64 R82, [R1+0x288] ;  /* 0x0002880001527983 */ /* 0x000f1a0000300a00 */
[----:B------:R-:W-:Y:S04]  /*33140*/  STL.64 [R1+0xfe0], R116 ;  /* 0x000fe07401007387 */ /* 0x000fe80000100a00 */
[----:B------:R1:W-:Y:S02]  /*33150*/  STL.64 [R1+0xfe8], R118 ;  /* 0x000fe87601007387 */ /* 0x0003e40000100a00 */
[----:B-1----:R-:W-:Y:S02]  /*33160*/  HMMA.1688.F32.TF32 R116, R72, R52, R112 ;  /* 0x000000344874723c */ /* 0x002fe40000081070 */
        /* <DEDUP_REMOVED lines=14> */
[----:B---3--:R-:W-:Y:S02]  /*33250*/  HMMA.1688.F32.TF32 R116, R72, R40, R104 ;  /* 0x000000284874723c */ /* 0x008fe40000081068 */
        /* <DEDUP_REMOVED lines=28> */
[----:B------:R1:W-:Y:S01]  /*33420*/  STL.64 [R1+0xf58], R118 ;  /* 0x000f587601007387 */ /* 0x0003e20000100a00 */
[----:B------:R-:W-:Y:S03]  /*33430*/  HMMA.1688.F32.TF32 R72, R72, R16, R112 ;  /* 0x000000104848723c */ /* 0x000fe60000081070 */
[----:B------:R-:W4:Y:S04]  /*33440*/  LDL.LU.64 R112, [R1+0x500] ;  /* 0x0005000001707983 */ /* 0x000f280000300a00 */
[----:B------:R-:W4:-:S12]  /*33450*/  LDL.LU.64 R114, [R1+0x508] ;  /* 0x0005080001727983 */ /* 0x000f180000300a00 */
[----:B------:R-:W-:Y:S04]  /*33460*/  STL.64 [R1+0xf30], R72 ;  /* 0x000f304801007387 */ /* 0x000fe80000100a00 */
[----:B------:R-:W-:Y:S04]  /*33470*/  STL.64 [R1+0xf38], R74 ;  /* 0x000f384a01007387 */ /* 0x000fe80000100a00 */
[----:B------:R-:W-:Y:S04]  /*33480*/  LDS R72, [R7+UR10+0x200] ;  /* 0x0002000a07487984 */ /* 0x000fe80008000800 */
[----:B------:R-:W-:Y:S01]  /*33490*/  LDS R74, [R7+UR10+0x1200] ;  /* 0x0012000a074a7984 */ /* 0x000fe20008000800 */
[C---:B-1----:R-:W-:Y:S03]  /*334a0*/  HMMA.1688.F32.TF32 R116, R76.reuse, R68, R108 ;  /* 0x000000444c74723c */ /* 0x042fe6000008106c */
[----:B------:R-:W4:Y:S04]  /*334b0*/  LDL.LU.64 R108, [R1+0x520] ;  /* 0x00052000016c7983 */ /* 0x000f280000300a00 */
[----:B------:R-:W4:Y:S04]  /*334c0*/  LDL.LU.64 R110, [R1+0x528] ;  /* 0x00052800016e7983 */ /* 0x000f280000300a00 */
[----:B------:R-:W-:Y:S04]  /*334d0*/  LDS R73, [R252+UR10+0x200] ;  /* 0x0002000afc497984 */ /* 0x000fe80008000800 */
[----:B------:R-:W1:Y:S04]  /*334e0*/  LDS R75, [R252+UR10+0x1200] ;  /* 0x0012000afc4b7984 */ /* 0x000e680008000800 */
        /* <DEDUP_REMOVED lines=70> */
[----:B------:R1:W-:Y:S04]  /*33950*/  STL.64 [R1+0x80], R116 ;  /* 0x0000807401007387 */ /* 0x0003e80000100a00 */
[----:B------:R1:W-:Y:S01]  /*33960*/  STL.64 [R1+0x88], R118 ;  /* 0x0000887601007387 */ /* 0x0003e20000100a00 */
[----:B------:R-:W-:Y:S03]  /*33970*/  HMMA.1688.F32.TF32 R76, R76, R16, R92 ;  /* 0x000000104c4c723c */ /* 0x000fe6000008105c */
[----:B------:R-:W-:Y:S04]  /*33980*/  LDS R92, [R5+UR10+0x280] ;  /* 0x0002800a055c7984 */ /* 0x000fe80008000800 */
[----:B-1----:R-:W2:Y:S04]  /*33990*/  LDL.LU.64 R116, [R1+0x690] ;  /* 0x0006900001747983 */ /* 0x002ea80000300a00 */
[----:B------:R-:W2:Y:S04]  /*339a0*/  LDL.LU.64 R118, [R1+0x698] ;  /* 0x0006980001767983 */ /* 0x000ea80000300a00 */
[----:B------:R-:W-:Y:S04]  /*339b0*/  LDS R94, [R5+UR10+0x1280] ;  /* 0x0012800a055e7984 */ /* 0x000fe80008000800 */
[----:B------:R-:W-:Y:S04]  /*339c0*/  LDS R93, [R6+UR10+0x280] ;  /* 0x0002800a065d7984 */ /* 0x000fe80008000800 */
[----:B------:R-:W-:Y:S04]  /*339d0*/  STL.64 [R1+0x70], R76 ;  /* 0x0000704c01007387 */ /* 0x000fe80000100a00 */
[----:B------:R4:W-:Y:S04]  /*339e0*/  STL.64 [R1+0x78], R78 ;  /* 0x0000784e01007387 */ /* 0x0009e80000100a00 */
[----:B------:R-:W1:Y:S01]  /*339f0*/  LDS R95, [R6+UR10+0x1280] ;  /* 0x0012800a065f7984 */ /* 0x000e620008000800 */
[----:B----4-:R-:W-:Y:S03]  /*33a00*/  HMMA.1688.F32.TF32 R76, R72, R68, R80 ;  /* 0x00000044484c723c */ /* 0x010fe60000081050 */
[----:B------:R-:W4:Y:S04]  /*33a10*/  LDL.LU.64 R80, [R1+0x680] ;  /* 0x0006800001507983 */ /* 0x000f280000300a00 */
[----:B------:R-:W4:-:S12]  /*33a20*/  LDL.LU.64 R82, [R1+0x688] ;  /* 0x0006880001527983 */ /* 0x000f180000300a00 */
        /* <DEDUP_REMOVED lines=38> */
[----:B-1----:R-:W2:Y:S04]  /*33c90*/  LDL.LU.64 R76, [R1+0x490] ;  /* 0x00049000014c7983 */ /* 0x002ea80000300a00 */
[----:B------:R-:W2:-:S12]  /*33ca0*/  LDL.LU.64 R78, [R1+0x498] ;  /* 0x00049800014e7983 */ /* 0x000e980000300a00 */
[----:B------:R-:W-:Y:S04]  /*33cb0*/  STL.64 [R1+0xa50], R116 ;  /* 0x000a507401007387 */ /* 0x000fe80000100a00 */
[----:B------:R4:W-:Y:S02]  /*33cc0*/  STL.64 [R1+0xa58], R118 ;  /* 0x000a587601007387 */ /* 0x0009e40000100a00 */
[----:B----4-:R-:W-:Y:S02]  /*33cd0*/  HMMA.1688.F32.TF32 R116, R72, R40, R80 ;  /* 0x000000284874723c */ /* 0x010fe40000081050 */
[----:B------:R-:W4:Y:S04]  /*33ce0*/  LDL.LU.64 R80, [R1+0x4a0] ;  /* 0x0004a00001507983 */ /* 0x000f280000300a00 */
[----:B------:R-:W4:-:S13]  /*33cf0*/  LDL.LU.64 R82, [R1+0x4a8] ;  /* 0x0004a80001527983 */ /* 0x000f1a0000300a00 */
[----:B------:R-:W-:Y:S04]  /*33d00*/  STL.64 [R1+0xa40], R116 ;  /* 0x000a407401007387 */ /* 0x000fe80000100a00 */
[----:B------:R1:W-:Y:S02]  /*33d10*/  STL.64 [R1+0xa48], R118 ;  /* 0x000a487601007387 */ /* 0x0003e40000100a00 */
[C---:B-1----:R-:W-:Y:S08]  /*33d20*/  HMMA.1688.F32.TF32 R116, R72.reuse, R36, R112 ;  /* 0x000000244874723c */ /* 0x042ff00000081070 */
[C---:B------:R-:W-:Y:S11]  /*33d30*/  HMMA.1688.F32.TF32 R112, R72.reuse, R32, R108 ;  /* 0x000000204870723c */ /* 0x040ff6000008106c */
[----:B------:R-:W-:Y:S04]  /*33d40*/  STL.64 [R1+0xa30], R116 ;  /* 0x000a307401007387 */ /* 0x000fe80000100a00 */
[----:B------:R-:W-:Y:S01]  /*33d50*/  STL.64 [R1+0xa38], R118 ;  /* 0x000a387601007387 */ /* 0x000fe20000100a00 */
[C---:B------:R-:W-:Y:S03]  /*33d60*/  HMMA.1688.F32.TF32 R108, R72.reuse, R28, R88 ;  /* 0x0000001c486c723c */ /* 0x040fe60000081058 */
[----:B------:R-:W4:Y:S04]  /*33d70*/  LDL.LU.64 R88, [R1+0x4b0] ;  /* 0x0004b00001587983 */ /* 0x000f280000300a00 */
[----:B------:R-:W-:Y:S04]  /*33d80*/  STL.64 [R1+0xa20], R112 ;  /* 0x000a207001007387 */ /* 0x000fe80000100a00 */
[----:B------:R-:W-:Y:S04]  /*33d90*/  STL.64 [R1+0xa28], R114 ;  /* 0x000a287201007387 */ /* 0x000fe80000100a00 */
[----:B------:R-:W4:Y:S04]  /*33da0*/  LDL.LU.64 R90, [R1+0x4b8] ;  /* 0x0004b800015a7983 */ /* 0x000f280000300a00 */
[----:B------:R1:W-:Y:S01]  /*33db0*/  STL.64 [R1+0xa10], R108 ;  /* 0x000a106c01007387 */ /* 0x0003e20000100a00 */
[C---:B---3--:R-:W-:Y:S03]  /*33dc0*/  HMMA.1688.F32.TF32 R104, R72.reuse, R24, R104 ;  /* 0x000000184868723c */ /* 0x048fe60000081068 */
[----:B------:R3:W-:Y:S04]  /*33dd0*/  STL.64 [R1+0xa18], R110 ;  /* 0x000a186e01007387 */ /* 0x0007e80000100a00 */
[----:B-1----:R-:W4:Y:S04]  /*33de0*/  LDL.LU.64 R108, [R1+0x4d0] ;  /* 0x0004d000016c7983 */ /* 0x002f280000300a00 */
[----:B---3--:R-:W3:Y:S08]  /*33df0*/  LDL.LU.64 R110, [R1+0x4d8] ;  /* 0x0004d800016e7983 */ /* 0x008ef00000300a00 */
[----:B------:R1:W-:Y:S04]  /*33e00*/  STL.64 [R1+0xa00], R104 ;  /* 0x000a006801007387 */ /* 0x0003e80000100a00 */
[----:B------:R1:W-:Y:S04]  /*33e10*/  STL.64 [R1+0xa08], R106 ;  /* 0x000a086a01007387 */ /* 0x0003e80000100a00 */
[----:B------:R-:W3:Y:S04]  /*33e20*/  LDL.LU.64 R116, [R1+0x540] ;  /* 0x0005400001747983 */ /* 0x000ee80000300a00 */
[----:B------:R-:W3:Y:S01]  /*33e30*/  LDL.LU.64 R118, [R1+0x548] ;  /* 0x0005480001767983 */ /* 0x000ee20000300a00 */
[C---:B------:R-:W-:Y:S03]  /*33e40*/  HMMA.1688.F32.TF32 R100, R72.reuse, R20, R100 ;  /* 0x000000144864723c */ /* 0x040fe60000081064 */
[----:B------:R-:W3:Y:S04]  /*33e50*/  LDL.LU.64 R112, [R1+0x5d0] ;  /* 0x0005d00001707983 */ /* 0x000ee80000300a00 */
[----:B------:R-:W3:Y:S04]  /*33e60*/  LDL.LU.64 R114, [R1+0x5d8] ;  /* 0x0005d80001727983 */ /* 0x000ee80000300a00 */
[----:B-1----:R-:W3:Y:S04]  /*33e70*/  LDL.LU.64 R104, [R1+0x700] ;  /* 0x0007000001687983 */ /* 0x002ee80000300a00 */
[----:B------:R-:W3:Y:S04]  /*33e80*/  LDL.LU.64 R106, [R1+0x708] ;  /* 0x00070800016a7983 */ /* 0x000ee80000300a00 */
[----:B------:R1:W-:Y:S01]  /*33e90*/  STL.64 [R1+0x9f0], R100 ;  /* 0x0009f06401007387 */ /* 0x0003e20000100a00 */
[----:B------:R-:W-:Y:S03]  /*33ea0*/  HMMA.1688.F32.TF32 R72, R72, R16, R96 ;  /* 0x000000104848723c */ /* 0x000fe60000081060 */
[----:B------:R1:W-:Y:S04]  /*33eb0*/  STL.64 [R1+0x9f8], R102 ;  /* 0x0009f86601007387 */ /* 0x0003e80000100a00 */
[----:B-1----:R-:W3:Y:S04]  /*33ec0*/  LDL.LU.64 R100, [R1+0x720] ;  /* 0x0007200001647983 */ /* 0x002ee80000300a00 */
[----:B------:R-:W3:Y:S08]  /*33ed0*/  LDL.LU.64 R102, [R1+0x728] ;  /* 0x0007280001667983 */ /* 0x000ef00000300a00 */
[----:B------:R-:W-:Y:S04]  /*33ee0*/  STL.64 [R1+0x9c0], R72 ;  /* 0x0009c04801007387 */ /* 0x000fe80000100a00 */
[----:B------:R2:W-:Y:S04]  /*33ef0*/  STL.64 [R1+0x9c8], R74 ;  /* 0x0009c84a01007387 */ /* 0x0005e80000100a00 */
[----:B------:R-:W3:Y:S04]  /*33f00*/  LDL.LU.64 R96, [R1+0x740] ;  /* 0x0007400001607983 */ /* 0x000ee80000300a00 */
[----:B------:R-:W3:Y:S01]  /*33f10*/  LDL.LU.64 R98, [R1+0x748] ;  /* 0x0007480001627983 */ /* 0x000ee20000300a00 */
[C---:B--2---:R-:W-:Y:S08]  /*33f20*/  HMMA.1688.F32.TF32 R72, R92.reuse, R68, R84 ;  /* 0x000000445c48723c */ /* 0x044ff00000081054 */
[C---:B------:R-:W-:Y:S11]  /*33f30*/  HMMA.1688.F32.TF32 R84, R92.reuse, R64, R76 ;  /* 0x000000405c54723c */ /* 0x040ff6000008104c */
[----:B------:R1:W-:Y:S04]  /*33f40*/  STL.64 [R1+0x200], R72 ;  /* 0x0002004801007387 */ /* 0x0003e80000100a00 */
[----:B------:R2:W-:Y:S04]  /*33f50*/  STL.64 [R1+0x208], R74 ;  /* 0x0002084a01007387 */ /* 0x0005e80000100a00 */
[----:B-1----:R-:W3:Y:S04]  /*33f60*/  LDL.LU.64 R72, [R1+0x760] ;  /* 0x0007600001487983 */ /* 0x002ee80000300a00 */
[----:B--2---:R-:W2:Y:S04]  /*33f70*/  LDL.LU.64 R74, [R1+0x768] ;  /* 0x00076800014a7983 */ /* 0x004ea80000300a00 */
[----:B------:R-:W2:Y:S04]  /*33f80*/  LDL.LU.64 R76, [R1+0x780] ;  /* 0x00078000014c7983 */ /* 0x000ea80000300a00 */
[----:B------:R-:W2:Y:S04]  /*33f90*/  LDL.LU.64 R78, [R1+0x788] ;  /* 0x00078800014e7983 */ /* 0x000ea80000300a00 */
[----:B------:R-:W-:Y:S04]  /*33fa0*/  STL.64 [R1+0x1f0], R84 ;  /* 0x0001f05401007387 */ /* 0x000fe80000100a00 */
[----:B------:R4:W-:Y:S02]  /*33fb0*/  STL.64 [R1+0x1f8], R86 ;  /* 0x0001f85601007387 */ /* 0x0009e40000100a00 */
[----:B----4-:R-:W-:Y:S02]  /*33fc0*/  HMMA.1688.F32.TF32 R84, R92, R12, R80 ;  /* 0x0000000c5c54723c */ /* 0x010fe40000081050 */
[----:B------:R-:W4:Y:S04]  /*33fd0*/  LDL.LU.64 R80, [R1+0x790] ;  /* 0x0007900001507983 */ /* 0x000f280000300a00 */
[----:B------:R-:W4:-:S13]  /*33fe0*/  LDL.LU.64 R82, [R1+0x798] ;  /* 0x0007980001527983 */ /* 0x000f1a0000300a00 */
[----:B------:R1:W-:Y:S04]  /*33ff0*/  STL.64 [R1+0x1e0], R84 ;  /* 0x0001e05401007387 */ /* 0x0003e80000100a00 */
[----:B------:R1:W-:Y:S04]  /*34000*/  STL.64 [R1+0x1e8], R86 ;  /* 0x0001e85601007387 */ /* 0x0003e80000100a00 */
[----:B-1----:R-:W4:Y:S04]  /*34010*/  LDL.LU.64 R84, [R1+0x7c0] ;  /* 0x0007c00001547983 */ /* 0x002f280000300a00 */
[----:B------:R-:W4:Y:S01]  /*34020*/  LDL.LU.64 R86, [R1+0x7c8] ;  /* 0x0007c80001567983 */ /* 0x000f220000300a00 */
[----:B------:R-:W-:Y:S03]  /*34030*/  HMMA.1688.F32.TF32 R120, R92, R8, R88 ;  /* 0x000000085c78723c */ /* 0x000fe60000081058 */
[----:B------:R-:W4:Y:S04]  /*34040*/  LDL.LU.64 R88, [R1+0x7e0] ;  /* 0x0007e00001587983 */ /* 0x000f280000300a00 */
[----:B------:R-:W4:-:S12]  /*34050*/  LDL.LU.64 R90, [R1+0x7e8] ;  /* 0x0007e800015a7983 */ /* 0x000f180000300a00 */
[----:B------:R-:W-:Y:S04]  /*34060*/  STL.64 [R1+0x1d0], R120 ;  /* 0x0001d07801007387 */ /* 0x000fe80000100a00 */
[----:B------:R3:W-:Y:S02]  /*34070*/  STL.64 [R1+0x1d8], R122 ;  /* 0x0001d87a01007387 */ /* 0x0007e40000100a00 */
[C---:B---3--:R-:W-:Y:S02]  /*34080*/  HMMA.1688.F32.TF32 R120, R92.reuse, R60, R108 ;  /* 0x0000003c5c78723c */ /* 0x048fe4000008106c */
[----:B------:R-:W3:Y:S04]  /*34090*/  LDL.LU.64 R108, [R1+0x7d0] ;  /* 0x0007d000016c7983 */ /* 0x000ee80000300a00 */
[----:B------:R-:W3:Y:S02]  /*340a0*/  LDL.LU.64 R110, [R1+0x7d8] ;  /* 0x0007d800016e7983 */ /* 0x000ee40000300a00 */
[C---:B------:R-:W-:Y:S08]  /*340b0*/  HMMA.1688.F32.TF32 R116, R92.reuse, R56, R116 ;  /* 0x000000385c74723c */ /* 0x040ff00000081074 */
[C---:B------:R-:W-:Y:S08]  /*340c0*/  HMMA.1688.F32.TF32 R112, R92.reuse, R52, R112 ;  /* 0x000000345c70723c */ /* 0x040ff00000081070 */
        /* <DEDUP_REMOVED lines=8> */
[----:B------:R-:W-:Y:S01]  /*34150*/  STL.64 [R1+0x190], R104 ;  /* 0x0001906801007387 */ /* 0x000fe20000100a00 */
[C---:B------:R-:W-:Y:S03]  /*34160*/  HMMA.1688.F32.TF32 R236, R92.reuse, R40, R96 ;  /* 0x000000285cec723c */ /* 0x040fe60000081060 */
[----:B------:R-:W-:Y:S04]  /*34170*/  STL.64 [R1+0x198], R106 ;  /* 0x0001986a01007387 */ /* 0x000fe80000100a00 */
[----:B------:R-:W3:Y:S04]  /*34180*/  LDL.LU.64 R96, [R1+0x550] ;  /* 0x0005500001607983 */ /* 0x000ee80000300a00 */
[----:B------:R1:W-:Y:S04]  /*34190*/  STL.64 [R1+0x180], R100 ;  /* 0x0001806401007387 */ /* 0x0003e80000100a00 */
[----:B------:R1:W-:Y:S04]  /*341a0*/  STL.64 [R1+0x188], R102 ;  /* 0x0001886601007387 */ /* 0x0003e80000100a00 */
[----:B------:R-:W3:Y:S04]  /*341b0*/  LDL.LU.64 R98, [R1+0x558] ;  /* 0x0005580001627983 */ /* 0x000ee80000300a00 */
[----:B------:R-:W-:Y:S04]  /*341c0*/  STL.64 [R1+0x43b8], R238 ;  /* 0x0043b8ee01007387 */ /* 0x000fe80000100a00 */
[----:B------:R-:W-:Y:S04]  /*341d0*/  STL.64 [R1+0x43b0], R236 ;  /* 0x0043b0ec01007387 */ /* 0x000fe80000100a00 */
[----:B-1----:R-:W3:Y:S04]  /*341e0*/  LDL.LU.64 R100, [R1+0x560] ;  /* 0x0005600001647983 */ /* 0x002ee80000300a00 */
[----:B------:R-:W3:Y:S01]  /*341f0*/  LDL.LU.64 R102, [R1+0x568] ;  /* 0x0005680001667983 */ /* 0x000ee20000300a00 */
[C---:B--2---:R-:W-:Y:S08]  /*34200*/  HMMA.1688.F32.TF32 R72, R92.reuse, R36, R72 ;  /* 0x000000245c48723c */ /* 0x044ff00000081048 */
[C---:B------:R-:W-:Y:S11]  /*34210*/  HMMA.1688.F32.TF32 R76, R92.reuse, R32, R76 ;  /* 0x000000205c4c723c */ /* 0x040ff6000008104c */
[----:B------:R-:W-:Y:S01]  /*34220*/  STL.64 [R1+0x43c8], R74 ;  /* 0x0043c84a01007387 */ /* 0x000fe20000100a00 */
[C---:B----4-:R-:W-:Y:S03]  /*34230*/  HMMA.1688.F32.TF32 R80, R92.reuse, R28, R80 ;  /* 0x0000001c5c50723c */ /* 0x050fe60000081050 */
[----:B------:R-:W-:Y:S04]  /*34240*/  STL.64 [R1+0x43c0], R72 ;  /* 0x0043c04801007387 */ /* 0x000fe80000100a00 */
[----:B------:R-:W2:Y:S04]  /*34250*/  LDL.LU.64 R104, [R1+0x590] ;  /* 0x0005900001687983 */ /* 0x000ea80000300a00 */
[----:B------:R-:W2:Y:S04]  /*34260*/  LDL.LU.64 R106, [R1+0x598] ;  /* 0x00059800016a7983 */ /* 0x000ea80000300a00 */
[----:B------:R-:W-:Y:S01]  /*34270*/  STL.64 [R1+0x43d8], R78 ;  /* 0x0043d84e01007387 */ /* 0x000fe20000100a00 */
[C---:B------:R-:W-:Y:S03]  /*34280*/  HMMA.1688.F32.TF32 R84, R92.reuse, R24, R84 ;  /* 0x000000185c54723c */ /* 0x040fe60000081054 */
[----:B------:R1:W-:Y:S04]  /*34290*/  STL.64 [R1+0x43d0], R76 ;  /* 0x0043d04c01007387 */ /* 0x0003e80000100a00 */
[----:B------:R-:W-:Y:S04]  /*342a0*/  STL.64 [R1+0x43e8], R82 ;  /* 0x0043e85201007387 */ /* 0x000fe80000100a00 */
[----:B------:R-:W-:Y:S08]  /*342b0*/  STL.64 [R1+0x43e0], R80 ;  /* 0x0043e05001007387 */ /* 0x000ff00000100a00 */
[----:B------:R-:W-:Y:S04]  /*342c0*/  STL.64 [R1+0x43f8], R86 ;  /* 0x0043f85601007387 */ /* 0x000fe80000100a00 */
[----:B------:R-:W-:Y:S04]  /*342d0*/  STL.64 [R1+0x43f0], R84 ;  /* 0x0043f05401007387 */ /* 0x000fe80000100a00 */
[----:B-1----:R-:W4:Y:S04]  /*342e0*/  LDL.LU.64 R76, [R1+0x5a0] ;  /* 0x0005a000014c7983 */ /* 0x002f280000300a00 */
[----:B------:R-:W4:Y:S01]  /*342f0*/  LDL.LU.64 R78, [R1+0x5a8] ;  /* 0x0005a800014e7983 */ /* 0x000f220000300a00 */
[----:B------:R-:W-:-:S15]  /*34300*/  HMMA.1688.F32.TF32 R88, R92, R20, R88 ;  /* 0x000000145c58723c */ /* 0x000fde0000081058 */
[----:B------:R-:W-:-:S04]  /*34310*/  NOP ;  /* 0x0000000000007918 */ /* 0x000fc80000000000 */
[----:B------:R-:W-:Y:S04]  /*34320*/  STL.64 [R1+0x4408], R90 ;  /* 0x0044085a01007387 */ /* 0x000fe80000100a00 */
[----:B------:R-:W-:Y:S04]  /*34330*/  STL.64 [R1+0x4400], R88 ;  /* 0x0044005801007387 */ /* 0x000fe80000100a00 */
[----:B------:R-:W4:Y:S04]  /*34340*/  LDL.LU.64 R72, [R1+0x5b0] ;  /* 0x0005b00001487983 */ /* 0x000f280000300a00 */
[----:B------:R-:W4:Y:S01]  /*34350*/  LDL.LU.64 R74, [R1+0x5b8] ;  /* 0x0005b800014a7983 */ /* 0x000f220000300a00 */
[----:B---3--:R-:W-:-:S15]  /*34360*/  HMMA.1688.F32.TF32 R92, R92, R16, R108 ;  /* 0x000000105c5c723c */ /* 0x008fde000008106c */
[----:B------:R-:W-:-:S04]  /*34370*/  NOP ;  /* 0x0000000000007918 */ /* 0x000fc80000000000 */
[----:B------:R-:W-:Y:S04]  /*34380*/  STL.64 [R1+0x4418], R94 ;  /* 0x0044185e01007387 */ /* 0x000fe80000100a00 */
[----:B------:R-:W-:Y:S01]  /*34390*/  STL.64 [R1+0x4410], R92 ;  /* 0x0044105c01007387 */ /* 0x000fe20000100a00 */
[C---:B------:R-:W-:Y:S08]  /*343a0*/  HMMA.1688.F32.TF32 R96, R156.reuse, R68, R96 ;  /* 0x000000449c60723c */ /* 0x040ff00000081060 */
[C---:B------:R-:W-:Y:S11]  /*343b0*/  HMMA.1688.F32.TF32 R100, R156.reuse, R64, R100 ;  /* 0x000000409c64723c */ /* 0x040ff60000081064 */
[----:B------:R-:W-:Y:S04]  /*343c0*/  STL.64 [R1+0x4428], R98 ;  /* 0x0044286201007387 */ /* 0x000fe80000100a00 */
[----:B------:R-:W-:Y:S04]  /*343d0*/  STL.64 [R1+0x4420], R96 ;  /* 0x0044206001007387 */ /* 0x000fe80000100a00 */
[----:B------:R-:W3:Y:S04]  /*343e0*/  LDL.LU.64 R116, [R1+0x6b0] ;  /* 0x0006b00001747983 */ /* 0x000ee80000300a00 */
[----:B------:R-:W3:Y:S04]  /*343f0*/  LDL.LU.64 R118, [R1+0x6b8] ;  /* 0x0006b80001767983 */ /* 0x000ee80000300a00 */
[----:B------:R-:W3:Y:S04]  /*34400*/  LDL.LU.64 R120, [R1+0x7a0] ;  /* 0x0007a00001787983 */ /* 0x000ee80000300a00 */
[----:B------:R-:W3:Y:S04]  /*34410*/  LDL.LU.64 R122, [R1+0x7a8] ;  /* 0x0007a800017a7983 */ /* 0x000ee80000300a00 */
[----:B------:R-:W-:Y:S04]  /*34420*/  STL.64 [R1+0x4438], R102 ;  /* 0x0044386601007387 */ /* 0x000fe80000100a00 */
[----:B------:R1:W-:Y:S04]  /*34430*/  STL.64 [R1+0x4430], R100 ;  /* 0x0044306401007387 */ /* 0x0003e80000100a00 */
[----:B------:R-:W3:Y:S04]  /*34440*/  LDL.LU.64 R124, [R1+0x820] ;  /* 0x00082000017c7983 */ /* 0x000ee80000300a00 */
[----:B------:R-:W3:Y:S04]  /*34450*/  LDL.LU.64 R126, [R1+0x828] ;  /* 0x00082800017e7983 */ /* 0x000ee80000300a00 */
[----:B-1----:R-:W3:Y:S04]  /*34460*/  LDL.LU.64 R100, [R1+0x830] ;  /* 0x0008300001647983 */ /* 0x002ee80000300a00 */
[----:B------:R-:W3:Y:S04]  /*34470*/  LDL.LU.64 R102, [R1+0x838] ;  /* 0x0008380001667983 */ /* 0x000ee80000300a00 */
[----:B------:R-:W3:Y:S04]  /*34480*/  LDL.LU.64 R96, [R1+0x840] ;  /* 0x0008400001607983 */ /* 0x000ee80000300a00 */
[----:B------:R-:W3:Y:S01]  /*34490*/  LDL.LU.64 R98, [R1+0x848] ;  /* 0x0008480001627983 */ /* 0x000ee20000300a00 */
[----:B--2---:R-:W-:-:S15]  /*344a0*/  HMMA.1688.F32.TF32 R104, R156, R12, R104 ;  /* 0x0000000c9c68723c */ /* 0x004fde0000081068 */
[----:B------:R-:W-:-:S04]  /*344b0*/  NOP ;  /* 0x0000000000007918 */ /* 0x000fc80000000000 */
[----:B------:R-:W-:Y:S04]  /*344c0*/  STL.64 [R1+0x4448], R106 ;  /* 0x0044486a01007387 */ /* 0x000fe80000100a00 */
[----:B------:R-:W-:Y:S04]  /*344d0*/  STL.64 [R1+0x4440], R104 ;  /* 0x0044406801007387 */ /* 0x000fe80000100a00 */
[----:B------:R-:W2:Y:S04]  /*344e0*/  LDL.LU.64 R92, [R1+0x850] ;  /* 0x00085000015c7983 */ /* 0x000ea80000300a00 */
[----:B------:R-:W2:Y:S04]  /*344f0*/  LDL.LU.64 R94, [R1+0x858] ;  /* 0x00085800015e7983 */ /* 0x000ea80000300a00 */
[----:B------:R-:W2:Y:S04]  /*34500*/  LDL.LU.64 R88, [R1+0x860] ;  /* 0x0008600001587983 */ /* 0x000ea80000300a00 */
[----:B------:R-:W2:Y:S04]  /*34510*/  LDL.LU.64 R90, [R1+0x868] ;  /* 0x00086800015a7983 */ /* 0x000ea80000300a00 */
[----:B------:R-:W2:Y:S04]  /*34520*/  LDL.LU.64 R84, [R1+0x870] ;  /* 0x0008700001547983 */ /* 0x000ea80000300a00 */
[----:B------:R-:W2:Y:S01]  /*34530*/  LDL.LU.64 R86, [R1+0x878] ;  /* 0x0008780001567983 */ /* 0x000ea20000300a00 */
[----:B----4-:R-:W-:-:S15]  /*34540*/  HMMA.1688.F32.TF32 R108, R156, R8, R76 ;  /* 0x000000089c6c723c */ /* 0x010fde000008104c */
[----:B------:R-:W-:-:S04]  /*34550*/  NOP ;  /* 0x0000000000007918 */ /* 0x000fc80000000000 */
[----:B------:R-:W-:Y:S04]  /*34560*/  STL.64 [R1+0x4458], R110 ;  /* 0x0044586e01007387 */ /* 0x000fe80000100a00 */
[----:B------:R-:W-:Y:S04]  /*34570*/  STL.64 [R1+0x4450], R108 ;  /* 0x0044506c01007387 */ /* 0x000fe80000100a00 */
[----:B------:R-:W4:Y:S04]  /*34580*/  LDL.LU.64 R80, [R1+0x880] ;  /* 0x0008800001507983 */ /* 0x000f280000300a00 */
[----:B------:R-:W4:Y:S04]  /*34590*/  LDL.LU.64 R82, [R1+0x888] ;  /* 0x0008880001527983 */ /* 0x000f280000300a00 */
[----:B------:R-:W4:Y:S04]  /*345a0*/  LDL.LU.64 R76, [R1+0x8b0] ;  /* 0x0008b000014c7983 */ /* 0x000f280000300a00 */
[----:B------:R-:W4:Y:S01]  /*345b0*/  LDL.LU.64 R78, [R1+0x8b8] ;  /* 0x0008b800014e7983 */ /* 0x000f220000300a00 */
[----:B------:R-:W-:Y:S03]  /*345c0*/  HMMA.1688.F32.TF32 R112, R156, R60, R72 ;  /* 0x0000003c9c70723c */ /* 0x000fe60000081048 */
[----:B------:R-:W4:Y:S04]  /*345d0*/  LDL.LU.64 R72, [R1+0x8a0] ;  /* 0x0008a00001487983 */ /* 0x000f280000300a00 */
[----:B------:R-:W4:-:S12]  /*345e0*/  LDL.LU.64 R74, [R1+0x8a8] ;  /* 0x0008a800014a7983 */ /* 0x000f180000300a00 */
[----:B------:R-:W-:Y:S04]  /*345f0*/  STL.64 [R1+0x4468], R114 ;  /* 0x0044687201007387 */ /* 0x000fe80000100a00 */
[----:B------:R-:W-:Y:S01]  /*34600*/  STL.64 [R1+0x4460], R112 ;  /* 0x0044607001007387 */ /* 0x000fe20000100a00 */
[C---:B---3--:R-:W-:Y:S08]  /*34610*/  HMMA.1688.F32.TF32 R116, R156.reuse, R56, R116 ;  /* 0x000000389c74723c */ /* 0x048ff00000081074 */
[C---:B------:R-:W-:Y:S08]  /*34620*/  HMMA.1688.F32.TF32 R120, R156.reuse, R52, R120 ;  /* 0x000000349c78723c */ /* 0x040ff00000081078 */
[C---:B------:R-:W-:Y:S08]  /*34630*/  HMMA.1688.F32.TF32 R124, R156.reuse, R48, R124 ;  /* 0x000000309c7c723c */ /* 0x040ff0000008107c */
[C---:B------:R-:W-:Y:S08]  /*34640*/  HMMA.1688.F32.TF32 R128, R156.reuse, R44, R100 ;  /* 0x0000002c9c80723c */ /* 0x040ff00000081064 */
[C---:B------:R-:W-:Y:S01]  /*34650*/  HMMA.1688.F32.TF32 R132, R156.reuse, R40, R96 ;  /* 0x000000289c84723c */ /* 0x040fe20000081060 */
[----:B------:R-:W-:Y:S04]  /*34660*/  STL.64 [R1+0x4478], R118 ;  /* 0x0044787601007387 */ /* 0x000fe80000100a00 */
[----:B------:R-:W-:Y:S04]  /*34670*/  STL.64 [R1+0x4470], R116 ;  /* 0x0044707401007387 */ /* 0x000fe80000100a00 */
[----:B------:R-:W-:Y:S04]  /*34680*/  STL.64 [R1+0x4488], R122 ;  /* 0x0044887a01007387 */ /* 0x000fe80000100a00 */
[----:B------:R-:W-:Y:S04]  /*34690*/  STL.64 [R1+0x4480], R120 ;  /* 0x0044807801007387 */ /* 0x000fe80000100a00 */
[----:B------:R-:W-:Y:S04]  /*346a0*/  STL.64 [R1+0x4498], R126 ;  /* 0x0044987e01007387 */ /* 0x000fe80000100a00 */
[----:B------:R-:W-:Y:S01]  /*346b0*/  STL.64 [R1+0x4490], R124 ;  /* 0x0044907c01007387 */ /* 0x000fe20000100a00 */
[C---:B--2---:R-:W-:Y:S08]  /*346c0*/  HMMA.1688.F32.TF32 R136, R156.reuse, R36, R92 ;  /* 0x000000249c88723c */ /* 0x044ff0000008105c */
[C---:B------:R-:W-:Y:S08]  /*346d0*/  HMMA.1688.F32.TF32 R140, R156.reuse, R32, R88 ;  /* 0x000000209c8c723c */ /* 0x040ff00000081058 */
[C---:B------:R-:W-:Y:S01]  /*346e0*/  HMMA.1688.F32.TF32 R144, R156.reuse, R28, R84 ;  /* 0x0000001c9c90723c */ /* 0x040fe20000081054 */
[----:B------:R-:W-:Y:S04]  /*346f0*/  STL.64 [R1+0x44a8], R130 ;  /* 0x0044a88201007387 */ /* 0x000fe80000100a00 */
[----:B------:R-:W-:Y:S04]  /*34700*/  STL.64 [R1+0x44a0], R128 ;  /* 0x0044a08001007387 */ /* 0x000fe80000100a00 */
[----:B------:R-:W-:Y:S04]  /*34710*/  STL.64 [R1+0x44b8], R134 ;  /* 0x0044b88601007387 */ /* 0x000fe80000100a00 */
[----:B------:R1:W-:Y:S04]  /*34720*/  STL.64 [R1+0x44b0], R132 ;  /* 0x0044b08401007387 */ /* 0x0003e80000100a00 */
[----:B------:R-:W-:Y:S04]  /*34730*/  STL.64 [R1+0x44c8], R138 ;  /* 0x0044c88a01007387 */ /* 0x000fe80000100a00 */
[----:B------:R-:W-:Y:S01]  /*34740*/  STL.64 [R1+0x44c0], R136 ;  /* 0x0044c08801007387 */ /* 0x000fe20000100a00 */
[C---:B----4-:R-:W-:Y:S08]  /*34750*/  HMMA.1688.F32.TF32 R148, R156.reuse, R24, R80 ;  /* 0x000000189c94723c */ /* 0x050ff00000081050 */
        /* <DEDUP_REMOVED lines=8> */
[----:B------:R-:W-:Y:S04]  /*347e0*/  STL.64 [R1+0x4530], R152 ;  /* 0x0045309801007387 */ /* 0x000fe80000100a00 */
[----:B-1----:R-:W2:Y:S04]  /*347f0*/  LDL.LU.64 R132, [R1+0x6d0] ;  /* 0x0006d00001847983 */ /* 0x002ea80000300a00 */
[----:B------:R-:W2:Y:S04]  /*34800*/  LDL.LU.64 R134, [R1+0x6d8] ;  /* 0x0006d80001867983 */ /* 0x000ea80000300a00 */
[----:B------:R-:W3:Y:S04]  /*34810*/  LDL.LU.64 R128, [R1+0x6e0] ;  /* 0x0006e00001807983 */ /* 0x000ee80000300a00 */
[----:B------:R-:W3:Y:S04]  /*34820*/  LDL.LU.64 R130, [R1+0x6e8] ;  /* 0x0006e80001827983 */ /* 0x000ee80000300a00 */
[----:B------:R-:W4:Y:S04]  /*34830*/  LDL.LU.64 R124, [R1+0x710] ;  /* 0x00071000017c7983 */ /* 0x000f280000300a00 */
[----:B------:R-:W4:Y:S04]  /*34840*/  LDL.LU.64 R126, [R1+0x718] ;  /* 0x00071800017e7983 */ /* 0x000f280000300a00 */
[----:B------:R-:W2:Y:S04]  /*34850*/  LDL.LU.64 R104, [R1+0x730] ;  /* 0x0007300001687983 */ /* 0x000ea80000300a00 */
[----:B------:R-:W2:Y:S04]  /*34860*/  LDL.LU.64 R106, [R1+0x738] ;  /* 0x00073800016a7983 */ /* 0x000ea80000300a00 */
        /* <DEDUP_REMOVED lines=25> */
[----:B------:R-:W-:Y:S04]  /*34a00*/  STL.64 [R1+0x4548], R158 ;  /* 0x0045489e01007387 */ /* 0x000fe80000100a00 */
[----:B------:R-:W-:Y:S01]  /*34a10*/  STL.64 [R1+0x4540], R156 ;  /* 0x0045409c01007387 */ /* 0x000fe20000100a00 */
[C---:B--2---:R-:W-:Y:S03]  /*34a20*/  HMMA.1688.F32.TF32 R180, R224.reuse, R60, R104 ;  /* 0x0000003ce0b4723c */ /* 0x044fe60000081068 */
[----:B------:R-:W2:Y:S04]  /*34a30*/  LDL.LU.64 R104, [R1+0xc10] ;  /* 0x000c100001687983 */ /* 0x000ea80000300a00 */
[----:B------:R-:W2:Y:S01]  /*34a40*/  LDL.LU.64 R106, [R1+0xc18] ;  /* 0x000c1800016a7983 */ /* 0x000ea20000300a00 */
[C---:B---3--:R-:W-:Y:S03]  /*34a50*/  HMMA.1688.F32.TF32 R184, R224.reuse, R56, R100 ;  /* 0x00000038e0b8723c */ /* 0x048fe60000081064 */
[----:B------:R-:W3:Y:S04]  /*34a60*/  LDL.LU.64 R100, [R1+0xc30] ;  /* 0x000c300001647983 */ /* 0x000ee80000300a00 */
[----:B------:R-:W3:Y:S01]  /*34a70*/  LDL.LU.64 R102, [R1+0xc38] ;  /* 0x000c380001667983 */ /* 0x000ee20000300a00 */
[C---:B----4-:R-:W-:Y:S03]  /*34a80*/  HMMA.1688.F32.TF32 R188, R224.reuse, R52, R88 ;  /* 0x00000034e0bc723c */ /* 0x050fe60000081058 */
[----:B------:R-:W4:Y:S04]  /*34a90*/  LDL.LU.64 R88, [R1+0xc50] ;  /* 0x000c500001587983 */ /* 0x000f280000300a00 */
[----:B------:R-:W4:Y:S01]  /*34aa0*/  LDL.LU.64 R90, [R1+0xc58] ;  /* 0x000c5800015a7983 */ /* 0x000f220000300a00 */
[C---:B------:R-:W-:Y:S03]  /*34ab0*/  HMMA.1688.F32.TF32 R192, R224.reuse, R48, R72 ;  /* 0x00000030e0c0723c */ /* 0x040fe60000081048 */
[----:B------:R-:W4:Y:S04]  /*34ac0*/  LDL.LU.64 R72, [R1+0xc60] ;  /* 0x000c600001487983 */ /* 0x000f280000300a00 */
[----:B------:R-:W4:Y:S01]  /*34ad0*/  LDL.LU.64 R74, [R1+0xc68] ;  /* 0x000c6800014a7983 */ /* 0x000f220000300a00 */
[C---:B------:R-:W-:Y:S03]  /*34ae0*/  HMMA.1688.F32.TF32 R164, R224.reuse, R68, R232 ;  /* 0x00000044e0a4723c */ /* 0x040fe600000810e8 */
[----:B------:R-:W-:Y:S04]  /*34af0*/  LDS R232, [R7+UR10+0x380] ;  /* 0x0003800a07e87984 */ /* 0x000fe80008000800 */
[----:B------:R-:W-:Y:S01]  /*34b00*/  LDS R234, [R7+UR10+0x1380] ;  /* 0x0013800a07ea7984 */ /* 0x000fe20008000800 */
[C---:B------:R-:W-:Y:S03]  /*34b10*/  HMMA.1688.F32.TF32 R168, R224.reuse, R64, R132 ;  /* 0x00000040e0a8723c */ /* 0x040fe60000081084 */
[----:B------:R-:W-:Y:S04]  /*34b20*/  LDS R233, [R252+UR10+0x380] ;  /* 0x0003800afce97984 */ /* 0x000fe80008000800 */
[----:B------:R-:W1:Y:S01]  /*34b30*/  LDS R235, [R252+UR10+0x1380] ;  /* 0x0013800afceb7984 */ /* 0x000e620008000800 */
[C---:B------:R-:W-:Y:S03]  /*34b40*/  HMMA.1688.F32.TF32 R212, R224.reuse, R28, R96 ;  /* 0x0000001ce0d4723c */ /* 0x040fe60000081060 */
[----:B------:R-:W4:Y:S04]  /*34b50*/  LDL.LU.64 R96, [R1+0xcc0] ;  /* 0x000cc00001607983 */ /* 0x000f280000300a00 */
[----:B------:R-:W4:Y:S01]  /*34b60*/  LDL.LU.64 R98, [R1+0xcc8] ;  /* 0x000cc80001627983 */ /* 0x000f220000300a00 */
[----:B------:R-:W-:Y:S08]  /*34b70*/  HMMA.1688.F32.TF32 R216, R224, R24, R92 ;  /* 0x00000018e0d8723c */ /* 0x000ff0000008105c */
[----:B------:R-:W-:-:S15]  /*34b80*/  HMMA.1688.F32.TF32 R76, R160, R68, R76 ;  /* 0x00000044a04c723c */ /* 0x000fde000008104c */
[----:B------:R-:W-:-:S04]  /*34b90*/  NOP ;  /* 0x0000000000007918 */ /* 0x000fc80000000000 */
[----:B------:R1:W-:Y:S04]  /*34ba0*/  STL.64 [R1+0x420], R76 ;  /* 0x0004204c01007387 */ /* 0x0003e80000100a00 */
[----:B------:R1:W-:Y:S04]  /*34bb0*/  STL.64 [R1+0x428], R78 ;  /* 0x0004284e01007387 */ /* 0x0003e80000100a00 */
[----:B------:R-:W4:Y:S04]  /*34bc0*/  LDL.LU.64 R92, [R1+0xe90] ;  /* 0x000e9000015c7983 */ /* 0x000f280000300a00 */
[----:B------:R-:W4:Y:S01]  /*34bd0*/  LDL.LU.64 R94, [R1+0xe98] ;  /* 0x000e9800015e7983 */ /* 0x000f220000300a00 */
[C---:B------:R-:W-:Y:S03]  /*34be0*/  HMMA.1688.F32.TF32 R220, R224.reuse, R20, R84 ;  /* 0x00000014e0dc723c */ /* 0x040fe60000081054 */
[----:B-1----:R-:W4:Y:S04]  /*34bf0*/  LDL.LU.64 R76, [R1+0x10f0] ;  /* 0x0010f000014c7983 */ /* 0x002f280000300a00 */
[----:B------:R-:W4:Y:S01]  /*34c00*/  LDL.LU.64 R78, [R1+0x10f8] ;  /* 0x0010f800014e7983 */ /* 0x000f220000300a00 */
[C---:B------:R-:W-:Y:S03]  /*34c10*/  HMMA.1688.F32.TF32 R172, R224.reuse, R12, R128 ;  /* 0x0000000ce0ac723c */ /* 0x040fe60000081080 */
[----:B------:R-:W4:Y:S04]  /*34c20*/  LDL.LU.64 R84, [R1+0x10e0] ;  /* 0x0010e00001547983 */ /* 0x000f280000300a00 */
[----:B------:R-:W4:Y:S01]  /*34c30*/  LDL.LU.64 R86, [R1+0x10e8] ;  /* 0x0010e80001567983 */ /* 0x000f220000300a00 */
[C---:B------:R-:W-:Y:S08]  /*34c40*/  HMMA.1688.F32.TF32 R176, R224.reuse, R8, R124 ;  /* 0x00000008e0b0723c */ /* 0x040ff0000008107c */
[C---:B------:R-:W-:Y:S08]  /*34c50*/  HMMA.1688.F32.TF32 R196, R224.reuse, R44, R120 ;  /* 0x0000002ce0c4723c */ /* 0x040ff00000081078 */
[C---:B------:R-:W-:Y:S08]  /*34c60*/  HMMA.1688.F32.TF32 R200, R224.reuse, R40, R116 ;  /* 0x00000028e0c8723c */ /* 0x040ff00000081074 */
[C---:B------:R-:W-:Y:S08]  /*34c70*/  HMMA.1688.F32.TF32 R204, R224.reuse, R36, R112 ;  /* 0x00000024e0cc723c */ /* 0x040ff00000081070 */
[C---:B------:R-:W-:Y:S08]  /*34c80*/  HMMA.1688.F32.TF32 R208, R224.reuse, R32, R108 ;  /* 0x00000020e0d0723c */ /* 0x040ff0000008106c */
[----:B------:R-:W-:Y:S01]  /*34c90*/  HMMA.1688.F32.TF32 R224, R224, R16, R80 ;  /* 0x00000010e0e0723c */ /* 0x000fe20000081050 */
[----:B------:R-:W4:Y:S04]  /*34ca0*/  LDL.LU.64 R80, [R1+0x10d0] ;  /* 0x0010d00001507983 */ /* 0x000f280000300a00 */
[----:B------:R-:W4:Y:S03]  /*34cb0*/  LDL.LU.64 R82, [R1+0x10d8] ;  /* 0x0010d80001527983 */ /* 0x000f260000300a00 */
[C---:B--2---:R-:W-:Y:S08]  /*34cc0*/  HMMA.1688.F32.TF32 R108, R160.reuse, R64, R104 ;  /* 0x00000040a06c723c */ /* 0x044ff00000081068 */
[C---:B---3--:R-:W-:Y:S08]  /*34cd0*/  HMMA.1688.F32.TF32 R104, R160.reuse, R12, R100 ;  /* 0x0000000ca068723c */ /* 0x048ff00000081064 */
[C---:B----4-:R-:W-:Y:S03]  /*34ce0*/  HMMA.1688.F32.TF32 R100, R160.reuse, R8, R88 ;  /* 0x00000008a064723c */ /* 0x050fe60000081058 */
[----:B------:R-:W-:Y:S04]  /*34cf0*/  STL.64 [R1+0x500], R108 ;  /* 0x0005006c01007387 */ /* 0x000fe80000100a00 */
[----:B------:R-:W-:Y:S01]  /*34d00*/  STL.64 [R1+0x508], R110 ;  /* 0x0005086e01007387 */ /* 0x000fe20000100a00 */
[C---:B------:R-:W-:Y:S03]  /*34d10*/  HMMA.1688.F32.TF32 R72, R160.reuse, R60, R72 ;  /* 0x0000003ca048723c */ /* 0x040fe60000081048 */
[----:B------:R-:W-:Y:S04]  /*34d20*/  STL.64 [R1+0x4f0], R104 ;  /* 0x0004f06801007387 */ /* 0x000fe80000100a00 */
[----:B------:R-:W-:Y:S04]  /*34d30*/  STL.64 [R1+0x4f8], R106 ;  /* 0x0004f86a01007387 */ /* 0x000fe80000100a00 */
[----:B------:R-:W2:Y:S04]  /*34d40*/  LDL.LU.64 R88, [R1+0x10c0] ;  /* 0x0010c00001587983 */ /* 0x000ea80000300a00 */
[----:B------:R-:W-:Y:S04]  /*34d50*/  STL.64 [R1+0x4e0], R100 ;  /* 0x0004e06401007387 */ /* 0x000fe80000100a00 */
[----:B------:R-:W-:Y:S04]  /*34d60*/  STL.64 [R1+0x4e8], R102 ;  /* 0x0004e86601007387 */ /* 0x000fe80000100a00 */
[----:B------:R-:W2:Y:S04]  /*34d70*/  LDL.LU.64 R90, [R1+0x10c8] ;  /* 0x0010c800015a7983 */ /* 0x000ea80000300a00 */
[----:B------:R1:W-:Y:S04]  /*34d80*/  STL.64 [R1+0x4d0], R72 ;  /* 0x0004d04801007387 */ /* 0x0003e80000100a00 */
[----:B------:R3:W-:Y:S04]  /*34d90*/  STL.64 [R1+0x4d8], R74 ;  /* 0x0004d84a01007387 */ /* 0x0007e80000100a00 */
[----:B-1----:R-:W4:Y:S04]  /*34da0*/  LDL.LU.64 R72, [R1+0x14c0] ;  /* 0x0014c00001487983 */ /* 0x002f280000300a00 */
[----:B---3--:R-:W4:Y:S01]  /*34db0*/  LDL.LU.64 R74, [R1+0x14c8] ;  /* 0x0014c800014a7983 */ /* 0x008f220000300a00 */
[----:B------:R-:W-:-:S15]  /*34dc0*/  HMMA.1688.F32.TF32 R100, R160, R56, R96 ;  /* 0x00000038a064723c */ /* 0x000fde0000081060 */
[----:B------:R-:W-:-:S04]  /*34dd0*/  NOP ;  /* 0x0000000000007918 */ /* 0x000fc80000000000 */
[----:B------:R1:W-:Y:S04]  /*34de0*/  STL.64 [R1+0x4c0], R100 ;  /* 0x0004c06401007387 */ /* 0x0003e80000100a00 */
[----:B------:R3:W-:Y:S01]  /*34df0*/  STL.64 [R1+0x4c8], R102 ;  /* 0x0004c86601007387 */ /* 0x0007e20000100a00 */
[C---:B------:R-:W-:Y:S08]  /*34e00*/  HMMA.1688.F32.TF32 R96, R160.reuse, R52, R92 ;  /* 0x00000034a060723c */ /* 0x040ff0000008105c */
[C---:B------:R-:W-:Y:S01]  /*34e10*/  HMMA.1688.F32.TF32 R92, R160.reuse, R48, R76 ;  /* 0x00000030a05c723c */ /* 0x040fe2000008104c */
[----:B------:R-:W4:Y:S07]  /*34e20*/  LDL.LU.64 R76, [R1+0x14b0] ;  /* 0x0014b000014c7983 */ /* 0x000f2e0000300a00 */
[C---:B------:R-:W-:Y:S03]  /*34e30*/  HMMA.1688.F32.TF32 R84, R160.reuse, R44, R84 ;  /* 0x0000002ca054723c */ /* 0x040fe60000081054 */
[----:B------:R-:W-:Y:S04]  /*34e40*/  STL.64 [R1+0x4b0], R96 ;  /* 0x0004b06001007387 */ /* 0x000fe80000100a00 */
[----:B------:R-:W-:Y:S04]  /*34e50*/  STL.64 [R1+0x4b8], R98 ;  /* 0x0004b86201007387 */ /* 0x000fe80000100a00 */
[----:B------:R-:W4:Y:S04]  /*34e60*/  LDL.LU.64 R78, [R1+0x14b8] ;  /* 0x0014b800014e7983 */ /* 0x000f280000300a00 */
[----:B------:R-:W-:Y:S04]  /*34e70*/  STL.64 [R1+0x4a0], R92 ;  /* 0x0004a05c01007387 */ /* 0x000fe80000100a00 */
[----:B------:R-:W-:Y:S04]  /*34e80*/  STL.64 [R1+0x4a8], R94 ;  /* 0x0004a85e01007387 */ /* 0x000fe80000100a00 */
[----:B------:R-:W4:Y:S04]  /*34e90*/  LDL.LU.64 R104, [R1+0x1120] ;  /* 0x0011200001687983 */ /* 0x000f280000300a00 */
[----:B------:R-:W4:Y:S04]  /*34ea0*/  LDL.LU.64 R106, [R1+0x1128] ;  /* 0x00112800016a7983 */ /* 0x000f280000300a00 */
[----:B------:R1:W-:Y:S01]  /*34eb0*/  STL.64 [R1+0x490], R84 ;  /* 0x0004905401007387 */ /* 0x0003e20000100a00 */
[C---:B------:R-:W-:Y:S03]  /*34ec0*/  HMMA.1688.F32.TF32 R80, R160.reuse, R40, R80 ;  /* 0x00000028a050723c */ /* 0x040fe60000081050 */
[----:B------:R3:W-:Y:S04]  /*34ed0*/  STL.64 [R1+0x498], R86 ;  /* 0x0004985601007387 */ /* 0x0007e80000100a00 */
[----:B-1----:R-:W4:Y:S04]  /*34ee0*/  LDL.LU.64 R100, [R1+0x1110] ;  /* 0x0011100001647983 */ /* 0x002f280000300a00 */
[----:B---3--:R-:W3:Y:S08]  /*34ef0*/  LDL.LU.64 R102, [R1+0x1118] ;  /* 0x0011180001667983 */ /* 0x008ef00000300a00 */
[----:B------:R1:W-:Y:S04]  /*34f00*/  STL.64 [R1+0x480], R80 ;  /* 0x0004805001007387 */ /* 0x0003e80000100a00 */
[----:B------:R1:W-:Y:S04]  /*34f10*/  STL.64 [R1+0x488], R82 ;  /* 0x0004885201007387 */ /* 0x0003e80000100a00 */
[----:B------:R-:W3:Y:S04]  /*34f20*/  LDL.LU.64 R84, [R1+0x1100] ;  /* 0x0011000001547983 */ /* 0x000ee80000300a00 */
[----:B------:R-:W3:Y:S04]  /*34f30*/  LDL.LU.64 R86, [R1+0x1108] ;  /* 0x0011080001567983 */ /* 0x000ee80000300a00 */
[----:B-1----:R-:W3:Y:S04]  /*34f40*/  LDL.LU.64 R80, [R1+0x910] ;  /* 0x0009100001507983 */ /* 0x002ee80000300a00 */
[----:B------:R-:W3:Y:S04]  /*34f50*/  LDL.LU.64 R82, [R1+0x918] ;  /* 0x0009180001527983 */ /* 0x000ee80000300a00 */
[----:B------:R-:W3:Y:S01]  /*34f60*/  LDL.LU.64 R96, [R1+0x930] ;  /* 0x0009300001607983 */ /* 0x000ee20000300a00 */
[C---:B--2---:R-:W-:Y:S08]  /*34f70*/  HMMA.1688.F32.TF32 R88, R160.reuse, R36, R88 ;  /* 0x00000024a058723c */ /* 0x044ff00000081058 */
[C---:B----4-:R-:W-:Y:S11]  /*34f80*/  HMMA.1688.F32.TF32 R72, R160.reuse, R32, R72 ;  /* 0x00000020a048723c */ /* 0x050ff60000081048 */
[----:B------:R-:W-:Y:S04]  /*34f90*/  STL.64 [R1+0x470], R88 ;  /* 0x0004705801007387 */ /* 0x000fe80000100a00 */
[----:B------:R-:W-:Y:S04]  /*34fa0*/  STL.64 [R1+0x478], R90 ;  /* 0x0004785a01007387 */ /* 0x000fe80000100a00 */
[----:B------:R-:W2:Y:S04]  /*34fb0*/  LDL.LU.64 R98, [R1+0x938] ;  /* 0x0009380001627983 */ /* 0x000ea80000300a00 */
[----:B------:R1:W-:Y:S04]  /*34fc0*/  STL.64 [R1+0x460], R72 ;  /* 0x0004604801007387 */ /* 0x0003e80000100a00 */
[----:B------:R4:W-:Y:S04]  /*34fd0*/  STL.64 [R1+0x468], R74 ;  /* 0x0004684a01007387 */ /* 0x0009e80000100a00 */
[----:B-1----:R-:W2:Y:S04]  /*34fe0*/  LDL.LU.64 R72, [R1+0x950] ;  /* 0x0009500001487983 */ /* 0x002ea80000300a00 */
[----:B----4-:R-:W4:Y:S04]  /*34ff0*/  LDL.LU.64 R74, [R1+0x958] ;  /* 0x00095800014a7983 */ /* 0x010f280000300a00 */
        /* <DEDUP_REMOVED lines=8> */
[----:B------:R1:W-:Y:S02]  /*35080*/  STL.64 [R1+0x458], R110 ;  /* 0x0004586e01007387 */ /* 0x0003e40000100a00 */
[C---:B-1----:R-:W-:Y:S08]  /*35090*/  HMMA.1688.F32.TF32 R108, R160.reuse, R24, R104 ;  /* 0x00000018a06c723c */ /* 0x042ff00000081068 */
[C---:B---3--:R-:W-:Y:S08]  /*350a0*/  HMMA.1688.F32.TF32 R104, R160.reuse, R20, R100 ;  /* 0x00000014a068723c */ /* 0x048ff00000081064 */
[----:B------:R-:W-:Y:S08]  /*350b0*/  HMMA.1688.F32.TF32 R100, R160, R16, R84 ;  /* 0x00000010a064723c */ /* 0x000ff00000081054 */
[----:B------:R-:W-:Y:S01]  /*350c0*/  HMMA.1688.F32.TF32 R80, R228, R68, R80 ;  /* 0x00000044e450723c */ /* 0x000fe20000081050 */
[----:B------:R-:W-:Y:S04]  /*350d0*/  STL.64 [R1+0x440], R108 ;  /* 0x0004406c01007387 */ /* 0x000fe80000100a00 */
[----:B------:R-:W-:Y:S04]  /*350e0*/  STL.64 [R1+0x448], R110 ;  /* 0x0004486e01007387 */ /* 0x000fe80000100a00 */
[----:B------:R-:W-:Y:S04]  /*350f0*/  STL.64 [R1+0x430], R104 ;  /* 0x0004306801007387 */ /* 0x000fe80000100a00 */
[----:B------:R-:W-:Y:S04]  /*35100*/  STL.64 [R1+0x438], R106 ;  /* 0x0004386a01007387 */ /* 0x000fe80000100a00 */
[----:B------:R-:W3:Y:S04]  /*35110*/  LDL.LU.64 R84, [R1+0xc40] ;  /* 0x000c400001547983 */ /* 0x000ee80000300a00 */
[----:B------:R-:W-:Y:S04]  /*35120*/  STL.64 [R1+0x410], R100 ;  /* 0x0004106401007387 */ /* 0x000fe80000100a00 */
[----:B------:R-:W-:Y:S04]  /*35130*/  STL.64 [R1+0x418], R102 ;  /* 0x0004186601007387 */ /* 0x000fe80000100a00 */
[----:B------:R-:W3:Y:S04]  /*35140*/  LDL.LU.64 R86, [R1+0xc48] ;  /* 0x000c480001567983 */ /* 0x000ee80000300a00 */
[----:B------:R1:W-:Y:S04]  /*35150*/  STL.64 [R1+0x400], R80 ;  /* 0x0004005001007387 */ /* 0x0003e80000100a00 */
[----:B------:R1:W-:Y:S01]  /*35160*/  STL.64 [R1+0x408], R82 ;  /* 0x0004085201007387 */ /* 0x0003e20000100a00 */
[----:B------:R-:W-:-:S02]  /*35170*/  IMAD.MOV.U32 R248, RZ, RZ, R15 ;  /* 0x000000fffff87224 */ /* 0x000fc400078e000f */
[----:B------:R-:W-:Y:S02]  /*35180*/  IMAD.MOV.U32 R249, RZ, RZ, R14 ;  /* 0x000000fffff97224 */ /* 0x000fe400078e000e */
[----:B------:R-:W-:Y:S01]  /*35190*/  IMAD.MOV.U32 R250, RZ, RZ, R11 ;  /* 0x000000fffffa7224 */ /* 0x000fe200078e000b */
[----:B------:R-:W-:Y:S01]  /*351a0*/  MOV R244, R26 ;  /* 0x0000001a00f47202 */ /* 0x000fe20000000f00 */
[----:B------:R-:W-:Y:S01]  /*351b0*/  IMAD.MOV.U32 R251, RZ, RZ, R10 ;  /* 0x000000fffffb7224 */ /* 0x000fe200078e000a */
[----:B-1----:R-:W3:Y:S04]  /*351c0*/  LDL.LU.64 R80, [R1+0xc90] ;  /* 0x000c900001507983 */ /* 0x002ee80000300a00 */
[----:B------:R-:W3:Y:S01]  /*351d0*/  LDL.LU.64 R82, [R1+0xc98] ;  /* 0x000c980001527983 */ /* 0x000ee20000300a00 */
[----:B------:R-:W-:-:S02]  /*351e0*/  IMAD.MOV.U32 R245, RZ, RZ, R27 ;  /* 0x000000fffff57224 */ /* 0x000fc400078e001b */
[----:B------:R-:W-:Y:S02]  /*351f0*/  IMAD.MOV.U32 R246, RZ, RZ, R30 ;  /* 0x000000fffff67224 */ /* 0x000fe400078e001e */
[----:B------:R-:W-:Y:S01]  /*35200*/  IMAD.MOV.U32 R247, RZ, RZ, R31 ;  /* 0x000000fffff77224 */ /* 0x000fe200078e001f */
[----:B------:R-:W-:Y:S01]  /*35210*/  MOV R243, R58 ;  /* 0x0000003a00f37202 */ /* 0x000fe20000000f00 */
[----:B------:R-:W-:Y:S01]  /*35220*/  IMAD.MOV.U32 R240, RZ, RZ, R63 ;  /* 0x000000fffff07224 */ /* 0x000fe200078e003f */
[----:B------:R-:W-:Y:S01]  /*35230*/  LDS R160, [R5+UR10+0x2000] ;  /* 0x0020000a05a07984 */ /* 0x000fe20008000800 */
[----:B------:R-:W-:Y:S02]  /*35240*/  IMAD.MOV.U32 R241, RZ, RZ, R62 ;  /* 0x000000fffff17224 */ /* 0x000fe400078e003e */
[----:B------:R-:W-:Y:S01]  /*35250*/  IMAD.MOV.U32 R242, RZ, RZ, R59 ;  /* 0x000000fffff27224 */ /* 0x000fe200078e003b */
[----:B------:R-:W-:Y:S01]  /*35260*/  LDS R162, [R5+UR10+0x3000] ;  /* 0x0030000a05a27984 */ /* 0x000fe20008000800 */
[----:B------:R-:W-:-:S02]  /*35270*/  IMAD.MOV.U32 R236, RZ, RZ, R23 ;  /* 0x000000ffffec7224 */ /* 0x000fc400078e0017 */
[----:B------:R-:W-:Y:S01]  /*35280*/  IMAD.MOV.U32 R237, RZ, RZ, R22 ;  /* 0x000000ffffed7224 */ /* 0x000fe200078e0016 */
[----:B------:R-:W-:Y:S01]  /*35290*/  LDS R161, [R6+UR10+0x2000] ;  /* 0x0020000a06a17984 */ /* 0x000fe20008000800 */
[----:B------:R-:W-:Y:S02]  /*352a0*/  IMAD.MOV.U32 R238, RZ, RZ, R19 ;  /* 0x000000ffffee7224 */ /* 0x000fe400078e0013 */
[----:B------:R-:W-:Y:S01]  /*352b0*/  IMAD.MOV.U32 R239, RZ, RZ, R18 ;  /* 0x000000ffffef7224 */ /* 0x000fe200078e0012 */
[----:B------:R-:W1:Y:S01]  /*352c0*/  LDS R163, [R6+UR10+0x3000] ;  /* 0x0030000a06a37984 */ /* 0x000e620008000800 */
[C---:B--2---:R-:W-:Y:S08]  /*352d0*/  HMMA.1688.F32.TF32 R100, R228.reuse, R64, R96 ;  /* 0x00000040e464723c */ /* 0x044ff00000081060 */
[C---:B----4-:R-:W-:Y:S01]  /*352e0*/  HMMA.1688.F32.TF32 R96, R228.reuse, R12, R72 ;  /* 0x0000000ce460723c */ /* 0x050fe20000081048 */
[----:B------:R-:W2:Y:S10]  /*352f0*/  LDL.LU.64 R72, [R1+0xc80] ;  /* 0x000c800001487983 */ /* 0x000eb40000300a00 */
[----:B------:R4:W-:Y:S04]  /*35300*/  STL.64 [R1+0x3f0], R100 ;  /* 0x0003f06401007387 */ /* 0x0009e80000100a00 */
[----:B------:R1:W-:Y:S04]  /*35310*/  STL.64 [R1+0x3f8], R102 ;  /* 0x0003f86601007387 */ /* 0x0003e80000100a00 */
[----:B------:R-:W2:Y:S01]  /*35320*/  LDL.LU.64 R74, [R1+0xc88] ;  /* 0x000c8800014a7983 */ /* 0x000ea20000300a00 */
[C---:B------:R-:W-:Y:S08]  /*35330*/  HMMA.1688.F32.TF32 R92, R228.reuse, R8, R92 ;  /* 0x00000008e45c723c */ /* 0x040ff0000008105c */
[C---:B------:R-:W-:Y:S01]  /*35340*/  HMMA.1688.F32.TF32 R88, R228.reuse, R60, R88 ;  /* 0x0000003ce458723c */ /* 0x040fe20000081058 */
[----:B------:R-:W-:Y:S04]  /*35350*/  STL.64 [R1+0x3e0], R96 ;  /* 0x0003e06001007387 */ /* 0x000fe80000100a00 */
[----:B------:R-:W-:Y:S04]  /*35360*/  STL.64 [R1+0x3e8], R98 ;  /* 0x0003e86201007387 */ /* 0x000fe80000100a00 */
[----:B------:R-:W2:Y:S04]  /*35370*/  LDL.LU.64 R104, [R1+0xca0] ;  /* 0x000ca00001687983 */ /* 0x000ea80000300a00 */
[----:B------:R-:W-:Y:S04]  /*35380*/  STL.64 [R1+0x3d0], R92 ;  /* 0x0003d05c01007387 */ /* 0x000fe80000100a00 */
[----:B------:R-:W-:Y:S04]  /*35390*/  STL.64 [R1+0x3d8], R94 ;  /* 0x0003d85e01007387 */ /* 0x000fe80000100a00 */
[----:B------:R-:W2:Y:S01]  /*353a0*/  LDL.LU.64 R106, [R1+0xca8] ;  /* 0x000ca800016a7983 */ /* 0x000ea20000300a00 */
[C---:B------:R-:W-:Y:S03]  /*353b0*/  HMMA.1688.F32.TF32 R76, R228.reuse, R56, R76 ;  /* 0x00000038e44c723c */ /* 0x040fe6000008104c */
[----:B------:R1:W-:Y:S04]  /*353c0*/  STL.64 [R1+0x3c0], R88 ;  /* 0x0003c05801007387 */ /* 0x0003e80000100a00 */
[----:B------:R1:W-:Y:S04]  /*353d0*/  STL.64 [R1+0x3c8], R90 ;  /* 0x0003c85a01007387 */ /* 0x0003e80000100a00 */
[----:B----4-:R-:W4:Y:S04]  /*353e0*/  LDL.LU.64 R100, [R1+0xcb0] ;  /* 0x000cb00001647983 */ /* 0x010f280000300a00 */
[----:B-1----:R-:W4:Y:S04]  /*353f0*/  LDL.LU.64 R102, [R1+0xcb8] ;  /* 0x000cb80001667983 */ /* 0x002f280000300a00 */
[----:B------:R1:W-:Y:S04]  /*35400*/  STL.64 [R1+0x3b0], R76 ;  /* 0x0003b04c01007387 */ /* 0x0003e80000100a00 */
[----:B------:R1:W-:Y:S04]  /*35410*/  STL.64 [R1+0x3b8], R78 ;  /* 0x0003b84e01007387 */ /* 0x0003e80000100a00 */
[----:B------:R-:W4:Y:S04]  /*35420*/  LDL.LU.64 R88, [R1+0xcd0] ;  /* 0x000cd00001587983 */ /* 0x000f280000300a00 */
[----:B------:R-:W4:Y:S04]  /*35430*/  LDL.LU.64 R90, [R1+0xcd8] ;  /* 0x000cd800015a7983 */ /* 0x000f280000300a00 */
[----:B-1----:R-:W4:Y:S04]  /*35440*/  LDL.LU.64 R76, [R1+0xce0] ;  /* 0x000ce000014c7983 */ /* 0x002f280000300a00 */
[----:B------:R-:W4:Y:S04]  /*35450*/  LDL.LU.64 R78, [R1+0xce8] ;  /* 0x000ce800014e7983 */ /* 0x000f280000300a00 */
[----:B------:R-:W4:Y:S01]  /*35460*/  LDL.LU.64 R96, [R1+0xd00] ;  /* 0x000d000001607983 */ /* 0x000f220000300a00 */
[C---:B---3--:R-:W-:Y:S08]  /*35470*/  HMMA.1688.F32.TF32 R84, R228.reuse, R52, R84 ;  /* 0x00000034e454723c */ /* 0x048ff00000081054 */
[C---:B------:R-:W-:Y:S11]  /*35480*/  HMMA.1688.F32.TF32 R80, R228.reuse, R48, R80 ;  /* 0x00000030e450723c */ /* 0x040ff60000081050 */
[----:B------:R1:W-:Y:S04]  /*35490*/  STL.64 [R1+0x3a0], R84 ;  /* 0x0003a05401007387 */ /* 0x0003e80000100a00 */
[----:B------:R3:W-:Y:S04]  /*354a0*/  STL.64 [R1+0x3a8], R86 ;  /* 0x0003a85601007387 */ /* 0x0007e80000100a00 */
[----:B------:R-:W4:Y:S04]  /*354b0*/  LDL.LU.64 R98, [R1+0xd08] ;  /* 0x000d080001627983 */ /* 0x000f280000300a00 */
[----:B------:R-:W-:Y:S04]  /*354c0*/  STL.64 [R1+0x390], R80 ;  /* 0x0003905001007387 */ /* 0x000fe80000100a00 */
[----:B------:R2:W-:Y:S04]  /*354d0*/  STL.64 [R1+0x398], R82 ;  /* 0x0003985201007387 */ /* 0x0005e80000100a00 */
[----:B-1----:R-:W4:Y:S04]  /*354e0*/  LDL.LU.64 R84, [R1+0xde0] ;  /* 0x000de00001547983 */ /* 0x002f280000300a00 */
[----:B---3--:R-:W3:Y:S01]  /*354f0*/  LDL.LU.64 R86, [R1+0xde8] ;  /* 0x000de80001567983 */ /* 0x008ee20000300a00 */
[----:B--2---:R-:W-:Y:S03]  /*35500*/  HMMA.1688.F32.TF32 R80, R228, R44, R72 ;  /* 0x0000002ce450723c */ /* 0x004fe60000081048 */
[----:B------:R-:W2:Y:S04]  /*35510*/  LDL.LU.64 R72, [R1+0xdc0] ;  /* 0x000dc00001487983 */ /* 0x000ea80000300a00 */
[----:B------:R-:W2:-:S12]  /*35520*/  LDL.LU.64 R74, [R1+0xdc8] ;  /* 0x000dc800014a7983 */ /* 0x000e980000300a00 */
[----:B------:R1:W-:Y:S04]  /*35530*/  STL.64 [R1+0x380], R80 ;  /* 0x0003805001007387 */ /* 0x0003e80000100a00 */
[----:B------:R1:W-:Y:S04]  /*35540*/  STL.64 [R1+0x388], R82 ;  /* 0x0003885201007387 */ /* 0x0003e80000100a00 */
[----:B------:R-:W2:Y:S04]  /*35550*/  LDL.LU.64 R92, [R1+0xb50] ;  /* 0x000b5000015c7983 */ /* 0x000ea80000300a00 */
[----:B------:R-:W2:Y:S04]  /*35560*/  LDL.LU.64 R94, [R1+0xb58] ;  /* 0x000b5800015e7983 */ /* 0x000ea80000300a00 */
[----:B-1----:R-:W2:Y:S04]  /*35570*/  LDL.LU.64 R80, [R1+0xb40] ;  /* 0x000b400001507983 */ /* 0x002ea80000300a00 */
[----:B------:R-:W2:Y:S01]  /*35580*/  LDL.LU.64 R82, [R1+0xb48] ;  /* 0x000b480001527983 */ /* 0x000ea20000300a00 */
[C---:B------:R-:W-:Y:S08]  /*35590*/  HMMA.1688.F32.TF32 R108, R228.reuse, R40, R104 ;  /* 0x00000028e46c723c */ /* 0x040ff00000081068 */
[C---:B----4-:R-:W-:Y:S08]  /*355a0*/  HMMA.1688.F32.TF32 R104, R228.reuse, R36, R100 ;  /* 0x00000024e468723c */ /* 0x050ff00000081064 */
[C---:B------:R-:W-:Y:S03]  /*355b0*/  HMMA.1688.F32.TF32 R100, R228.reuse, R32, R88 ;  /* 0x00000020e464723c */ /* 0x040fe60000081058 */
[----:B------:R-:W-:Y:S04]  /*355c0*/  STL.64 [R1+0x370], R108 ;  /* 0x0003706c01007387 */ /* 0x000fe80000100a00 */
[----:B------:R-:W-:Y:S01]  /*355d0*/  STL.64 [R1+0x378], R110 ;  /* 0x0003786e01007387 */ /* 0x000fe20000100a00 */
[C---:B------:R-:W-:Y:S03]  /*355e0*/  HMMA.1688.F32.TF32 R76, R228.reuse, R28, R76 ;  /* 0x0000001ce44c723c */ /* 0x040fe6000008104c */
[----:B------:R-:W-:Y:S04]  /*355f0*/  STL.64 [R1+0x360], R104 ;  /* 0x0003606801007387 */ /* 0x000fe80000100a00 */
[----:B------:R-:W-:Y:S04]  /*35600*/  STL.64 [R1+0x368], R106 ;  /* 0x0003686a01007387 */ /* 0x000fe80000100a00 */
[----:B------:R-:W4:Y:S04]  /*35610*/  LDL.LU.64 R88, [R1+0xb80] ;  /* 0x000b800001587983 */ /* 0x000f280000300a00 */
[----:B------:R-:W-:Y:S04]  /*35620*/  STL.64 [R1+0x350], R100 ;  /* 0x0003506401007387 */ /* 0x000fe80000100a00 */
[----:B------:R-:W-:Y:S04]  /*35630*/  STL.64 [R1+0x358], R102 ;  /* 0x0003586601007387 */ /* 0x000fe80000100a00 */
[----:B------:R-:W4:Y:S04]  /*35640*/  LDL.LU.64 R90, [R1+0xb88] ;  /* 0x000b8800015a7983 */ /* 0x000f280000300a00 */
[----:B------:R1:W-:Y:S04]  /*35650*/  STL.64 [R1+0x340], R76 ;  /* 0x0003404c01007387 */ /* 0x0003e80000100a00 */
[----:B------:R1:W-:Y:S04]  /*35660*/  STL.64 [R1+0x348], R78 ;  /* 0x0003484e01007387 */ /* 0x0003e80000100a00 */
[----:B-1----:R-:W4:Y:S04]  /*35670*/  LDL.LU.64 R76, [R1+0xb70] ;  /* 0x000b7000014c7983 */ /* 0x002f280000300a00 */
[----:B------:R-:W4:Y:S01]  /*35680*/  LDL.LU.64 R78, [R1+0xb78] ;  /* 0x000b7800014e7983 */ /* 0x000f220000300a00 */
[C---:B------:R-:W-:Y:S08]  /*35690*/  HMMA.1688.F32.TF32 R100, R228.reuse, R24, R96 ;  /* 0x00000018e464723c */ /* 0x040ff00000081060 */
[C---:B---3--:R-:W-:Y:S01]  /*356a0*/  HMMA.1688.F32.TF32 R96, R228.reuse, R20, R84 ;  /* 0x00000014e460723c */ /* 0x048fe20000081054 */
[----:B------:R-:W3:Y:S10]  /*356b0*/  LDL.LU.64 R84, [R1+0xb60] ;  /* 0x000b600001547983 */ /* 0x000ef40000300a00 */
[----:B------:R-:W-:Y:S04]  /*356c0*/  STL.64 [R1+0x330], R100 ;  /* 0x0003306401007387 */ /* 0x000fe80000100a00 */
[----:B------:R-:W-:Y:S04]  /*356d0*/  STL.64 [R1+0x338], R102 ;  /* 0x0003386601007387 */ /* 0x000fe80000100a00 */
[----:B------:R-:W3:Y:S04]  /*356e0*/  LDL.LU.64 R86, [R1+0xb68] ;  /* 0x000b680001567983 */ /* 0x000ee80000300a00 */
[----:B------:R-:W-:Y:S04]  /*356f0*/  STL.64 [R1+0x320], R96 ;  /* 0x0003206001007387 */ /* 0x000fe80000100a00 */
[----:B------:R2:W-:Y:S02]  /*35700*/  STL.64 [R1+0x328], R98 ;  /* 0x0003286201007387 */ /* 0x0005e40000100a00 */
[----:B--2---:R-:W-:Y:S02]  /*35710*/  HMMA.1688.F32.TF32 R96, R228, R16, R72 ;  /* 0x00000010e460723c */ /* 0x004fe40000081048 */
[----:B------:R-:W2:Y:S04]  /*35720*/  LDL.LU.64 R72, [R1+0xc20] ;  /* 0x000c200001487983 */ /* 0x000ea80000300a00 */
[----:B------:R-:W2:Y:S04]  /*35730*/  LDL.LU.64 R74, [R1+0xc28] ;  /* 0x000c2800014a7983 */ /* 0x000ea80000300a00 */
[----:B------:R-:W-:Y:S04]  /*35740*/  LDS R228, [R5+UR10+0x2080] ;  /* 0x0020800a05e47984 */ /* 0x000fe80008000800 */
[----:B------:R-:W-:Y:S04]  /*35750*/  LDS R230, [R5+UR10+0x3080] ;  /* 0x0030800a05e67984 */ /* 0x000fe80008000800 */
[----:B------:R-:W-:Y:S04]  /*35760*/  LDS R229, [R6+UR10+0x2080] ;  /* 0x0020800a06e57984 */ /* 0x000fe80008000800 */
[----:B------:R-:W-:Y:S04]  /*35770*/  STL.64 [R1+0x310], R96 ;  /* 0x0003106001007387 */ /* 0x000fe80000100a00 */
[----:B------:R1:W-:Y:S04]  /*35780*/  STL.64 [R1+0x318], R98 ;  /* 0x0003186201007387 */ /* 0x0003e80000100a00 */
[----:B------:R-:W2:Y:S01]  /*35790*/  LDS R231, [R6+UR10+0x3080] ;  /* 0x0030800a06e77984 */ /* 0x000ea20008000800 */
[C---:B-1----:R-:W-:Y:S08]  /*357a0*/  HMMA.1688.F32.TF32 R96, R232.reuse, R68, R92 ;  /* 0x00000044e860723c */ /* 0x042ff0000008105c */
[C---:B------:R-:W-:Y:S01]  /*357b0*/  HMMA.1688.F32.TF32 R92, R232.reuse, R64, R80 ;  /* 0x00000040e85c723c */ /* 0x040fe20000081050 */
[----:B------:R-:W2:Y:S10]  /*357c0*/  LDL.LU.64 R80, [R1+0xc70] ;  /* 0x000c700001507983 */ /* 0x000eb40000300a00 */
[----:B------:R-:W-:Y:S04]  /*357d0*/  STL.64 [R1+0x300], R96 ;  /* 0x0003006001007387 */ /* 0x000fe80000100a00 */
[----:B------:R-:W-:Y:S04]  /*357e0*/  STL.64 [R1+0x308], R98 ;  /* 0x0003086201007387 */ /* 0x000fe80000100a00 */
[----:B------:R-:W2:Y:S04]  /*357f0*/  LDL.LU.64 R82, [R1+0xc78] ;  /* 0x000c780001527983 */ /* 0x000ea80000300a00 */
[----:B------:R-:W-:Y:S04]  /*35800*/  STL.64 [R1+0x2f0], R92 ;  /* 0x0002f05c01007387 */ /* 0x000fe80000100a00 */
[----:B------:R-:W-:Y:S01]  /*35810*/  STL.64 [R1+0x2f8], R94 ;  /* 0x0002f85e01007387 */ /* 0x000fe20000100a00 */
[C---:B----4-:R-:W-:Y:S08]  /*35820*/  HMMA.1688.F32.TF32 R88, R232.reuse, R12, R88 ;  /* 0x0000000ce858723c */ /* 0x050ff00000081058 */
[----:B------:R-:W-:Y:S11]  /*35830*/  HMMA.1688.F32.TF32 R76, R232, R8, R76 ;  /* 0x00000008e84c723c */ /* 0x000ff6000008104c */
[----:B------:R-:W-:Y:S04]  /*35840*/  STL.64 [R1+0x2e0], R88 ;  /* 0x0002e05801007387 */ /* 0x000fe80000100a00 */
[----:B------:R-:W-:Y:S04]  /*35850*/  STL.64 [R1+0x2e8], R90 ;  /* 0x0002e85a01007387 */ /* 0x000fe80000100a00 */
[----:B------:R-:W-:Y:S01]  /*35860*/  IMAD.MOV.U32 R252, RZ, RZ, R77 ;  /* 0x000000fffffc7224 */ /* 0x000fe200078e004d */
[----:B------:R1:W-:Y:S01]  /*35870*/  STL [R1+0x2d0], R76 ;  /* 0x0002d04c01007387 */ /* 0x0003e20000100800 */
[----:B------:R-:W-:-:S02]  /*35880*/  IMAD.MOV.U32 R65, RZ, RZ, R78 ;  /* 0x000000ffff417224 */ /* 0x000fc400078e004e */
[----:B------:R-:W-:Y:S01]  /*35890*/  IMAD.MOV.U32 R64, RZ, RZ, R79 ;  /* 0x000000ffff407224 */ /* 0x000fe200078e004f */
[----:B-1----:R-:W4:Y:S04]  /*358a0*/  LDL.LU.64 R76, [R1+0xd60] ;  /* 0x000d6000014c7983 */ /* 0x002f280000300a00 */
[----:B------:R-:W4:Y:S04]  /*358b0*/  LDL.LU.64 R78, [R1+0xd68] ;  /* 0x000d6800014e7983 */ /* 0x000f280000300a00 */
[----:B------:R-:W-:Y:S04]  /*358c0*/  STL [R1+0x4354], R64 ;  /* 0x0043544001007387 */ /* 0x000fe80000100800 */
[----:B------:R-:W-:Y:S04]  /*358d0*/  STL [R1+0x4350], R65 ;  /* 0x0043504101007387 */ /* 0x000fe80000100800 */
[----:B------:R1:W-:Y:S01]  /*358e0*/  STL [R1+0x434c], R252 ;  /* 0x00434cfc01007387 */ /* 0x0003e20000100800 */
[----:B---3--:R-:W-:-:S15]  /*358f0*/  HMMA.1688.F32.TF32 R84, R232, R60, R84 ;  /* 0x0000003ce854723c */ /* 0x008fde0000081054 */
[----:B------:R-:W-:-:S04]  /*35900*/  NOP ;  /* 0x0000000000007918 */ /* 0x000fc80000000000 */
[----:B------:R-:W-:Y:S02]  /*35910*/  IMAD.MOV.U32 R60, RZ, RZ, R87 ;  /* 0x000000ffff3c7224 */ /* 0x000fe400078e0057 */
[----:B------:R-:W-:Y:S01]  /*35920*/  IMAD.MOV.U32 R61, RZ, RZ, R86 ;  /* 0x000000ffff3d7224 */ /* 0x000fe200078e0056 */
[----:B------:R-:W-:Y:S04]  /*35930*/  STL.64 [R1+0x2c0], R84 ;  /* 0x0002c05401007387 */ /* 0x000fe80000100a00 */
[----:B------:R-:W-:Y:S04]  /*35940*/  STL [R1+0x435c], R60 ;  /* 0x00435c3c01007387 */ /* 0x000fe80000100800 */
[----:B------:R3:W-:Y:S01]  /*35950*/  STL [R1+0x4358], R61 ;  /* 0x0043583d01007387 */ /* 0x0007e20000100800 */
[----:B--2---:R-:W-:-:S15]  /*35960*/  HMMA.1688.F32.TF32 R72, R232, R56, R72 ;  /* 0x00000038e848723c */ /* 0x004fde0000081048 */
[----:B------:R-:W-:-:S04]  /*35970*/  NOP ;  /* 0x0000000000007918 */ /* 0x000fc80000000000 */
[----:B------:R-:W-:Y:S01]  /*35980*/  IMAD.MOV.U32 R56, RZ, RZ, R75 ;  /* 0x000000ffff387224 */ /* 0x000fe200078e004b */
[----:B-1----:R-:W-:Y:S01]  /*35990*/  MOV R252, R73 ;  /* 0x0000004900fc7202 */ /* 0x002fe20000000f00 */
[----:B------:R-:W-:Y:S02]  /*359a0*/  IMAD.MOV.U32 R57, RZ, RZ, R74 ;  /* 0x000000ffff397224 */ /* 0x000fe400078e004a */
[----:B------:R-:W-:Y:S02]  /*359b0*/  IMAD.MOV.U32 R65, RZ, RZ, R72 ;  /* 0x000000ffff417224 */ /* 0x000fe400078e0048 */
[----:B------:R-:W2:Y:S04]  /*359c0*/  LDL.LU.64 R72, [R1+0xd50] ;  /* 0x000d500001487983 */ /* 0x000ea80000300a00 */
[----:B------:R-:W2:Y:S04]  /*359d0*/  LDL.LU.64 R74, [R1+0xd58] ;  /* 0x000d5800014a7983 */ /* 0x000ea80000300a00 */
[----:B------:R-:W-:Y:S04]  /*359e0*/  STL [R1+0x436c], R56 ;  /* 0x00436c3801007387 */ /* 0x000fe80000100800 */
[----:B------:R-:W-:Y:S01]  /*359f0*/  STL [R1+0x4368], R57 ;  /* 0x0043683901007387 */ /* 0x000fe20000100800 */
[----:B------:R-:W-:Y:S03]  /*35a00*/  HMMA.1688.F32.TF32 R80, R232, R52, R80 ;  /* 0x00000034e850723c */ /* 0x000fe60000081050 */
[----:B------:R-:W-:Y:S04]  /*35a10*/  STL [R1+0x4364], R252 ;  /* 0x004364fc01007387 */ /* 0x000fe80000100800 */
[----:B------:R-:W-:-:S12]  /*35a20*/  STL [R1+0x4360], R65 ;  /* 0x0043604101007387 */ /* 0x000fd80000100800 */
[----:B------:R-:W-:Y:S01]  /*35a30*/  IMAD.MOV.U32 R64, RZ, RZ, R83 ;  /* 0x000000ffff407224 */ /* 0x000fe200078e0053 */
[----:B------:R1:W-:Y:S01]  /*35a40*/  STL [R1+0x2a0], R80 ;  /* 0x0002a05001007387 */ /* 0x0003e20000100800 */
[----:B---3--:R-:W-:Y:S02]  /*35a50*/  IMAD.MOV.U32 R61, RZ, RZ, R82 ;  /* 0x000000ffff3d7224 */ /* 0x008fe400078e0052 */
[----:B------:R-:W-:Y:S01]  /*35a60*/  IMAD.MOV.U32 R60, RZ, RZ, R81 ;  /* 0x000000ffff3c7224 */ /* 0x000fe200078e0051 */
[----:B------:R-:W3:Y:S04]  /*35a70*/  LDL.LU.64 R92, [R1+0xd30] ;  /* 0x000d3000015c7983 */ /* 0x000ee80000300a00 */
[----:B------:R-:W3:Y:S04]  /*35a80*/  LDL.LU.64 R94, [R1+0xd38] ;  /* 0x000d3800015e7983 */ /* 0x000ee80000300a00 */
[----:B------:R-:W-:Y:S04]  /*35a90*/  STL [R1+0x4378], R64 ;  /* 0x0043784001007387 */ /* 0x000fe80000100800 */
[----:B------:R-:W-:Y:S04]  /*35aa0*/  STL [R1+0x4374], R61 ;  /* 0x0043743d01007387 */ /* 0x000fe80000100800 */
[----:B------:R-:W-:Y:S04]  /*35ab0*/  STL [R1+0x4370], R60 ;  /* 0x0043703c01007387 */ /* 0x000fe80000100800 */
[----:B------:R-:W3:Y:S04]  /*35ac0*/  LDL.LU.64 R88, [R1+0xd20] ;  /* 0x000d200001587983 */ /* 0x000ee80000300a00 */
[----:B------:R-:W3:Y:S04]  /*35ad0*/  LDL.LU.64 R90, [R1+0xd28] ;  /* 0x000d2800015a7983 */ /* 0x000ee80000300a00 */
[----:B------:R-:W3:Y:S04]  /*35ae0*/  LDL.LU.64 R84, [R1+0xdb0] ;  /* 0x000db00001547983 */ /* 0x000ee80000300a00 */
[----:B------:R-:W3:Y:S01]  /*35af0*/  LDL.LU.64 R86, [R1+0xdb8] ;  /* 0x000db80001567983 */ /* 0x000ee20000300a00 */
[----:B----4-:R-:W-:-:S15]  /*35b00*/  HMMA.1688.F32.TF32 R76, R232, R48, R76 ;  /* 0x00000030e84c723c */ /* 0x010fde000008104c */
[----:B------:R-:W-:-:S04]  /*35b10*/  NOP ;  /* 0x0000000000007918 */ /* 0x000fc80000000000 */
[----:B------:R-:W-:Y:S01]  /*35b20*/  IMAD.MOV.U32 R48, RZ, RZ, R79 ;  /* 0x000000ffff307224 */ /* 0x000fe200078e004f */
[----:B------:R-:W-:Y:S01]  /*35b30*/  MOV R52, R77 ;  /* 0x0000004d00347202 */ /* 0x000fe20000000f00 */
[----:B------:R-:W-:Y:S02]  /*35b40*/  IMAD.MOV.U32 R49, RZ, RZ, R78 ;  /* 0x000000ffff317224 */ /* 0x000fe400078e004e */
[----:B------:R-:W-:Y:S01]  /*35b50*/  IMAD.MOV.U32 R53, RZ, RZ, R76 ;  /* 0x000000ffff357224 */ /* 0x000fe200078e004c */
[----:B------:R-:W-:Y:S04]  /*35b60*/  STL [R1+0x4388], R48 ;  /* 0x0043883001007387 */ /* 0x000fe80000100800 */
[----:B------:R-:W-:Y:S04]  /*35b70*/  STL [R1+0x4384], R49 ;  /* 0x0043843101007387 */ /* 0x000fe80000100800 */
[----:B------:R-:W-:Y:S04]  /*35b80*/  STL [R1+0x4380], R52 ;  /* 0x0043803401007387 */ /* 0x000fe80000100800 */
[----:B------:R4:W-:Y:S04]  /*35b90*/  STL [R1+0x437c], R53 ;  /* 0x00437c3501007387 */ /* 0x0009e80000100800 */
[----:B-1----:R-:W4:Y:S04]  /*35ba0*/  LDL.LU.64 R80, [R1+0xda0] ;  /* 0x000da00001507983 */ /* 0x002f280000300a00 */
[----:B------:R-:W4:Y:S04]  /*35bb0*/  LDL.LU.64 R82, [R1+0xda8] ;  /* 0x000da80001527983 */ /* 0x000f280000300a00 */
[----:B------:R-:W4:Y:S04]  /*35bc0*/  LDL.LU.64 R76, [R1+0xd90] ;  /* 0x000d9000014c7983 */ /* 0x000f280000300a00 */
[----:B------:R-:W4:Y:S01]  /*35bd0*/  LDL.LU.64 R78, [R1+0xd98] ;  /* 0x000d9800014e7983 */ /* 0x000f220000300a00 */
[----:B--2---:R-:W-:-:S15]  /*35be0*/  HMMA.1688.F32.TF32 R72, R232, R44, R72 ;  /* 0x0000002ce848723c */ /* 0x004fde0000081048 */
[----:B------:R-:W-:-:S04]  /*35bf0*/  NOP ;  /* 0x0000000000007918 */ /* 0x000fc80000000000 */
[----:B------:R-:W-:Y:S02]  /*35c00*/  IMAD.MOV.U32 R44, RZ, RZ, R75 ;  /* 0x000000ffff2c7224 */ /* 0x000fe400078e004b */
[----:B------:R-:W-:Y:S02]  /*35c10*/  IMAD.MOV.U32 R45, RZ, RZ, R74 ;  /* 0x000000ffff2d7224 */ /* 0x000fe400078e004a */
[----:B------:R-:W-:Y:S02]  /*35c20*/  IMAD.MOV.U32 R252, RZ, RZ, R72 ;  /* 0x000000fffffc7224 */ /* 0x000fe400078e0048 */
[----:B------:R-:W-:Y:S02]  /*35c30*/  IMAD.MOV.U32 R65, RZ, RZ, R73 ;  /* 0x000000ffff417224 */ /* 0x000fe400078e0049 */
[----:B------:R-:W2:Y:S04]  /*35c40*/  LDL.LU.64 R72, [R1+0xd10] ;  /* 0x000d100001487983 */ /* 0x000ea80000300a00 */
[----:B------:R-:W2:Y:S04]  /*35c50*/  LDL.LU.64 R74, [R1+0xd18] ;  /* 0x000d1800014a7983 */ /* 0x000ea80000300a00 */
[----:B------:R-:W-:Y:S01]  /*35c60*/  STL [R1+0x4398], R44 ;  /* 0x0043982c01007387 */ /* 0x000fe20000100800 */
[C---:B---3--:R-:W-:Y:S03]  /*35c70*/  HMMA.1688.F32.TF32 R92, R232.reuse, R40, R92 ;  /* 0x00000028e85c723c */ /* 0x048fe6000008105c */
[----:B------:R-:W-:Y:S05]  /*35c80*/  STL [R1+0x4394], R45 ;  /* 0x0043942d01007387 */ /* 0x000fea0000100800 */
[----:B------:R-:W-:Y:S11]  /*35c90*/  HMMA.1688.F32.TF32 R88, R232, R36, R88 ;  /* 0x00000024e858723c */ /* 0x000ff60000081058 */
[----:B------:R-:W-:-:S02]  /*35ca0*/  IMAD.MOV.U32 R40, RZ, RZ, R95 ;  /* 0x000000ffff287224 */ /* 0x000fc400078e005f */
[----:B------:R-:W-:Y:S01]  /*35cb0*/  IMAD.MOV.U32 R41, RZ, RZ, R94 ;  /* 0x000000ffff297224 */ /* 0x000fe200078e005e */
[----:B------:R-:W-:Y:S01]  /*35cc0*/  STL [R1+0x4390], R65 ;  /* 0x0043904101007387 */ /* 0x000fe20000100800 */
[----:B------:R-:W-:Y:S01]  /*35cd0*/  IMAD.MOV.U32 R57, RZ, RZ, R93 ;  /* 0x000000ffff397224 */ /* 0x000fe200078e005d */
[----:B------:R-:W-:Y:S02]  /*35ce0*/  MOV R56, R92 ;  /* 0x0000005c00387202 */ /* 0x000fe40000000f00 */
[----:B------:R1:W-:Y:S04]  /*35cf0*/  STL [R1+0x438c], R252 ;  /* 0x00438cfc01007387 */ /* 0x0003e80000100800 */
[----:B------:R-:W-:Y:S04]  /*35d00*/  STL [R1+0x43a8], R40 ;  /* 0x0043a82801007387 */ /* 0x000fe80000100800 */
[----:B------:R-:W-:Y:S01]  /*35d10*/  STL [R1+0x43a4], R41 ;  /* 0x0043a42901007387 */ /* 0x000fe20000100800 */
[----:B----4-:R-:W-:-:S03]  /*35d20*/  IMAD.MOV.U32 R53, RZ, RZ, R88 ;  /* 0x000000ffff357224 */ /* 0x010fc600078e0058 */
[----:B------:R-:W-:Y:S04]  /*35d30*/  STL [R1+0x43a0], R57 ;  /* 0x0043a03901007387 */ /* 0x000fe80000100800 */
[----:B------:R3:W-:Y:S04]  /*35d40*/  STL [R1+0x439c], R56 ;  /* 0x00439c3801007387 */ /* 0x0007e80000100800 */
[----:B------:R4:W-:Y:S04]  /*35d50*/  STL [R1+0x43ac], R53 ;  /* 0x0043ac3501007387 */ /* 0x0009e80000100800 */
[----:B------:R-:W2:Y:S04]  /*35d60*/  LDL.LU R15, [R1+0x464c] ;  /* 0x00464c00010f7983 */ /* 0x000ea80000300800 */
[----:B------:R-:W2:Y:S04]  /*35d70*/  LDL.LU R14, [R1+0x4648] ;  /* 0x00464800010e7983 */ /* 0x000ea80000300800 */
[----:B------:R-:W2:Y:S04]  /*35d80*/  LDL.LU R11, [R1+0x4644] ;  /* 0x00464400010b7983 */ /* 0x000ea80000300800 */
[----:B------:R-:W2:Y:S04]  /*35d90*/  LDL.LU R10, [R1+0x4640] ;  /* 0x00464000010a7983 */ /* 0x000ea80000300800 */
[----:B------:R-:W2:Y:S04]  /*35da0*/  LDL.LU R26, [R1+0x463c] ;  /* 0x00463c00011a7983 */ /* 0x000ea80000300800 */
[----:B------:R-:W4:Y:S04]  /*35db0*/  LDL.LU R27, [R1+0x4638] ;  /* 0x00463800011b7983 */ /* 0x000f280000300800 */
[----:B------:R-:W4:Y:S04]  /*35dc0*/  LDL.LU R30, [R1+0x4634] ;  /* 0x00463400011e7983 */ /* 0x000f280000300800 */
[----:B------:R-:W4:Y:S01]  /*35dd0*/  LDL.LU R31, [R1+0x4630] ;  /* 0x00463000011f7983 */ /* 0x000f220000300800 */
[C---:B------:R-:W-:Y:S03]  /*35de0*/  HMMA.1688.F32.TF32 R84, R232.reuse, R32, R84 ;  /* 0x00000020e854723c */ /* 0x040fe60000081054 */
[----:B------:R-:W4:Y:S04]  /*35df0*/  LDL.LU R63, [R1+0x462c] ;  /* 0x00462c00013f7983 */ /* 0x000f280000300800 */
[----:B------:R-:W4:Y:S04]  /*35e00*/  LDL.LU R62, [R1+0x4628] ;  /* 0x00462800013e7983 */ /* 0x000f280000300800 */
[----:B------:R-:W4:Y:S04]  /*35e10*/  LDL.LU R59, [R1+0x4624] ;  /* 0x00462400013b7983 */ /* 0x000f280000300800 */
[----:B------:R-:W4:Y:S01]  /*35e20*/  LDL.LU R58, [R1+0x4620] ;  /* 0x00462000013a7983 */ /* 0x000f220000300800 */
[C---:B------:R-:W-:Y:S03]  /*35e30*/  HMMA.1688.F32.TF32 R80, R232.reuse, R28, R80 ;  /* 0x0000001ce850723c */ /* 0x040fe60000081050 */
[----:B------:R-:W4:Y:S04]  /*35e40*/  LDL.LU R23, [R1+0x461c] ;  /* 0x00461c0001177983 */ /* 0x000f280000300800 */
[----:B------:R-:W4:Y:S01]  /*35e50*/  LDL.LU R22, [R1+0x4618] ;  /* 0x0046180001167983 */ /* 0x000f220000300800 */
[----:B------:R-:W-:Y:S03]  /*35e60*/  HMMA.1688.F32.TF32 R76, R232, R24, R76 ;  /* 0x00000018e84c723c */ /* 0x000fe6000008104c */
[----:B------:R-:W4:Y:S04]  /*35e70*/  LDL.LU R19, [R1+0x4614] ;  /* 0x0046140001137983 */ /* 0x000f280000300800 */
[----:B------:R-:W4:Y:S01]  /*35e80*/  LDL.LU R18, [R1+0x4610] ;  /* 0x0046100001127983 */ /* 0x000f220000300800 */
[----:B------:R-:W-:-:S03]  /*35e90*/  IMAD.MOV.U32 R37, RZ, RZ, R84 ;  /* 0x000000ffff257224 */ /* 0x000fc600078e0054 */
[----:B-1----:R-:W-:Y:S01]  /*35ea0*/  IMAD.MOV.U32 R252, RZ, RZ, R80 ;  /* 0x000000fffffc7224 */ /* 0x002fe200078e0050 */
[----:B------:R-:W-:Y:S01]  /*35eb0*/  MOV R49, R82 ;  /* 0x0000005200317202 */ /* 0x000fe20000000f00 */
[----:B------:R-:W-:-:S06]  /*35ec0*/  IMAD.MOV.U32 R48, RZ, RZ, R81 ;  /* 0x000000ffff307224 */ /* 0x000fcc00078e0051 */
[----:B---3--:R-:W-:Y:S02]  /*35ed0*/  IMAD.MOV.U32 R56, RZ, RZ, R76 ;  /* 0x000000ffff387224 */ /* 0x008fe400078e004c */
[----:B------:R-:W-:Y:S02]  /*35ee0*/  IMAD.MOV.U32 R44, RZ, RZ, R77 ;  /* 0x000000ffff2c7224 */ /* 0x000fe400078e004d */
[----:B------:R-:W-:Y:S02]  /*35ef0*/  IMAD.MOV.U32 R76, RZ, RZ, R39 ;  /* 0x000000ffff4c7224 */ /* 0x000fe400078e0027 */
[----:B------:R-:W-:Y:S01]  /*35f00*/  IMAD.MOV.U32 R45, RZ, RZ, R78 ;  /* 0x000000ffff2d7224 */ /* 0x000fe200078e004e */
[----:B------:R-:W3:Y:S01]  /*35f10*/  LDL.LU R39, [R1+0x460c] ;  /* 0x00460c0001277983 */ /* 0x000ee20000300800 */
[----:B------:R-:W-:Y:S01]  /*35f20*/  IMAD.MOV.U32 R77, RZ, RZ, R38 ;  /* 0x000000ffff4d7224 */ /* 0x000fe200078e0026 */
[----:B------:R-:W-:Y:S01]  /*35f30*/  MOV R78, R35 ;  /* 0x00000023004e7202 */ /* 0x000fe20000000f00 */
[----:B------:R-:W-:Y:S01]  /*35f40*/  IMAD.MOV.U32 R65, RZ, RZ, R79 ;  /* 0x000000ffff417224 */ /* 0x000fe200078e004f */
[----:B------:R-:W3:Y:S01]  /*35f50*/  LDL.LU R38, [R1+0x4608] ;  /* 0x0046080001267983 */ /* 0x000ee20000300800 */
[----:B------:R-:W-:-:S02]  /*35f60*/  IMAD.MOV.U32 R79, RZ, RZ, R34 ;  /* 0x000000ffff4f7224 */ /* 0x000fc400078e0022 */
[----:B------:R-:W-:Y:S01]  /*35f70*/  IMAD.MOV.U32 R80, RZ, RZ, R55 ;  /* 0x000000ffff507224 */ /* 0x000fe200078e0037 */
[----:B------:R-:W3:Y:S01]  /*35f80*/  LDL.LU R35, [R1+0x4604] ;  /* 0x0046040001237983 */ /* 0x000ee20000300800 */
[----:B------:R-:W-:-:S03]  /*35f90*/  IMAD.MOV.U32 R81, RZ, RZ, R54 ;  /* 0x000000ffff517224 */ /* 0x000fc600078e0036 */
[----:B------:R-:W3:Y:S01]  /*35fa0*/  LDL.LU R34, [R1+0x4600] ;  /* 0x0046000001227983 */ /* 0x000ee20000300800 */
[----:B------:R-:W-:Y:S02]  /*35fb0*/  IMAD.MOV.U32 R52, RZ, RZ, R83 ;  /* 0x000000ffff347224 */ /* 0x000fe400078e0053 */
[----:B------:R-:W-:Y:S01]  /*35fc0*/  IMAD.MOV.U32 R82, RZ, RZ, R51 ;  /* 0x000000ffff527224 */ /* 0x000fe200078e0033 */
[----:B------:R-:W3:Y:S01]  /*35fd0*/  LDL.LU R55, [R1+0x45fc] ;  /* 0x0045fc0001377983 */ /* 0x000ee20000300800 */
[----:B------:R-:W-:-:S03]  /*35fe0*/  IMAD.MOV.U32 R83, RZ, RZ, R50 ;  /* 0x000000ffff537224 */ /* 0x000fc600078e0032 */
[----:B------:R-:W3:Y:S01]  /*35ff0*/  LDL.LU R54, [R1+0x45f8] ;  /* 0x0045f80001367983 */ /* 0x000ee20000300800 */
[----:B------:R-:W-:Y:S01]  /*36000*/  IMAD.MOV.U32 R36, RZ, RZ, R85 ;  /* 0x000000ffff247224 */ /* 0x000fe200078e0055 */
[----:B------:R-:W-:Y:S01]  /*36010*/  MOV R85, R46 ;  /* 0x0000002e00557202 */ /* 0x000fe20000000f00 */
        /* <DEDUP_REMOVED lines=8> */
[----:B------:R-:W3:Y:S04]  /*360a0*/  LDL.LU R46, [R1+0x45e8] ;  /* 0x0045e800012e7983 */ /* 0x000ee80000300800 */
[----:B------:R-:W3:Y:S04]  /*360b0*/  LDL.LU R43, [R1+0x45e4] ;  /* 0x0045e400012b7983 */ /* 0x000ee80000300800 */
[----:B------:R-:W3:Y:S01]  /*360c0*/  LDL.LU R42, [R1+0x45e0] ;  /* 0x0045e000012a7983 */ /* 0x000ee20000300800 */
[----:B--2---:R-:W-:Y:S02]  /*360d0*/  IMAD.MOV.U32 R95, RZ, RZ, R26 ;  /* 0x000000ffff5f7224 */ /* 0x004fe400078e001a */
[----:B----4-:R-:W-:-:S02]  /*360e0*/  IMAD.MOV.U32 R94, RZ, RZ, R27 ;  /* 0x000000ffff5e7224 */ /* 0x010fc400078e001b */
[----:B------:R-:W-:Y:S02]  /*360f0*/  IMAD.MOV.U32 R93, RZ, RZ, R30 ;  /* 0x000000ffff5d7224 */ /* 0x000fe400078e001e */
[----:B------:R-:W-:Y:S02]  /*36100*/  IMAD.MOV.U32 R92, RZ, RZ, R31 ;  /* 0x000000ffff5c7224 */ /* 0x000fe400078e001f */
[----:B------:R-:W2:Y:S04]  /*36110*/  LDL.LU R31, [R1+0x45dc] ;  /* 0x0045dc00011f7983 */ /* 0x000ea80000300800 */
[----:B------:R-:W4:Y:S04]  /*36120*/  LDL.LU R30, [R1+0x45d8] ;  /* 0x0045d800011e7983 */ /* 0x000f280000300800 */
[----:B------:R-:W4:Y:S04]  /*36130*/  LDL.LU R27, [R1+0x45d4] ;  /* 0x0045d400011b7983 */ /* 0x000f280000300800 */
[----:B------:R-:W4:Y:S04]  /*36140*/  LDL.LU R26, [R1+0x45d0] ;  /* 0x0045d000011a7983 */ /* 0x000f280000300800 */
[----:B------:R-:W4:Y:S04]  /*36150*/  LDL.LU.64 R120, [R1+0xcf0] ;  /* 0x000cf00001787983 */ /* 0x000f280000300a00 */
[----:B------:R-:W4:Y:S01]  /*36160*/  LDL.LU.64 R122, [R1+0xcf8] ;  /* 0x000cf800017a7983 */ /* 0x000f220000300a00 */
[----:B------:R-:W-:-:S02]  /*36170*/  IMAD.MOV.U32 R103, RZ, RZ, R23 ;  /* 0x000000ffff677224 */ /* 0x000fc400078e0017 */
[----:B------:R-:W-:Y:S02]  /*36180*/  IMAD.MOV.U32 R102, RZ, RZ, R22 ;  /* 0x000000ffff667224 */ /* 0x000fe400078e0016 */
[----:B------:R-:W-:Y:S01]  /*36190*/  IMAD.MOV.U32 R101, RZ, RZ, R19 ;  /* 0x000000ffff657224 */ /* 0x000fe200078e0013 */
[----:B------:R-:W-:Y:S02]  /*361a0*/  MOV R100, R18 ;  /* 0x0000001200647202 */ /* 0x000fe40000000f00 */
[----:B------:R-:W4:Y:S04]  /*361b0*/  LDL.LU R18, [R1+0x45cc] ;  /* 0x0045cc0001127983 */ /* 0x000f280000300800 */
[----:B------:R-:W4:Y:S04]  /*361c0*/  LDL.LU R19, [R1+0x45c8] ;  /* 0x0045c80001137983 */ /* 0x000f280000300800 */
[----:B------:R-:W4:Y:S04]  /*361d0*/  LDL.LU R22, [R1+0x45c4] ;  /* 0x0045c40001167983 */ /* 0x000f280000300800 */
[----:B------:R-:W4:Y:S01]  /*361e0*/  LDL.LU R23, [R1+0x45c0] ;  /* 0x0045c00001177983 */ /* 0x000f220000300800 */
[----:B---3--:R-:W-:-:S02]  /*361f0*/  IMAD.MOV.U32 R107, RZ, RZ, R39 ;  /* 0x000000ffff6b7224 */ /* 0x008fc400078e0027 */
[----:B------:R-:W-:Y:S02]  /*36200*/  IMAD.MOV.U32 R106, RZ, RZ, R38 ;  /* 0x000000ffff6a7224 */ /* 0x000fe400078e0026 */
[----:B------:R-:W-:Y:S02]  /*36210*/  IMAD.MOV.U32 R105, RZ, RZ, R35 ;  /* 0x000000ffff697224 */ /* 0x000fe400078e0023 */
[----:B------:R-:W-:Y:S01]  /*36220*/  IMAD.MOV.U32 R104, RZ, RZ, R34 ;  /* 0x000000ffff687224 */ /* 0x000fe200078e0022 */
[----:B------:R-:W-:Y:S01]  /*36230*/  MOV R97, R59 ;  /* 0x0000003b00617202 */ /* 0x000fe20000000f00 */
[----:B------:R-:W-:Y:S02]  /*36240*/  IMAD.MOV.U32 R96, RZ, RZ, R58 ;  /* 0x000000ffff607224 */ /* 0x000fe400078e003a */
[----:B------:R-:W-:Y:S02]  /*36250*/  IMAD.MOV.U32 R111, RZ, RZ, R55 ;  /* 0x000000ffff6f7224 */ /* 0x000fe400078e0037 */
[----:B------:R-:W-:-:S02]  /*36260*/  IMAD.MOV.U32 R110, RZ, RZ, R54 ;  /* 0x000000ffff6e7224 */ /* 0x000fc400078e0036 */
        /* <DEDUP_REMOVED lines=14> */
[----:B------:R-:W-:Y:S01]  /*36350*/  IMAD.MOV.U32 R91, RZ, RZ, R15 ;  /* 0x000000ffff5b7224 */ /* 0x000fe200078e000f */
[----:B------:R-:W-:-:S15]  /*36360*/  HMMA.1688.F32.TF32 R72, R232, R20, R72 ;  /* 0x00000014e848723c */ /* 0x000fde0000081048 */
[----:B------:R-:W-:-:S04]  /*36370*/  NOP ;  /* 0x0000000000007918 */ /* 0x000fc80000000000 */
[----:B------:R-:W-:Y:S01]  /*36380*/  IMAD.MOV.U32 R53, RZ, RZ, R72 ;  /* 0x000000ffff357224 */ /* 0x000fe200078e0048 */
[----:B------:R-:W-:Y:S01]  /*36390*/  MOV R40, R73 ;  /* 0x0000004900287202 */ /* 0x000fe20000000f00 */
[----:B------:R-:W-:Y:S01]  /*363a0*/  IMAD.MOV.U32 R41, RZ, RZ, R74 ;  /* 0x000000ffff297224 */ /* 0x000fe200078e004a */
[----:B------:R-:W-:Y:S01]  /*363b0*/  MOV R72, R66 ;  /* 0x0000004200487202 */ /* 0x000fe20000000f00 */
[----:B------:R-:W-:Y:S02]  /*363c0*/  IMAD.MOV.U32 R73, RZ, RZ, R70 ;  /* 0x000000ffff497224 */ /* 0x000fe400078e0046 */
[----:B------:R-:W-:Y:S02]  /*363d0*/  IMAD.MOV.U32 R57, RZ, RZ, R75 ;  /* 0x000000ffff397224 */ /* 0x000fe400078e004b */
[----:B------:R-:W-:Y:S02]  /*363e0*/  IMAD.MOV.U32 R74, RZ, RZ, R71 ;  /* 0x000000ffff4a7224 */ /* 0x000fe400078e0047 */
[----:B------:R-:W-:Y:S01]  /*363f0*/  IMAD.MOV.U32 R75, RZ, RZ, R67 ;  /* 0x000000ffff4b7224 */ /* 0x000fe200078e0043 */
[----:B--2---:R-:W-:Y:S01]  /*36400*/  MOV R119, R31 ;  /* 0x0000001f00777202 */ /* 0x004fe20000000f00 */
[----:B----4-:R-:W-:-:S02]  /*36410*/  IMAD.MOV.U32 R118, RZ, RZ, R30 ;  /* 0x000000ffff767224 */ /* 0x010fc400078e001e */
[----:B------:R-:W-:Y:S02]  /*36420*/  IMAD.MOV.U32 R117, RZ, RZ, R27 ;  /* 0x000000ffff757224 */ /* 0x000fe400078e001b */
[----:B------:R-:W-:Y:S02]  /*36430*/  IMAD.MOV.U32 R116, RZ, RZ, R26 ;  /* 0x000000ffff747224 */ /* 0x000fe400078e001a */
[----:B------:R-:W2:Y:S04]  /*36440*/  LDL.LU R26, [R1+0x45bc] ;  /* 0x0045bc00011a7983 */ /* 0x000ea80000300800 */
[----:B------:R-:W2:Y:S04]  /*36450*/  LDL.LU R27, [R1+0x45b8] ;  /* 0x0045b800011b7983 */ /* 0x000ea80000300800 */
[----:B------:R-:W3:Y:S04]  /*36460*/  LDL.LU R30, [R1+0x45b4] ;  /* 0x0045b400011e7983 */ /* 0x000ee80000300800 */
[----:B------:R-:W3:Y:S04]  /*36470*/  LDL.LU R31, [R1+0x45b0] ;  /* 0x0045b000011f7983 */ /* 0x000ee80000300800 */
[----:B------:R-:W4:Y:S04]  /*36480*/  LDL.LU R34, [R1+0x45ac] ;  /* 0x0045ac0001227983 */ /* 0x000f280000300800 */
[----:B------:R-:W4:Y:S04]  /*36490*/  LDL.LU R35, [R1+0x45a8] ;  /* 0x0045a80001237983 */ /* 0x000f280000300800 */
[----:B------:R-:W2:Y:S04]  /*364a0*/  LDL.LU R38, [R1+0x45a4] ;  /* 0x0045a40001267983 */ /* 0x000ea80000300800 */
        /* <DEDUP_REMOVED lines=11> */
[----:B------:R-:W3:Y:S04]  /*36560*/  LDL.LU R62, [R1+0x4574] ;  /* 0x00457400013e7983 */ /* 0x000ee80000300800 */
[----:B------:R-:W3:Y:S04]  /*36570*/  LDL.LU R63, [R1+0x4570] ;  /* 0x00457000013f7983 */ /* 0x000ee80000300800 */
[----:B------:R-:W4:Y:S04]  /*36580*/  LDL.LU R10, [R1+0x456c] ;  /* 0x00456c00010a7983 */ /* 0x000f280000300800 */
[----:B------:R-:W4:Y:S04]  /*36590*/  LDL.LU R11, [R1+0x4568] ;  /* 0x00456800010b7983 */ /* 0x000f280000300800 */
[----:B------:R-:W4:Y:S04]  /*365a0*/  LDL.LU R14, [R1+0x4564] ;  /* 0x00456400010e7983 */ /* 0x000f280000300800 */
[----:B------:R-:W4:Y:S04]  /*365b0*/  LDL.LU R15, [R1+0x4560] ;  /* 0x00456000010f7983 */ /* 0x000f280000300800 */
[----:B------:R-:W4:Y:S04]  /*365c0*/  LDL.LU R66, [R1+0x455c] ;  /* 0x00455c0001427983 */ /* 0x000f280000300800 */
[----:B------:R-:W4:Y:S04]  /*365d0*/  LDL.LU R70, [R1+0x4558] ;  /* 0x0045580001467983 */ /* 0x000f280000300800 */
[----:B------:R-:W4:Y:S04]  /*365e0*/  LDL.LU R71, [R1+0x4554] ;  /* 0x0045540001477983 */ /* 0x000f280000300800 */
[----:B------:R-:W4:Y:S01]  /*365f0*/  LDL.LU R67, [R1+0x4550] ;  /* 0x0045500001437983 */ /* 0x000f220000300800 */
[----:B------:R-:W-:-:S15]  /*36600*/  HMMA.1688.F32.TF32 R120, R232, R16, R120 ;  /* 0x00000010e878723c */ /* 0x000fde0000081078 */
[----:B------:R-:W-:-:S04]  /*36610*/  NOP ;  /* 0x0000000000007918 */ /* 0x000fc80000000000 */
[----:B------:R-:W-:Y:S02]  /*36620*/  IMAD.MOV.U32 R29, RZ, RZ, R120 ;  /* 0x000000ffff1d7224 */ /* 0x000fe400078e0078 */
[----:B------:R-:W-:Y:S01]  /*36630*/  IMAD.MOV.U32 R28, RZ, RZ, R121 ;  /* 0x000000ffff1c7224 */ /* 0x000fe200078e0079 */
[----:B------:R-:W-:Y:S01]  /*36640*/  MOV R24, R123 ;  /* 0x0000007b00187202 */ /* 0x000fe20000000f00 */
[----:B------:R-:W-:Y:S01]  /*36650*/  IMAD.MOV.U32 R25, RZ, RZ, R122 ;  /* 0x000000ffff197224 */ /* 0x000fe200078e007a */
[C---:B--2---:R-:W-:Y:S08]  /*36660*/  HMMA.1688.F32.TF32 R96, R160.reuse, R58, R96 ;  /* 0x0000003aa060723c */ /* 0x044ff00000081060 */
[C---:B---3--:R-:W-:Y:S08]  /*36670*/  HMMA.1688.F32.TF32 R100, R160.reuse, R62, R100 ;  /* 0x0000003ea064723c */ /* 0x048ff00000081064 */
[C---:B----4-:R-:W-:Y:S08]  /*36680*/  HMMA.1688.F32.TF32 R104, R160.reuse, R10, R104 ;  /* 0x0000000aa068723c */ /* 0x050ff00000081068 */
[----:B------:R-:W-:Y:S01]  /*36690*/  HMMA.1688.F32.TF32 R108, R160, R14, R108 ;  /* 0x0000000ea06c723c */ /* 0x000fe2000008106c */
[----:B------:R-:W-:-:S02]  /*366a0*/  IMAD.MOV.U32 R69, RZ, RZ, R98 ;  /* 0x000000ffff457224 */ /* 0x000fc400078e0062 */
[----:B------:R-:W-:-:S15]  /*366b0*/  IMAD.MOV.U32 R68, RZ, RZ, R99 ;  /* 0x000000ffff447224 */ /* 0x000fde00078e0063 */
[----:B------:R-:W-:Y:S01]  /*366c0*/  NOP ;  /* 0x0000000000007918 */ /* 0x000fe20000000000 */
[----:B------:R-:W-:Y:S04]  /*366d0*/  STL.64 [R1+0x5f0], R108 ;  /* 0x0005f06c01007387 */ /* 0x000fe80000100a00 */
[----:B------:R-:W-:Y:S04]  /*366e0*/  STL.64 [R1+0x5f8], R110 ;  /* 0x0005f86e01007387 */ /* 0x000fe80000100a00 */
[----:B------:R-:W-:Y:S04]  /*366f0*/  STL.64 [R1+0x5e0], R104 ;  /* 0x0005e06801007387 */ /* 0x000fe80000100a00 */
[----:B------:R-:W-:Y:S04]  /*36700*/  STL.64 [R1+0x5e8], R106 ;  /* 0x0005e86a01007387 */ /* 0x000fe80000100a00 */
[----:B------:R-:W-:Y:S04]  /*36710*/  STL.64 [R1+0x5d0], R100 ;  /* 0x0005d06401007387 */ /* 0x000fe80000100a00 */
[----:B------:R-:W-:Y:S04]  /*36720*/  STL.64 [R1+0x5d8], R102 ;  /* 0x0005d86601007387 */ /* 0x000fe80000100a00 */
[----:B------:R1:W-:Y:S02]  /*36730*/  STL.64 [R1+0x5c0], R96 ;  /* 0x0005c06001007387 */ /* 0x0003e40000100a00 */
[C---:B-1----:R-:W-:Y:S08]  /*36740*/  HMMA.1688.F32.TF32 R96, R160.reuse, R54, R92 ;  /* 0x00000036a060723c */ /* 0x042ff0000008105c */
[C---:B------:R-:W-:Y:S08]  /*36750*/  HMMA.1688.F32.TF32 R92, R160.reuse, R50, R88 ;  /* 0x00000032a05c723c */ /* 0x040ff00000081058 */
[C---:B------:R-:W-:Y:S08]  /*36760*/  HMMA.1688.F32.TF32 R88, R160.reuse, R46, R84 ;  /* 0x0000002ea058723c */ /* 0x040ff00000081054 */
[C---:B------:R-:W-:Y:S08]  /*36770*/  HMMA.1688.F32.TF32 R84, R160.reuse, R42, R80 ;  /* 0x0000002aa054723c */ /* 0x040ff00000081050 */
[C---:B------:R-:W-:Y:S08]  /*36780*/  HMMA.1688.F32.TF32 R80, R160.reuse, R38, R76 ;  /* 0x00000026a050723c */ /* 0x040ff0000008104c */
[C---:B------:R-:W-:Y:S01]  /*36790*/  HMMA.1688.F32.TF32 R76, R160.reuse, R34, R72 ;  /* 0x00000022a04c723c */ /* 0x040fe20000081048 */
[----:B------:R-:W-:Y:S07]  /*367a0*/  STL.64 [R1+0x5b0], R96 ;  /* 0x0005b06001007387 */ /* 0x000fee0000100a00 */
        /* <DEDUP_REMOVED lines=9> */
[----:B------:R1:W-:Y:S04]  /*36840*/  STL.64 [R1+0x578], R82 ;  /* 0x0005785201007387 */ /* 0x0003e80000100a00 */
[----:B------:R-:W-:Y:S04]  /*36850*/  STL.64 [R1+0x560], R76 ;  /* 0x0005604c01007387 */ /* 0x000fe80000100a00 */
[----:B------:R2:W-:Y:S01]  /*36860*/  STL.64 [R1+0x568], R78 ;  /* 0x0005684e01007387 */ /* 0x0005e20000100a00 */
[C---:B-1----:R-:W-:Y:S03]  /*36870*/  HMMA.1688.F32.TF32 R80, R160.reuse, R26, R240 ;  /* 0x0000001aa050723c */ /* 0x042fe600000810f0 */
[----:B------:R-:W-:Y:S04]  /*36880*/  STL.64 [R1+0x550], R72 ;  /* 0x0005504801007387 */ /* 0x000fe80000100a00 */
[----:B------:R1:W-:Y:S01]  /*36890*/  STL.64 [R1+0x558], R74 ;  /* 0x0005584a01007387 */ /* 0x0003e20000100a00 */
[C---:B--2---:R-:W-:Y:S08]  /*368a0*/  HMMA.1688.F32.TF32 R76, R160.reuse, R22, R244 ;  /* 0x00000016a04c723c */ /* 0x044ff000000810f4 */
[C---:B-1----:R-:W-:Y:S03]  /*368b0*/  HMMA.1688.F32.TF32 R72, R160.reuse, R18, R248 ;  /* 0x00000012a048723c */ /* 0x042fe600000810f8 */
[----:B------:R-:W-:Y:S04]  /*368c0*/  STL.64 [R1+0x540], R80 ;  /* 0x0005405001007387 */ /* 0x000fe80000100a00 */
[----:B------:R-:W-:Y:S04]  /*368d0*/  STL.64 [R1+0x548], R82 ;  /* 0x0005485201007387 */ /* 0x000fe80000100a00 */
[----:B------:R-:W2:Y:S04]  /*368e0*/  LDL.LU R248, [R1+0xbf0] ;  /* 0x000bf00001f87983 */ /* 0x000ea80000300800 */
[----:B------:R-:W-:Y:S04]  /*368f0*/  STL.64 [R1+0x530], R76 ;  /* 0x0005304c01007387 */ /* 0x000fe80000100a00 */
[----:B------:R-:W-:Y:S04]  /*36900*/  STL.64 [R1+0x538], R78 ;  /* 0x0005384e01007387 */ /* 0x000fe80000100a00 */
[----:B------:R1:W-:Y:S04]  /*36910*/  STL.64 [R1+0x510], R72 ;  /* 0x0005104801007387 */ /* 0x0003e80000100a00 */
[----:B------:R3:W-:Y:S04]  /*36920*/  STL.64 [R1+0x518], R74 ;  /* 0x0005184a01007387 */ /* 0x0007e80000100a00 */
[----:B------:R-:W2:Y:S04]  /*36930*/  LDL.LU R249, [R1+0xbf4] ;  /* 0x000bf40001f97983 */ /* 0x000ea80000300800 */
[----:B------:R-:W2:Y:S04]  /*36940*/  LDL.LU R250, [R1+0xbf8] ;  /* 0x000bf80001fa7983 */ /* 0x000ea80000300800 */
[----:B------:R-:W2:Y:S04]  /*36950*/  LDL.LU R251, [R1+0xbfc] ;  /* 0x000bfc0001fb7983 */ /* 0x000ea80000300800 */
[----:B------:R-:W4:Y:S04]  /*36960*/  LDL.LU R240, [R1+0xd40] ;  /* 0x000d400001f07983 */ /* 0x000f280000300800 */
[----:B------:R-:W4:Y:S04]  /*36970*/  LDL.LU R241, [R1+0xd44] ;  /* 0x000d440001f17983 */ /* 0x000f280000300800 */
[----:B------:R-:W4:Y:S04]  /*36980*/  LDL.LU R242, [R1+0xd48] ;  /* 0x000d480001f27983 */ /* 0x000f280000300800 */
[----:B------:R-:W4:Y:S04]  /*36990*/  LDL.LU R243, [R1+0xd4c] ;  /* 0x000d4c0001f37983 */ /* 0x000f280000300800 */
[----:B-1----:R-:W2:Y:S01]  /*369a0*/  LDL.LU R72, [R1+0xe00] ;  /* 0x000e000001487983 */ /* 0x002ea20000300800 */
[C---:B------:R-:W-:Y:S03]  /*369b0*/  HMMA.1688.F32.TF32 R112, R160.reuse, R66, R112 ;  /* 0x00000042a070723c */ /* 0x040fe60000081070 */
[----:B------:R-:W2:Y:S04]  /*369c0*/  LDL.LU R73, [R1+0xe04] ;  /* 0x000e040001497983 */ /* 0x000ea80000300800 */
[----:B---3--:R-:W2:Y:S04]  /*369d0*/  LDL.LU R74, [R1+0xe08] ;  /* 0x000e0800014a7983 */ /* 0x008ea80000300800 */
[----:B------:R-:W2:Y:S04]  /*369e0*/  LDL.LU R75, [R1+0xe0c] ;  /* 0x000e0c00014b7983 */ /* 0x000ea80000300800 */
[----:B------:R-:W3:Y:S04]  /*369f0*/  LDL.LU R88, [R1+0xe40] ;  /* 0x000e400001587983 */ /* 0x000ee80000300800 */
[----:B------:R-:W3:Y:S04]  /*36a00*/  LDL.LU R89, [R1+0xe44] ;  /* 0x000e440001597983 */ /* 0x000ee80000300800 */
[----:B------:R-:W3:Y:S04]  /*36a10*/  LDL.LU R90, [R1+0xe48] ;  /* 0x000e4800015a7983 */ /* 0x000ee80000300800 */
[----:B------:R-:W3:Y:S04]  /*36a20*/  LDL.LU R91, [R1+0xe4c] ;  /* 0x000e4c00015b7983 */ /* 0x000ee80000300800 */
[----:B------:R-:W2:Y:S04]  /*36a30*/  LDL.LU R92, [R1+0xe50] ;  /* 0x000e5000015c7983 */ /* 0x000ea80000300800 */
[----:B------:R-:W2:Y:S04]  /*36a40*/  LDL.LU R93, [R1+0xe54] ;  /* 0x000e5400015d7983 */ /* 0x000ea80000300800 */
[----:B------:R-:W2:Y:S04]  /*36a50*/  LDL.LU R94, [R1+0xe58] ;  /* 0x000e5800015e7983 */ /* 0x000ea80000300800 */
[----:B------:R-:W2:Y:S04]  /*36a60*/  LDL.LU R95, [R1+0xe5c] ;  /* 0x000e5c00015f7983 */ /* 0x000ea80000300800 */
[----:B------:R-:W4:Y:S01]  /*36a70*/  LDL.LU R96, [R1+0xe60] ;  /* 0x000e600001607983 */ /* 0x000f220000300800 */
[----:B------:R-:W-:Y:S03]  /*36a80*/  HMMA.1688.F32.TF32 R116, R160, R70, R116 ;  /* 0x00000046a074723c */ /* 0x000fe60000081074 */
[----:B------:R-:W4:Y:S04]  /*36a90*/  LDL.LU R97, [R1+0xe64] ;  /* 0x000e640001617983 */ /* 0x000f280000300800 */
[----:B------:R-:W4:Y:S04]  /*36aa0*/  LDL.LU R98, [R1+0xe68] ;  /* 0x000e680001627983 */ /* 0x000f280000300800 */
[----:B------:R-:W4:Y:S04]  /*36ab0*/  LDL.LU R99, [R1+0xe6c] ;  /* 0x000e6c0001637983 */ /* 0x000f280000300800 */
[----:B------:R-:W4:Y:S04]  /*36ac0*/  LDL.LU R104, [R1+0xe80] ;  /* 0x000e800001687983 */ /* 0x000f280000300800 */
[----:B------:R-:W4:Y:S04]  /*36ad0*/  LDL.LU R105, [R1+0xe84] ;  /* 0x000e840001697983 */ /* 0x000f280000300800 */
[----:B------:R-:W4:Y:S04]  /*36ae0*/  LDL.LU R106, [R1+0xe88] ;  /* 0x000e8800016a7983 */ /* 0x000f280000300800 */
[----:B------:R-:W4:Y:S01]  /*36af0*/  LDL.LU R107, [R1+0xe8c] ;  /* 0x000e8c00016b7983 */ /* 0x000f220000300800 */
[----:B------:R-:W-:-:S03]  /*36b00*/  IMAD.MOV.U32 R21, RZ, RZ, R112 ;  /* 0x000000ffff157224 */ /* 0x000fc600078e0070 */
[----:B------:R-:W4:Y:S01]  /*36b10*/  LDL.LU R108, [R1+0xea0] ;  /* 0x000ea000016c7983 */ /* 0x000f220000300800 */
[----:B------:R-:W-:-:S03]  /*36b20*/  IMAD.MOV.U32 R20, RZ, RZ, R113 ;  /* 0x000000ffff147224 */ /* 0x000fc600078e0071 */
[----:B------:R-:W4:Y:S01]  /*36b30*/  LDL.LU R109, [R1+0xea4] ;  /* 0x000ea400016d7983 */ /* 0x000f220000300800 */
[----:B------:R-:W-:-:S03]  /*36b40*/  MOV R17, R114 ;  /* 0x0000007200117202 */ /* 0x000fc60000000f00 */
[----:B------:R-:W4:Y:S01]  /*36b50*/  LDL.LU R110, [R1+0xea8] ;  /* 0x000ea800016e7983 */ /* 0x000f220000300800 */
[----:B------:R-:W-:-:S03]  /*36b60*/  IMAD.MOV.U32 R16, RZ, RZ, R115 ;  /* 0x000000ffff107224 */ /* 0x000fc600078e0073 */
[----:B------:R-:W4:Y:S04]  /*36b70*/  LDL.LU R111, [R1+0xeac] ;  /* 0x000eac00016f7983 */ /* 0x000f280000300800 */
        /* <DEDUP_REMOVED lines=12> */
[----:B------:R-:W-:-:S03]  /*36c40*/  IMAD.MOV.U32 R9, RZ, RZ, R118 ;  /* 0x000000ffff097224 */ /* 0x000fc600078e0076 */
        /* <DEDUP_REMOVED lines=27> */
[----:B------:R-:W-:Y:S04]  /*36e00*/  LDS R160, [R5+UR10+0x2100] ;  /* 0x0021000a05a07984 */ /* 0x000fe80008000800 */
[----:B------:R-:W-:Y:S04]  /*36e10*/  LDS R162, [R5+UR10+0x3100] ;  /* 0x0031000a05a27984 */ /* 0x000fe80008000800 */
[----:B------:R-:W-:Y:S04]  /*36e20*/  LDS R161, [R6+UR10+0x2100] ;  /* 0x0021000a06a17984 */ /* 0x000fe80008000800 */
[----:B------:R-:W1:Y:S01]  /*36e30*/  LDS R163, [R6+UR10+0x3100] ;  /* 0x0031000a06a37984 */ /* 0x000e620008000800 */
[----:B------:R-:W-:Y:S01]  /*36e40*/  IMAD.MOV.U32 R244, RZ, RZ, R4 ;  /* 0x000000fffff47224 */ /* 0x000fe200078e0004 */
[----:B------:R-:W-:Y:S01]  /*36e50*/  MOV R247, R0 ;  /* 0x0000000000f77202 */ /* 0x000fe20000000f00 */
[----:B------:R-:W-:-:S02]  /*36e60*/  IMAD.MOV.U32 R245, RZ, RZ, R3 ;  /* 0x000000fffff57224 */ /* 0x000fc400078e0003 */
[----:B------:R-:W-:Y:S01]  /*36e70*/  IMAD.MOV.U32 R246, RZ, RZ, R2 ;  /* 0x000000fffff67224 */ /* 0x000fe200078e0002 */
[C---:B---3--:R-:W-:Y:S08]  /*36e80*/  HMMA.1688.F32.TF32 R88, R228.reuse, R42, R88 ;  /* 0x0000002ae458723c */ /* 0x048ff00000081058 */
[C---:B--2---:R-:W-:Y:S08]  /*36e90*/  HMMA.1688.F32.TF32 R92, R228.reuse, R46, R92 ;  /* 0x0000002ee45c723c */ /* 0x044ff0000008105c */
[C---:B----4-:R-:W-:Y:S08]  /*36ea0*/  HMMA.1688.F32.TF32 R96, R228.reuse, R50, R96 ;  /* 0x00000032e460723c */ /* 0x050ff00000081060 */
[C---:B------:R-:W-:Y:S08]  /*36eb0*/  HMMA.1688.F32.TF32 R104, R228.reuse, R58, R104 ;  /* 0x0000003ae468723c */ /* 0x040ff00000081068 */
[C---:B------:R-:W-:Y:S08]  /*36ec0*/  HMMA.1688.F32.TF32 R108, R228.reuse, R62, R108 ;  /* 0x0000003ee46c723c */ /* 0x040ff0000008106c */
[C---:B------:R-:W-:Y:S08]  /*36ed0*/  HMMA.1688.F32.TF32 R112, R228.reuse, R10, R112 ;  /* 0x0000000ae470723c */ /* 0x040ff00000081070 */
[C---:B------:R-:W-:Y:S08]  /*36ee0*/  HMMA.1688.F32.TF32 R120, R228.reuse, R66, R120 ;  /* 0x00000042e478723c */ /* 0x040ff00000081078 */
[C---:B------:R-:W-:Y:S08]  /*36ef0*/  HMMA.1688.F32.TF32 R124, R228.reuse, R70, R124 ;  /* 0x00000046e47c723c */ /* 0x040ff0000008107c */
[C---:B------:R-:W-:Y:S11]  /*36f00*/  HMMA.1688.F32.TF32 R116, R228.reuse, R14, R116 ;  /* 0x0000000ee474723c */ /* 0x040ff60000081074 */
[----:B------:R-:W-:Y:S04]  /*36f10*/  STL.64 [R1+0x700], R124 ;  /* 0x0007007c01007387 */ /* 0x000fe80000100a00 */
[----:B------:R-:W-:Y:S01]  /*36f20*/  STL.64 [R1+0x708], R126 ;  /* 0x0007087e01007387 */ /* 0x000fe20000100a00 */
[----:B------:R-:W-:Y:S03]  /*36f30*/  HMMA.1688.F32.TF32 R100, R228, R54, R100 ;  /* 0x00000036e464723c */ /* 0x000fe60000081064 */
        /* <DEDUP_REMOVED lines=14> */
[----:B------:R-:W-:-:S03]  /*37020*/  IMAD.MOV.U32 R4, RZ, RZ, R88 ;  /* 0x000000ffff047224 */ /* 0x000fc600078e0058 */
[----:B------:R-:W-:Y:S01]  /*37030*/  STL.64 [R1+0x680], R92 ;  /* 0x0006805c01007387 */ /* 0x000fe20000100a00 */
[----:B------:R-:W-:-:S03]  /*37040*/  IMAD.MOV.U32 R3, RZ, RZ, R89 ;  /* 0x000000ffff037224 */ /* 0x000fc600078e0059 */
[----:B------:R2:W-:Y:S01]  /*37050*/  STL.64 [R1+0x688], R94 ;  /* 0x0006885e01007387 */ /* 0x0005e20000100a00 */
[----:B------:R-:W-:Y:S02]  /*37060*/  IMAD.MOV.U32 R2, RZ, RZ, R90 ;  /* 0x000000ffff027224 */ /* 0x000fe400078e005a */
[----:B------:R-:W-:Y:S02]  /*37070*/  IMAD.MOV.U32 R0, RZ, RZ, R91 ;  /* 0x000000ffff007224 */ /* 0x000fe400078e005b */
[C---:B------:R-:W-:Y:S08]  /*37080*/  HMMA.1688.F32.TF32 R88, R228.reuse, R34, R80 ;  /* 0x00000022e458723c */ /* 0x040ff00000081050 */
[C---:B--2---:R-:W-:Y:S08]  /*37090*/  HMMA.1688.F32.TF32 R92, R228.reuse, R38, R84 ;  /* 0x00000026e45c723c */ /* 0x044ff00000081054 */
[C---:B------:R-:W-:Y:S08]  /*370a0*/  HMMA.1688.F32.TF32 R84, R228.reuse, R30, R76 ;  /* 0x0000001ee454723c */ /* 0x040ff0000008104c */
[C---:B------:R-:W-:Y:S01]  /*370b0*/  HMMA.1688.F32.TF32 R80, R228.reuse, R26, R72 ;  /* 0x0000001ae450723c */ /* 0x040fe20000081048 */
[----:B------:R-:W-:Y:S07]  /*370c0*/  STL [R1+0x4274], R0 ;  /* 0x0042740001007387 */ /* 0x000fee0000100800 */
[C---:B------:R-:W-:Y:S01]  /*370d0*/  HMMA.1688.F32.TF32 R76, R228.reuse, R22, R236 ;  /* 0x00000016e44c723c */ /* 0x040fe200000810ec */
[----:B------:R-:W-:Y:S04]  /*370e0*/  STL [R1+0x4270], R2 ;  /* 0x0042700201007387 */ /* 0x000fe80000100800 */
[----:B------:R-:W-:Y:S04]  /*370f0*/  STL [R1+0x426c], R3 ;  /* 0x00426c0301007387 */ /* 0x000fe80000100800 */
[----:B------:R-:W-:Y:S04]  /*37100*/  STL [R1+0x4268], R4 ;  /* 0x0042680401007387 */ /* 0x000fe80000100800 */
        /* <DEDUP_REMOVED lines=12> */
[----:B------:R-:W-:Y:S04]  /*371d0*/  LDS R228, [R5+UR10+0x2180] ;  /* 0x0021800a05e47984 */ /* 0x000fe80008000800 */
[----:B------:R-:W-:Y:S01]  /*371e0*/  LDS R230, [R5+UR10+0x3180] ;  /* 0x0031800a05e67984 */ /* 0x000fe20008000800 */
[C---:B--2---:R-:W-:Y:S03]  /*371f0*/  HMMA.1688.F32.TF32 R76, R160.reuse, R66, R248 ;  /* 0x00000042a04c723c */ /* 0x044fe600000810f8 */
[----:B------:R1:W-:Y:S04]  /*37200*/  STL.64 [R1+0x520], R72 ;  /* 0x0005204801007387 */ /* 0x0003e80000100a00 */
[----:B------:R2:W-:Y:S04]  /*37210*/  STL.64 [R1+0x528], R74 ;  /* 0x0005284a01007387 */ /* 0x0005e80000100a00 */
[----:B------:R-:W-:Y:S04]  /*37220*/  LDS R229, [R6+UR10+0x2180] ;  /* 0x0021800a06e57984 */ /* 0x000fe80008000800 */
[----:B-1----:R-:W3:Y:S04]  /*37230*/  LDL.LU R72, [R1+0x10] ;  /* 0x0000100001487983 */ /* 0x002ee80000300800 */
[----:B------:R-:W-:Y:S04]  /*37240*/  STL.64 [R1+0x850], R80 ;  /* 0x0008505001007387 */ /* 0x000fe80000100a00 */
[----:B------:R-:W-:Y:S04]  /*37250*/  STL.64 [R1+0x858], R82 ;  /* 0x0008585201007387 */ /* 0x000fe80000100a00 */
[----:B------:R1:W-:Y:S04]  /*37260*/  STL.64 [R1+0x840], R76 ;  /* 0x0008404c01007387 */ /* 0x0003e80000100a00 */
[----:B------:R4:W-:Y:S04]  /*37270*/  STL.64 [R1+0x848], R78 ;  /* 0x0008484e01007387 */ /* 0x0009e80000100a00 */
[----:B------:R-:W3:Y:S04]  /*37280*/  LDL.LU R73, [R1+0x14] ;  /* 0x0000140001497983 */ /* 0x000ee80000300800 */
[----:B--2---:R-:W3:Y:S04]  /*37290*/  LDL.LU R74, [R1+0x18] ;  /* 0x00001800014a7983 */ /* 0x004ee80000300800 */
[----:B------:R-:W3:Y:S04]  /*372a0*/  LDL.LU R75, [R1+0x1c] ;  /* 0x00001c00014b7983 */ /* 0x000ee80000300800 */
[----:B-1----:R-:W2:Y:S04]  /*372b0*/  LDL.LU R76, [R1+0x20] ;  /* 0x00002000014c7983 */ /* 0x002ea80000300800 */
[----:B------:R-:W2:Y:S04]  /*372c0*/  LDL.LU R77, [R1+0x24] ;  /* 0x00002400014d7983 */ /* 0x000ea80000300800 */
[----:B----4-:R-:W2:Y:S04]  /*372d0*/  LDL.LU R78, [R1+0x28] ;  /* 0x00002800014e7983 */ /* 0x010ea80000300800 */
[----:B------:R-:W2:Y:S04]  /*372e0*/  LDL.LU R79, [R1+0x2c] ;  /* 0x00002c00014f7983 */ /* 0x000ea80000300800 */
[----:B------:R-:W4:Y:S04]  /*372f0*/  LDL.LU R80, [R1+0x30] ;  /* 0x0000300001507983 */ /* 0x000f280000300800 */
[----:B------:R-:W4:Y:S04]  /*37300*/  LDL.LU R81, [R1+0x34] ;  /* 0x0000340001517983 */ /* 0x000f280000300800 */
        /* <DEDUP_REMOVED lines=94> */
[----:B------:R-:W4:Y:S04]  /*378f0*/  LDL.LU R236, [R1] ;  /* 0x0000000001ec7983 */ /* 0x000f280000300800 */
[----:B------:R-:W4:Y:S04]  /*37900*/  LDL.LU R237, [R1+0x4] ;  /* 0x0000040001ed7983 */ /* 0x000f280000300800 */
[----:B------:R-:W4:Y:S04]  /*37910*/  LDL.LU R238, [R1+0x8] ;  /* 0x0000080001ee7983 */ /* 0x000f280000300800 */
[----:B------:R-:W4:Y:S04]  /*37920*/  LDL.LU R239, [R1+0xc] ;  /* 0x00000c0001ef7983 */ /* 0x000f280000300800 */
[----:B------:R-:W1:Y:S01]  /*37930*/  LDS R231, [R6+UR10+0x3180] ;  /* 0x0031800a06e77984 */ /* 0x000e620008000800 */
[C---:B--2---:R-:W-:Y:S08]  /*37940*/  HMMA.1688.F32.TF32 R248, R160.reuse, R54, R248 ;  /* 0x00000036a0f8723c */ /* 0x044ff000000810f8 */
[C---:B---3--:R-:W-:Y:S08]  /*37950*/  HMMA.1688.F32.TF32 R244, R160.reuse, R58, R244 ;  /* 0x0000003aa0f4723c */ /* 0x048ff000000810f4 */
[C---:B----4-:R-:W-:Y:S08]  /*37960*/  HMMA.1688.F32.TF32 R152, R160.reuse, R10, R152 ;  /* 0x0000000aa098723c */ /* 0x050ff00000081098 */
[C---:B------:R-:W-:Y:S08]  /*37970*/  HMMA.1688.F32.TF32 R156, R160.reuse, R14, R156 ;  /* 0x0000000ea09c723c */ /* 0x040ff0000008109c */
[C---:B------:R-:W-:Y:S11]  /*37980*/  HMMA.1688.F32.TF32 R240, R160.reuse, R62, R240 ;  /* 0x0000003ea0f0723c */ /* 0x040ff600000810f0 */
[----:B------:R-:W-:Y:S04]  /*37990*/  STL.64 [R1+0x830], R156 ;  /* 0x0008309c01007387 */ /* 0x000fe80000100a00 */
[----:B------:R2:W-:Y:S04]  /*379a0*/  STL.64 [R1+0x838], R158 ;  /* 0x0008389e01007387 */ /* 0x0005e80000100a00 */
[----:B--2---:R-:W2:Y:S04]  /*379b0*/  LDL.LU.64 R158, [R1+0x4548] ;  /* 0x00454800019e7983 */ /* 0x004ea80000300a00 */
[----:B------:R-:W2:Y:S04]  /*379c0*/  LDL.LU.64 R156, [R1+0x4540] ;  /* 0x00454000019c7983 */ /* 0x000ea80000300a00 */
[----:B------:R-:W-:Y:S04]  /*379d0*/  STL.64 [R1+0x820], R152 ;  /* 0x0008209801007387 */ /* 0x000fe80000100a00 */
[----:B------:R3:W-:Y:S04]  /*379e0*/  STL.64 [R1+0x828], R154 ;  /* 0x0008289a01007387 */ /* 0x0007e80000100a00 */
[----:B---3--:R-:W3:Y:S04]  /*379f0*/  LDL.LU.64 R154, [R1+0x4538] ;  /* 0x00453800019a7983 */ /* 0x008ee80000300a00 */
[----:B------:R-:W3:Y:S04]  /*37a00*/  LDL.LU.64 R152, [R1+0x4530] ;  /* 0x0045300001987983 */ /* 0x000ee80000300a00 */
[----:B------:R-:W-:Y:S04]  /*37a10*/  STL.64 [R1+0x810], R240 ;  /* 0x000810f001007387 */ /* 0x000fe80000100a00 */
[----:B------:R4:W-:Y:S04]  /*37a20*/  STL.64 [R1+0x818], R242 ;  /* 0x000818f201007387 */ /* 0x0009e80000100a00 */
[----:B----4-:R-:W4:Y:S04]  /*37a30*/  LDL.LU.64 R242, [R1+0x4528] ;  /* 0x0045280001f27983 */ /* 0x010f280000300a00 */
[----:B------:R-:W4:Y:S04]  /*37a40*/  LDL.LU.64 R240, [R1+0x4520] ;  /* 0x0045200001f07983 */ /* 0x000f280000300a00 */
[----:B------:R-:W-:Y:S04]  /*37a50*/  STL.64 [R1+0x7e0], R244 ;  /* 0x0007e0f401007387 */ /* 0x000fe80000100a00 */
[----:B------:R1:W-:Y:S04]  /*37a60*/  STL.64 [R1+0x7e8], R246 ;  /* 0x0007e8f601007387 */ /* 0x0003e80000100a00 */
[----:B-1----:R-:W2:Y:S04]  /*37a70*/  LDL.LU.64 R246, [R1+0x4518] ;  /* 0x0045180001f67983 */ /* 0x002ea80000300a00 */
[----:B------:R-:W2:Y:S04]  /*37a80*/  LDL.LU.64 R244, [R1+0x4510] ;  /* 0x0045100001f47983 */ /* 0x000ea80000300a00 */
[----:B------:R-:W-:Y:S04]  /*37a90*/  STL.64 [R1+0x7d0], R248 ;  /* 0x0007d0f801007387 */ /* 0x000fe80000100a00 */
[----:B------:R1:W-:Y:S04]  /*37aa0*/  STL.64 [R1+0x7d8], R250 ;  /* 0x0007d8fa01007387 */ /* 0x0003e80000100a00 */
[----:B-1----:R-:W2:Y:S04]  /*37ab0*/  LDL.LU.64 R250, [R1+0x4508] ;  /* 0x0045080001fa7983 */ /* 0x002ea80000300a00 */
[----:B------:R-:W2:Y:S01]  /*37ac0*/  LDL.LU.64 R248, [R1+0x4500] ;  /* 0x0045000001f87983 */ /* 0x000ea20000300a00 */
[C---:B------:R-:W-:Y:S08]  /*37ad0*/  HMMA.1688.F32.TF32 R232, R160.reuse, R50, R232 ;  /* 0x00000032a0e8723c */ /* 0x040ff000000810e8 */
[C---:B------:R-:W-:Y:S08]  /*37ae0*/  HMMA.1688.F32.TF32 R148, R160.reuse, R46, R148 ;  /* 0x0000002ea094723c */ /* 0x040ff00000081094 */
[C---:B------:R-:W-:Y:S08]  /*37af0*/  HMMA.1688.F32.TF32 R144, R160.reuse, R42, R144 ;  /* 0x0000002aa090723c */ /* 0x040ff00000081090 */
[C---:B------:R-:W-:Y:S08]  /*37b00*/  HMMA.1688.F32.TF32 R140, R160.reuse, R38, R140 ;  /* 0x00000026a08c723c */ /* 0x040ff0000008108c */
[C---:B------:R-:W-:Y:S08]  /*37b10*/  HMMA.1688.F32.TF32 R136, R160.reuse, R34, R136 ;  /* 0x00000022a088723c */ /* 0x040ff00000081088 */
[C---:B------:R-:W-:Y:S01]  /*37b20*/  HMMA.1688.F32.TF32 R132, R160.reuse, R30, R132 ;  /* 0x0000001ea084723c */ /* 0x040fe20000081084 */
[----:B------:R-:W-:Y:S07]  /*37b30*/  STL.64 [R1+0x7c0], R232 ;  /* 0x0007c0e801007387 */ /* 0x000fee0000100a00 */
[C---:B------:R-:W-:Y:S01]  /*37b40*/  HMMA.1688.F32.TF32 R128, R160.reuse, R26, R128 ;  /* 0x0000001aa080723c */ /* 0x040fe20000081080 */
[----:B------:R-:W-:Y:S07]  /*37b50*/  STL.64 [R1+0x7c8], R234 ;  /* 0x0007c8ea01007387 */ /* 0x000fee0000100a00 */
[C---:B------:R-:W-:Y:S01]  /*37b60*/  HMMA.1688.F32.TF32 R124, R160.reuse, R22, R124 ;  /* 0x00000016a07c723c */ /* 0x040fe2000008107c */
[----:B------:R-:W-:Y:S07]  /*37b70*/  STL.64 [R1+0x7a0], R148 ;  /* 0x0007a09401007387 */ /* 0x000fee0000100a00 */
[----:B------:R-:W-:Y:S01]  /*37b80*/  HMMA.1688.F32.TF32 R120, R160, R18, R120 ;  /* 0x00000012a078723c */ /* 0x000fe20000081078 */
        /* <DEDUP_REMOVED lines=15> */
[----:B------:R-:W-:Y:S04]  /*37c80*/  LDS R160, [R5+UR10+0x2200] ;  /* 0x0022000a05a07984 */ /* 0x000fe80008000800 */
[----:B------:R-:W-:Y:S01]  /*37c90*/  LDS R162, [R5+UR10+0x3200] ;  /* 0x0032000a05a27984 */ /* 0x000fe20008000800 */
[C---:B-1----:R-:W-:Y:S03]  /*37ca0*/  HMMA.1688.F32.TF32 R120, R228.reuse, R70, R116 ;  /* 0x00000046e478723c */ /* 0x042fe60000081074 */
[----:B------:R-:W-:Y:S04]  /*37cb0*/  LDS R161, [R6+UR10+0x2200] ;  /* 0x0022000a06a17984 */ /* 0x000fe80008000800 */
[----:B------:R-:W1:Y:S01]  /*37cc0*/  LDS R163, [R6+UR10+0x3200] ;  /* 0x0032000a06a37984 */ /* 0x000e620008000800 */
        /* <DEDUP_REMOVED lines=16> */
[----:B------:R-:W-:Y:S03]  /*37dd0*/  STL.64 [R1+0x1180], R108 ;  /* 0x0011806c01007387 */ /* 0x000fe60000100a00 */
[C---:B------:R-:W-:Y:S01]  /*37de0*/  HMMA.1688.F32.TF32 R76, R228.reuse, R34, R72 ;  /* 0x00000022e44c723c */ /* 0x040fe20000081048 */
[----:B------:R-:W-:Y:S04]  /*37df0*/  STL.64 [R1+0x1188], R110 ;  /* 0x0011886e01007387 */ /* 0x000fe80000100a00 */
[----:B------:R-:W-:Y:S03]  /*37e00*/  STL.64 [R1+0x1170], R104 ;  /* 0x0011706801007387 */ /* 0x000fe60000100a00 */
        /* <DEDUP_REMOVED lines=15> */
[----:B------:R1:W-:Y:S04]  /*37f00*/  STL.64 [R1+0x1108], R78 ;  /* 0x0011084e01007387 */ /* 0x0003e80000100a00 */
[----:B------:R-:W-:Y:S04]  /*37f10*/  STL.64 [R1+0x10f0], R72 ;  /* 0x0010f04801007387 */ /* 0x000fe80000100a00 */
[----:B------:R4:W-:Y:S01]  /*37f20*/  STL.64 [R1+0x10f8], R74 ;  /* 0x0010f84a01007387 */ /* 0x0009e20000100a00 */
[C---:B--2---:R-:W-:Y:S08]  /*37f30*/  HMMA.1688.F32.TF32 R80, R228.reuse, R26, R248 ;  /* 0x0000001ae450723c */ /* 0x044ff000000810f8 */
[C---:B-1----:R-:W-:Y:S08]  /*37f40*/  HMMA.1688.F32.TF32 R76, R228.reuse, R22, R244 ;  /* 0x00000016e44c723c */ /* 0x042ff000000810f4 */
[----:B----4-:R-:W-:Y:S01]  /*37f50*/  HMMA.1688.F32.TF32 R72, R228, R18, R240 ;  /* 0x00000012e448723c */ /* 0x010fe200000810f0 */
[----:B------:R-:W-:Y:S04]  /*37f60*/  LDS R228, [R5+UR10+0x2280] ;  /* 0x0022800a05e47984 */ /* 0x000fe80008000800 */
        /* <DEDUP_REMOVED lines=108> */
[----:B------:R-:W1:Y:S01]  /*38630*/  LDS R231, [R6+UR10+0x3280] ;  /* 0x0032800a06e77984 */ /* 0x000e620008000800 */
[C---:B--2---:R-:W-:Y:S08]  /*38640*/  HMMA.1688.F32.TF32 R96, R160.reuse, R26, R96 ;  /* 0x0000001aa060723c */ /* 0x044ff00000081060 */
[C---:B---3--:R-:W-:Y:S08]  /*38650*/  HMMA.1688.F32.TF32 R100, R160.reuse, R30, R100 ;  /* 0x0000001ea064723c */ /* 0x048ff00000081064 */
[C---:B----4-:R-:W-:Y:S08]  /*38660*/  HMMA.1688.F32.TF32 R104, R160.reuse, R34, R104 ;  /* 0x00000022a068723c */ /* 0x050ff00000081068 */
[C---:B------:R-:W-:Y:S08]  /*38670*/  HMMA.1688.F32.TF32 R112, R160.reuse, R42, R112 ;  /* 0x0000002aa070723c */ /* 0x040ff00000081070 */
[C---:B------:R-:W-:Y:S08]  /*38680*/  HMMA.1688.F32.TF32 R116, R160.reuse, R46, R116 ;  /* 0x0000002ea074723c */ /* 0x040ff00000081074 */
[C---:B------:R-:W-:Y:S08]  /*38690*/  HMMA.1688.F32.TF32 R120, R160.reuse, R50, R120 ;  /* 0x00000032a078723c */ /* 0x040ff00000081078 */
[C---:B------:R-:W-:Y:S08]  /*386a0*/  HMMA.1688.F32.TF32 R128, R160.reuse, R58, R128 ;  /* 0x0000003aa080723c */ /* 0x040ff00000081080 */
[C---:B------:R-:W-:Y:S08]  /*386b0*/  HMMA.1688.F32.TF32 R132, R160.reuse, R62, R132 ;  /* 0x0000003ea084723c */ /* 0x040ff00000081084 */
[C---:B------:R-:W-:Y:S08]  /*386c0*/  HMMA.1688.F32.TF32 R136, R160.reuse, R10, R136 ;  /* 0x0000000aa088723c */ /* 0x040ff00000081088 */
[C---:B------:R-:W-:Y:S08]  /*386d0*/  HMMA.1688.F32.TF32 R144, R160.reuse, R66, R144 ;  /* 0x00000042a090723c */ /* 0x040ff00000081090 */
[C---:B------:R-:W-:Y:S08]  /*386e0*/  HMMA.1688.F32.TF32 R148, R160.reuse, R70, R148 ;  /* 0x00000046a094723c */ /* 0x040ff00000081094 */
[C---:B------:R-:W-:Y:S11]  /*386f0*/  HMMA.1688.F32.TF32 R140, R160.reuse, R14, R140 ;  /* 0x0000000ea08c723c */ /* 0x040ff6000008108c */
[----:B------:R-:W-:Y:S04]  /*38700*/  STL.64 [R1+0x1380], R148 ;  /* 0x0013809401007387 */ /* 0x000fe80000100a00 */
[----:B------:R2:W-:Y:S01]  /*38710*/  STL.64 [R1+0x1388], R150 ;  /* 0x0013889601007387 */ /* 0x0005e20000100a00 */
[C---:B------:R-:W-:Y:S03]  /*38720*/  HMMA.1688.F32.TF32 R124, R160.reuse, R54, R124 ;  /* 0x00000036a07c723c */ /* 0x040fe6000008107c */
[----:B--2---:R-:W2:Y:S04]  /*38730*/  LDL.LU.64 R150, [R1+0x44f8] ;  /* 0x0044f80001967983 */ /* 0x004ea80000300a00 */
[----:B------:R-:W2:Y:S04]  /*38740*/  LDL.LU.64 R148, [R1+0x44f0] ;  /* 0x0044f00001947983 */ /* 0x000ea80000300a00 */
[----:B------:R-:W-:Y:S04]  /*38750*/  STL.64 [R1+0x1370], R144 ;  /* 0x0013709001007387 */ /* 0x000fe80000100a00 */
[----:B------:R3:W-:Y:S04]  /*38760*/  STL.64 [R1+0x1378], R146 ;  /* 0x0013789201007387 */ /* 0x0007e80000100a00 */
[----:B---3--:R-:W3:Y:S04]  /*38770*/  LDL.LU.64 R146, [R1+0x44e8] ;  /* 0x0044e80001927983 */ /* 0x008ee80000300a00 */
[----:B------:R-:W3:Y:S04]  /*38780*/  LDL.LU.64 R144, [R1+0x44e0] ;  /* 0x0044e00001907983 */ /* 0x000ee80000300a00 */
[----:B------:R-:W-:Y:S04]  /*38790*/  STL.64 [R1+0x1360], R140 ;  /* 0x0013608c01007387 */ /* 0x000fe80000100a00 */
[----:B------:R4:W-:Y:S01]  /*387a0*/  STL.64 [R1+0x1368], R142 ;  /* 0x0013688e01007387 */ /* 0x0009e20000100a00 */
[C---:B------:R-:W-:Y:S03]  /*387b0*/  HMMA.1688.F32.TF32 R108, R160.reuse, R38, R108 ;  /* 0x00000026a06c723c */ /* 0x040fe6000008106c */
        /* <DEDUP_REMOVED lines=57> */
[----:B------:R-:W2:Y:S04]  /*38b50*/  LDL.LU.64 R90, [R1+0x4408] ;  /* 0x00440800015a7983 */ /* 0x000ea80000300a00 */
[----:B------:R-:W2:Y:S04]  /*38b60*/  LDL.LU.64 R88, [R1+0x4400] ;  /* 0x0044000001587983 */ /* 0x000ea80000300a00 */
[----:B------:R-:W-:Y:S04]  /*38b70*/  STL.64 [R1+0x1290], R160 ;  /* 0x001290a001007387 */ /* 0x000fe80000100a00 */
[----:B------:R-:W-:Y:S04]  /*38b80*/  STL.64 [R1+0x1298], R162 ;  /* 0x001298a201007387 */ /* 0x000fe80000100a00 */
[----:B------:R-:W-:Y:S04]  /*38b90*/  STL.64 [R1+0x1480], R84 ;  /* 0x0014805401007387 */ /* 0x000fe80000100a00 */
[----:B------:R1:W-:Y:S01]  /*38ba0*/  STL.64 [R1+0x1488], R86 ;  /* 0x0014885601007387 */ /* 0x0003e20000100a00 */
[C---:B------:R-:W-:Y:S03]  /*38bb0*/  HMMA.1688.F32.TF32 R240, R228.reuse, R58, R240 ;  /* 0x0000003ae4f0723c */ /* 0x040fe600000810f0 */
[----:B------:R-:W-:Y:S04]  /*38bc0*/  LDS R160, [R5+UR10+0x2300] ;  /* 0x0023000a05a07984 */ /* 0x000fe80008000800 */
[----:B------:R-:W-:Y:S04]  /*38bd0*/  LDS R162, [R5+UR10+0x3300] ;  /* 0x0033000a05a27984 */ /* 0x000fe80008000800 */
[----:B-1----:R-:W2:Y:S04]  /*38be0*/  LDL.LU.64 R86, [R1+0x43f8] ;  /* 0x0043f80001567983 */ /* 0x002ea80000300a00 */
[----:B------:R-:W2:Y:S04]  /*38bf0*/  LDL.LU.64 R84, [R1+0x43f0] ;  /* 0x0043f00001547983 */ /* 0x000ea80000300a00 */
[----:B------:R-:W-:Y:S04]  /*38c00*/  STL.64 [R1+0x1470], R80 ;  /* 0x0014705001007387 */ /* 0x000fe80000100a00 */
[----:B------:R1:W-:Y:S01]  /*38c10*/  STL.64 [R1+0x1478], R82 ;  /* 0x0014785201007387 */ /* 0x0003e20000100a00 */
[C---:B------:R-:W-:Y:S03]  /*38c20*/  HMMA.1688.F32.TF32 R244, R228.reuse, R54, R244 ;  /* 0x00000036e4f4723c */ /* 0x040fe600000810f4 */
[----:B------:R-:W-:Y:S04]  /*38c30*/  LDS R161, [R6+UR10+0x2300] ;  /* 0x0023000a06a17984 */ /* 0x000fe80008000800 */
[----:B------:R-:W2:Y:S04]  /*38c40*/  LDS R163, [R6+UR10+0x3300] ;  /* 0x0033000a06a37984 */ /* 0x000ea80008000800 */
        /* <DEDUP_REMOVED lines=13> */
[----:B------:R-:W4:Y:S04]  /*38d20*/  LDL.LU.64 R236, [R1+0x43b0] ;  /* 0x0043b00001ec7983 */ /* 0x000f280000300a00 */
[----:B------:R-:W-:Y:S01]  /*38d30*/  STL.64 [R1+0x1430], R240 ;  /* 0x001430f001007387 */ /* 0x000fe20000100a00 */
[C---:B------:R-:W-:Y:S03]  /*38d40*/  HMMA.1688.F32.TF32 R232, R228.reuse, R46, R232 ;  /* 0x0000002ee4e8723c */ /* 0x040fe600000810e8 */
[----:B------:R1:W-:Y:S05]  /*38d50*/  STL.64 [R1+0x1438], R242 ;  /* 0x001438f201007387 */ /* 0x0003ea0000100a00 */
[C---:B-1----:R-:W-:Y:S01]  /*38d60*/  HMMA.1688.F32.TF32 R240, R228.reuse, R50, R248 ;  /* 0x00000032e4f0723c */ /* 0x042fe200000810f8 */
[----:B------:R-:W-:Y:S04]  /*38d70*/  STL.64 [R1+0x1420], R244 ;  /* 0x001420f401007387 */ /* 0x000fe80000100a00 */
[----:B------:R-:W-:Y:S04]  /*38d80*/  STL.64 [R1+0x1428], R246 ;  /* 0x001428f601007387 */ /* 0x000fe80000100a00 */
[----:B------:R-:W-:Y:S04]  /*38d90*/  LDS R244, [R7+UR10+0x2000] ;  /* 0x0020000a07f47984 */ /* 0x000fe80008000800 */
[----:B------:R-:W-:Y:S06]  /*38da0*/  LDS R246, [R7+UR10+0x3000] ;  /* 0x0030000a07f67984 */ /* 0x000fec0008000800 */
[----:B------:R-:W-:Y:S04]  /*38db0*/  STL.64 [R1+0x1410], R240 ;  /* 0x001410f001007387 */ /* 0x000fe80000100a00 */
[----:B------:R-:W-:Y:S04]  /*38dc0*/  STL.64 [R1+0x1418], R242 ;  /* 0x001418f201007387 */ /* 0x000fe80000100a00 */
[----:B------:R-:W-:Y:S04]  /*38dd0*/  STL.64 [R1+0x1400], R232 ;  /* 0x001400e801007387 */ /* 0x000fe80000100a00 */
[----:B------:R2:W-:Y:S02]  /*38de0*/  STL.64 [R1+0x1408], R234 ;  /* 0x001408ea01007387 */ /* 0x0005e40000100a00 */
[C---:B--2---:R-:W-:Y:S08]  /*38df0*/  HMMA.1688.F32.TF32 R232, R228.reuse, R34, R76 ;  /* 0x00000022e4e8723c */ /* 0x044ff0000008104c */
[C---:B------:R-:W-:Y:S08]  /*38e00*/  HMMA.1688.F32.TF32 R76, R228.reuse, R30, R80 ;  /* 0x0000001ee44c723c */ /* 0x040ff00000081050 */
[C---:B---3--:R-:W-:Y:S08]  /*38e10*/  HMMA.1688.F32.TF32 R72, R228.reuse, R38, R72 ;  /* 0x00000026e448723c */ /* 0x048ff00000081048 */
[C---:B----4-:R-:W-:Y:S08]  /*38e20*/  HMMA.1688.F32.TF32 R236, R228.reuse, R42, R236 ;  /* 0x0000002ae4ec723c */ /* 0x050ff000000810ec */
[C---:B------:R-:W-:Y:S11]  /*38e30*/  HMMA.1688.F32.TF32 R80, R228.reuse, R22, R88 ;  /* 0x00000016e450723c */ /* 0x040ff60000081058 */
[----:B------:R-:W-:Y:S04]  /*38e40*/  STL.64 [R1+0x13f0], R236 ;  /* 0x0013f0ec01007387 */ /* 0x000fe80000100a00 */
[----:B------:R-:W-:Y:S04]  /*38e50*/  STL.64 [R1+0x13f8], R238 ;  /* 0x0013f8ee01007387 */ /* 0x000fe80000100a00 */
[----:B------:R-:W-:Y:S04]  /*38e60*/  STL.64 [R1+0x13e0], R72 ;  /* 0x0013e04801007387 */ /* 0x000fe80000100a00 */
[----:B------:R1:W-:Y:S04]  /*38e70*/  STL.64 [R1+0x13e8], R74 ;  /* 0x0013e84a01007387 */ /* 0x0003e80000100a00 */
[----:B------:R-:W-:Y:S04]  /*38e80*/  STL.64 [R1+0x13d0], R232 ;  /* 0x0013d0e801007387 */ /* 0x000fe80000100a00 */
[----:B------:R-:W-:Y:S01]  /*38e90*/  STL.64 [R1+0x13d8], R234 ;  /* 0x0013d8ea01007387 */ /* 0x000fe20000100a00 */
[C---:B-1----:R-:W-:Y:S03]  /*38ea0*/  HMMA.1688.F32.TF32 R72, R228.reuse, R26, R84 ;  /* 0x0000001ae448723c */ /* 0x042fe60000081054 */
[----:B------:R-:W-:Y:S04]  /*38eb0*/  STL.64 [R1+0x13c0], R76 ;  /* 0x0013c04c01007387 */ /* 0x000fe80000100a00 */
[----:B------:R1:W-:Y:S04]  /*38ec0*/  STL.64 [R1+0x13c8], R78 ;  /* 0x0013c84e01007387 */ /* 0x0003e80000100a00 */
[----:B------:R-:W-:Y:S04]  /*38ed0*/  LDS R232, [R7+UR10+0x2380] ;  /* 0x0023800a07e87984 */ /* 0x000fe80008000800 */
[----:B------:R-:W-:Y:S01]  /*38ee0*/  LDS R234, [R7+UR10+0x3380] ;  /* 0x0033800a07ea7984 */ /* 0x000fe20008000800 */
[----:B-1----:R-:W-:Y:S03]  /*38ef0*/  HMMA.1688.F32.TF32 R76, R228, R18, R92 ;  /* 0x00000012e44c723c */ /* 0x002fe6000008105c */
[----:B------:R-:W-:Y:S04]  /*38f00*/  STL.64 [R1+0x13b0], R72 ;  /* 0x0013b04801007387 */ /* 0x000fe80000100a00 */
[----:B------:R-:W-:Y:S01]  /*38f10*/  STL.64 [R1+0x13b8], R74 ;  /* 0x0013b84a01007387 */ /* 0x000fe20000100a00 */
[C---:B------:R-:W-:Y:S03]  /*38f20*/  HMMA.1688.F32.TF32 R84, R160.reuse, R70, R96 ;  /* 0x00000046a054723c */ /* 0x040fe60000081060 */
[----:B------:R-:W-:Y:S04]  /*38f30*/  STL.64 [R1+0x13a0], R80 ;  /* 0x0013a05001007387 */ /* 0x000fe80000100a00 */
[----:B------:R1:W-:Y:S04]  /*38f40*/  STL.64 [R1+0x13a8], R82 ;  /* 0x0013a85201007387 */ /* 0x0003e80000100a00 */
[----:B------:R-:W-:Y:S04]  /*38f50*/  LDS R72, [R5+UR10+0x2380] ;  /* 0x0023800a05487984 */ /* 0x000fe80008000800 */
[----:B------:R-:W-:Y:S04]  /*38f60*/  STL.64 [R1+0x1390], R76 ;  /* 0x0013904c01007387 */ /* 0x000fe80000100a00 */
[----:B------:R2:W-:Y:S01]  /*38f70*/  STL.64 [R1+0x1398], R78 ;  /* 0x0013984e01007387 */ /* 0x0005e20000100a00 */
[C---:B-1----:R-:W-:Y:S03]  /*38f80*/  HMMA.1688.F32.TF32 R80, R160.reuse, R14, R104 ;  /* 0x0000000ea050723c */ /* 0x042fe60000081068 */
[----:B------:R-:W-:Y:S04]  /*38f90*/  LDS R74, [R5+UR10+0x3380] ;  /* 0x0033800a054a7984 */ /* 0x000fe80008000800 */
[----:B------:R-:W-:Y:S01]  /*38fa0*/  LDS R73, [R6+UR10+0x2380] ;  /* 0x0023800a06497984 */ /* 0x000fe20008000800 */
[C---:B--2---:R-:W-:Y:S03]  /*38fb0*/  HMMA.1688.F32.TF32 R76, R160.reuse, R66, R100 ;  /* 0x00000042a04c723c */ /* 0x044fe60000081064 */
[----:B------:R-:W-:Y:S04]  /*38fc0*/  STL.64 [R1+0x1680], R84 ;  /* 0x0016805401007387 */ /* 0x000fe80000100a00 */
[----:B------:R1:W-:Y:S04]  /*38fd0*/  STL.64 [R1+0x1688], R86 ;  /* 0x0016885601007387 */ /* 0x0003e80000100a00 */
[----:B------:R-:W2:Y:S01]  /*38fe0*/  LDS R75, [R6+UR10+0x3380] ;  /* 0x0033800a064b7984 */ /* 0x000ea20008000800 */
[C---:B-1----:R-:W-:Y:S07]  /*38ff0*/  HMMA.1688.F32.TF32 R84, R160.reuse, R10, R108 ;  /* 0x0000000aa054723c */ /* 0x042fee000008106c */
[----:B------:R-:W-:Y:S04]  /*39000*/  STL.64 [R1+0x1670], R76 ;  /* 0x0016704c01007387 */ /* 0x000fe80000100a00 */
[----:B------:R1:W-:Y:S04]  /*39010*/  STL.64 [R1+0x1678], R78 ;  /* 0x0016784e01007387 */ /* 0x0003e80000100a00 */
[----:B------:R-:W-:Y:S04]  /*39020*/  STL.64 [R1+0x1660], R80 ;  /* 0x0016605001007387 */ /* 0x000fe80000100a00 */
[----:B------:R3:W-:Y:S01]  /*39030*/  STL.64 [R1+0x1668], R82 ;  /* 0x0016685201007387 */ /* 0x0007e20000100a00 */
[C---:B-1----:R-:W-:Y:S08]  /*39040*/  HMMA.1688.F32.TF32 R76, R160.reuse, R62, R112 ;  /* 0x0000003ea04c723c */ /* 0x042ff00000081070 */
[C---:B---3--:R-:W-:Y:S01]  /*39050*/  HMMA.1688.F32.TF32 R80, R160.reuse, R58, R116 ;  /* 0x0000003aa050723c */ /* 0x048fe20000081074 */
[----:B------:R-:W-:Y:S04]  /*39060*/  STL.64 [R1+0x1650], R84 ;  /* 0x0016505401007387 */ /* 0x000fe80000100a00 */
[----:B------:R1:W-:Y:S06]  /*39070*/  STL.64 [R1+0x1658], R86 ;  /* 0x0016585601007387 */ /* 0x0003ec0000100a00 */
[----:B------:R-:W-:Y:S04]  /*39080*/  STL.64 [R1+0x1640], R76 ;  /* 0x0016404c01007387 */ /* 0x000fe80000100a00 */
[----:B------:R3:W-:Y:S01]  /*39090*/  STL.64 [R1+0x1648], R78 ;  /* 0x0016484e01007387 */ /* 0x0007e20000100a00 */
[C---:B-1----:R-:W-:Y:S03]  /*390a0*/  HMMA.1688.F32.TF32 R84, R160.reuse, R54, R120 ;  /* 0x00000036a054723c */ /* 0x042fe60000081078 */
[----:B------:R-:W-:Y:S04]  /*390b0*/  STL.64 [R1+0x1630], R80 ;  /* 0x0016305001007387 */ /* 0x000fe80000100a00 */
[----:B------:R1:W-:Y:S01]  /*390c0*/  STL.64 [R1+0x1638], R82 ;  /* 0x0016385201007387 */ /* 0x0003e20000100a00 */
[C---:B---3--:R-:W-:Y:S08]  /*390d0*/  HMMA.1688.F32.TF32 R76, R160.reuse, R50, R124 ;  /* 0x00000032a04c723c */ /* 0x048ff0000008107c */
        /* <DEDUP_REMOVED lines=23> */
[----:B--2---:R-:W-:Y:S03]  /*39250*/  HMMA.1688.F32.TF32 R84, R72, R70, R164 ;  /* 0x000000464854723c */ /* 0x004fe600000810a4 */
[----:B------:R-:W-:Y:S04]  /*39260*/  STL.64 [R1+0x14c0], R80 ;  /* 0x0014c05001007387 */ /* 0x000fe80000100a00 */
[----:B------:R2:W-:Y:S01]  /*39270*/  STL.64 [R1+0x14c8], R82 ;  /* 0x0014c85201007387 */ /* 0x0005e20000100a00 */
[----:B-1----:R-:W-:Y:S08]  /*39280*/  HMMA.1688.F32.TF32 R76, R160, R18, R156 ;  /* 0x00000012a04c723c */ /* 0x002ff0000008109c */
[C---:B--2---:R-:W-:Y:S11]  /*39290*/  HMMA.1688.F32.TF32 R80, R72.reuse, R66, R168 ;  /* 0x000000424850723c */ /* 0x044ff600000810a8 */
[----:B------:R-:W-:Y:S04]  /*392a0*/  STL.64 [R1+0x14b0], R76 ;  /* 0x0014b04c01007387 */ /* 0x000fe80000100a00 */
[----:B------:R1:W-:Y:S04]  /*392b0*/  STL.64 [R1+0x14b8], R78 ;  /* 0x0014b84e01007387 */ /* 0x0003e80000100a00 */
[----:B------:R-:W-:Y:S04]  /*392c0*/  STL.64 [R1+0x1880], R84 ;  /* 0x0018805401007387 */ /* 0x000fe80000100a00 */
[----:B------:R2:W-:Y:S01]  /*392d0*/  STL.64 [R1+0x1888], R86 ;  /* 0x0018885601007387 */ /* 0x0005e20000100a00 */
[C---:B-1----:R-:W-:Y:S03]  /*392e0*/  HMMA.1688.F32.TF32 R76, R72.reuse, R14, R172 ;  /* 0x0000000e484c723c */ /* 0x042fe600000810ac */
[----:B------:R-:W-:Y:S04]  /*392f0*/  STL.64 [R1+0x1870], R80 ;  /* 0x0018705001007387 */ /* 0x000fe80000100a00 */
[----:B------:R1:W-:Y:S01]  /*39300*/  STL.64 [R1+0x1878], R82 ;  /* 0x0018785201007387 */ /* 0x0003e20000100a00 */
[----:B--2---:R-:W-:Y:S01]  /*39310*/  HMMA.1688.F32.TF32 R84, R72, R10, R176 ;  /* 0x0000000a4854723c */ /* 0x004fe200000810b0 */
[----:B------:R-:W-:-:S02]  /*39320*/  LOP3.LUT R235, R5, 0x60, RZ, 0x3c, !PT ;  /* 0x0000006005eb7812 */ /* 0x000fc400078e3cff */
[----:B------:R-:W-:Y:S04]  /*39330*/  LDS R172, [R7+UR10+0x2180] ;  /* 0x0021800a07ac7984 */ /* 0x000fe80008000800 */
[----:B------:R-:W-:Y:S01]  /*39340*/  LDS R245, [R235+UR10+0x2000] ;  /* 0x0020000aebf57984 */ /* 0x000fe20008000800 */
[C---:B-1----:R-:W-:Y:S03]  /*39350*/  HMMA.1688.F32.TF32 R80, R72.reuse, R62, R180 ;  /* 0x0000003e4850723c */ /* 0x042fe600000810b4 */
[----:B------:R-:W1:Y:S04]  /*39360*/  LDS R247, [R235+UR10+0x3000] ;  /* 0x0030000aebf77984 */ /* 0x000e680008000800 */
[----:B------:R-:W-:Y:S04]  /*39370*/  STL.64 [R1+0x1860], R76 ;  /* 0x0018604c01007387 */ /* 0x000fe80000100a00 */
[----:B------:R2:W-:Y:S04]  /*39380*/  STL.64 [R1+0x1868], R78 ;  /* 0x0018684e01007387 */ /* 0x0005e80000100a00 */
[----:B------:R-:W-:Y:S04]  /*39390*/  STL.64 [R1+0x1850], R84 ;  /* 0x0018505401007387 */ /* 0x000fe80000100a00 */
[----:B------:R3:W-:Y:S01]  /*393a0*/  STL.64 [R1+0x1858], R86 ;  /* 0x0018585601007387 */ /* 0x0007e20000100a00 */
[C---:B--2---:R-:W-:Y:S03]  /*393b0*/  HMMA.1688.F32.TF32 R76, R72.reuse, R58, R184 ;  /* 0x0000003a484c723c */ /* 0x044fe600000810b8 */
[----:B------:R-:W-:Y:S04]  /*393c0*/  STL.64 [R1+0x1840], R80 ;  /* 0x0018405001007387 */ /* 0x000fe80000100a00 */
[----:B------:R2:W-:Y:S01]  /*393d0*/  STL.64 [R1+0x1848], R82 ;  /* 0x0018485201007387 */ /* 0x0005e20000100a00 */
[C---:B---3--:R-:W-:Y:S03]  /*393e0*/  HMMA.1688.F32.TF32 R84, R72.reuse, R54, R188 ;  /* 0x000000364854723c */ /* 0x048fe600000810bc */
[----:B------:R-:W-:Y:S04]  /*393f0*/  LDS R174, [R7+UR10+0x3180] ;  /* 0x0031800a07ae7984 */ /* 0x000fe80008000800 */
[----:B------:R-:W-:Y:S01]  /*39400*/  LDS R173, [R235+UR10+0x2180] ;  /* 0x0021800aebad7984 */ /* 0x000fe20008000800 */
[C---:B--2---:R-:W-:Y:S03]  /*39410*/  HMMA.1688.F32.TF32 R80, R72.reuse, R50, R192 ;  /* 0x000000324850723c */ /* 0x044fe600000810c0 */
[----:B------:R-:W-:Y:S04]  /*39420*/  LDS R175, [R235+UR10+0x3180] ;  /* 0x0031800aebaf7984 */ /* 0x000fe80008000800 */
        /* <DEDUP_REMOVED lines=12> */
[----:B------:R2:W-:Y:S04]  /*394f0*/  STL.64 [R1+0x1800], R76 ;  /* 0x0018004c01007387 */ /* 0x0005e80000100a00 */
[----:B------:R3:W-:Y:S01]  /*39500*/  STL.64 [R1+0x1808], R78 ;  /* 0x0018084e01007387 */ /* 0x0007e20000100a00 */
[C---:B------:R-:W-:Y:S03]  /*39510*/  HMMA.1688.F32.TF32 R124, R72.reuse, R34, R208 ;  /* 0x00000022487c723c */ /* 0x040fe600000810d0 */
[----:B------:R-:W4:Y:S04]  /*39520*/  LDS R203, [R235+UR10+0x3080] ;  /* 0x0030800aebcb7984 */ /* 0x000f280008000800 */
[----:B--2---:R-:W1:Y:S04]  /*39530*/  LDL.LU R76, [R1+0x16c0] ;  /* 0x0016c000014c7983 */ /* 0x004e680000300800 */
[----:B------:R-:W-:Y:S04]  /*39540*/  STL.64 [R1+0x17f0], R84 ;  /* 0x0017f05401007387 */ /* 0x000fe80000100a00 */
[----:B------:R-:W-:Y:S04]  /*39550*/  STL.64 [R1+0x17f8], R86 ;  /* 0x0017f85601007387 */ /* 0x000fe80000100a00 */
[----:B------:R2:W-:Y:S04]  /*39560*/  STL.64 [R1+0x17e0], R80 ;  /* 0x0017e05001007387 */ /* 0x0005e80000100a00 */
[----:B------:R2:W-:Y:S04]  /*39570*/  STL.64 [R1+0x17e8], R82 ;  /* 0x0017e85201007387 */ /* 0x0005e80000100a00 */
[----:B------:R-:W1:Y:S04]  /*39580*/  LDL.LU R77, [R1+0x16c4] ;  /* 0x0016c400014d7983 */ /* 0x000e680000300800 */
[----:B---3--:R-:W1:Y:S04]  /*39590*/  LDL.LU R78, [R1+0x16c8] ;  /* 0x0016c800014e7983 */ /* 0x008e680000300800 */
[----:B------:R-:W1:Y:S04]  /*395a0*/  LDL.LU R79, [R1+0x16cc] ;  /* 0x0016cc00014f7983 */ /* 0x000e680000300800 */
[----:B--2---:R-:W2:Y:S04]  /*395b0*/  LDL.LU R80, [R1+0x16d0] ;  /* 0x0016d00001507983 */ /* 0x004ea80000300800 */
[----:B------:R-:W2:Y:S04]  /*395c0*/  LDL.LU R81, [R1+0x16d4] ;  /* 0x0016d40001517983 */ /* 0x000ea80000300800 */
[----:B------:R-:W2:Y:S04]  /*395d0*/  LDL.LU R82, [R1+0x16d8] ;  /* 0x0016d80001527983 */ /* 0x000ea80000300800 */
[----:B------:R-:W2:Y:S04]  /*395e0*/  LDL.LU R83, [R1+0x16dc] ;  /* 0x0016dc0001537983 */ /* 0x000ea80000300800 */
[----:B------:R-:W3:Y:S04]  /*395f0*/  LDL.LU R84, [R1+0x16e0] ;  /* 0x0016e00001547983 */ /* 0x000ee80000300800 */
[----:B------:R-:W3:Y:S04]  /*39600*/  LDL.LU R85, [R1+0x16e4] ;  /* 0x0016e40001557983 */ /* 0x000ee80000300800 */
[----:B------:R-:W3:Y:S04]  /*39610*/  LDL.LU R86, [R1+0x16e8] ;  /* 0x0016e80001567983 */ /* 0x000ee80000300800 */
[----:B------:R-:W3:Y:S04]  /*39620*/  LDL.LU R87, [R1+0x16ec] ;  /* 0x0016ec0001577983 */ /* 0x000ee80000300800 */
        /* <DEDUP_REMOVED lines=52> */
[C---:B------:R-:W-:Y:S03]  /*39970*/  HMMA.1688.F32.TF32 R132, R72.reuse, R30, R212 ;  /* 0x0000001e4884723c */ /* 0x040fe600000810d4 */
[----:B------:R-:W-:Y:S04]  /*39980*/  STL.64 [R1+0x17d0], R124 ;  /* 0x0017d07c01007387 */ /* 0x000fe80000100a00 */
[----:B------:R1:W-:Y:S01]  /*39990*/  STL.64 [R1+0x17d8], R126 ;  /* 0x0017d87e01007387 */ /* 0x0003e20000100a00 */
[C---:B------:R-:W-:Y:S03]  /*399a0*/  HMMA.1688.F32.TF32 R128, R72.reuse, R26, R216 ;  /* 0x0000001a4880723c */ /* 0x040fe600000810d8 */
[----:B------:R-:W-:Y:S05]  /*399b0*/  LDS R233, [R235+UR10+0x2380] ;  /* 0x0023800aebe97984 */ /* 0x000fea0008000800 */
[C---:B-1----:R-:W-:Y:S08]  /*399c0*/  HMMA.1688.F32.TF32 R124, R72.reuse, R22, R220 ;  /* 0x00000016487c723c */ /* 0x042ff000000810dc */
        /* <DEDUP_REMOVED lines=8> */
[----:B------:R1:W-:Y:S01]  /*39a50*/  STL.64 [R1+0x1798], R74 ;  /* 0x0017984a01007387 */ /* 0x0003e20000100a00 */
[C---:B------:R-:W-:Y:S08]  /*39a60*/  HMMA.1688.F32.TF32 R76, R244.reuse, R30, R76 ;  /* 0x0000001ef44c723c */ /* 0x040ff0000008104c */
[C---:B--2---:R-:W-:Y:S08]  /*39a70*/  HMMA.1688.F32.TF32 R80, R244.reuse, R34, R80 ;  /* 0x00000022f450723c */ /* 0x044ff00000081050 */
[C---:B---3--:R-:W-:Y:S08]  /*39a80*/  HMMA.1688.F32.TF32 R92, R244.reuse, R46, R92 ;  /* 0x0000002ef45c723c */ /* 0x048ff0000008105c */
[C---:B----4-:R-:W-:Y:S08]  /*39a90*/  HMMA.1688.F32.TF32 R96, R244.reuse, R54, R96 ;  /* 0x00000036f460723c */ /* 0x050ff00000081060 */
[C---:B------:R-:W-:Y:S08]  /*39aa0*/  HMMA.1688.F32.TF32 R108, R244.reuse, R10, R108 ;  /* 0x0000000af46c723c */ /* 0x040ff0000008106c */
[C---:B------:R-:W-:Y:S08]  /*39ab0*/  HMMA.1688.F32.TF32 R120, R244.reuse, R70, R120 ;  /* 0x00000046f478723c */ /* 0x040ff00000081078 */
[C---:B-1----:R-:W-:Y:S11]  /*39ac0*/  HMMA.1688.F32.TF32 R72, R244.reuse, R66, R116 ;  /* 0x00000042f448723c */ /* 0x042ff60000081074 */
[----:B------:R-:W-:Y:S04]  /*39ad0*/  STL.64 [R1+0xd0], R120 ;  /* 0x0000d07801007387 */ /* 0x000fe80000100a00 */
[----:B------:R-:W-:Y:S01]  /*39ae0*/  STL.64 [R1+0xd8], R122 ;  /* 0x0000d87a01007387 */ /* 0x000fe20000100a00 */
[C---:B------:R-:W-:Y:S03]  /*39af0*/  HMMA.1688.F32.TF32 R112, R244.reuse, R14, R112 ;  /* 0x0000000ef470723c */ /* 0x040fe60000081070 */
[----:B------:R-:W-:Y:S04]  /*39b00*/  STL.64 [R1+0xc0], R72 ;  /* 0x0000c04801007387 */ /* 0x000fe80000100a00 */
[----:B------:R1:W-:Y:S02]  /*39b10*/  STL.64 [R1+0xc8], R74 ;  /* 0x0000c84a01007387 */ /* 0x0003e40000100a00 */
[C---:B-1----:R-:W-:Y:S10]  /*39b20*/  HMMA.1688.F32.TF32 R72, R244.reuse, R62, R104 ;  /* 0x0000003ef448723c */ /* 0x042ff40000081068 */
[----:B------:R-:W-:Y:S04]  /*39b30*/  STL.64 [R1+0xb0], R112 ;  /* 0x0000b07001007387 */ /* 0x000fe80000100a00 */
[----:B------:R-:W-:Y:S01]  /*39b40*/  STL.64 [R1+0xb8], R114 ;  /* 0x0000b87201007387 */ /* 0x000fe20000100a00 */
[C---:B------:R-:W-:Y:S03]  /*39b50*/  HMMA.1688.F32.TF32 R100, R244.reuse, R58, R100 ;  /* 0x0000003af464723c */ /* 0x040fe60000081064 */
[----:B------:R-:W-:Y:S04]  /*39b60*/  STL.64 [R1+0xa0], R108 ;  /* 0x0000a06c01007387 */ /* 0x000fe80000100a00 */
[----:B------:R-:W-:Y:S01]  /*39b70*/  STL.64 [R1+0xa8], R110 ;  /* 0x0000a86e01007387 */ /* 0x000fe20000100a00 */
[C---:B------:R-:W-:Y:S03]  /*39b80*/  HMMA.1688.F32.TF32 R88, R244.reuse, R42, R88 ;  /* 0x0000002af458723c */ /* 0x040fe60000081058 */
[----:B------:R-:W-:Y:S04]  /*39b90*/  LDS R108, [R7+UR10+0x2100] ;  /* 0x0021000a076c7984 */ /* 0x000fe80008000800 */
[----:B------:R-:W-:Y:S04]  /*39ba0*/  STL.64 [R1+0x90], R72 ;  /* 0x0000904801007387 */ /* 0x000fe80000100a00 */
[----:B------:R1:W-:Y:S01]  /*39bb0*/  STL.64 [R1+0x98], R74 ;  /* 0x0000984a01007387 */ /* 0x0003e20000100a00 */
[C---:B------:R-:W-:Y:S03]  /*39bc0*/  HMMA.1688.F32.TF32 R248, R244.reuse, R22, R248 ;  /* 0x00000016f4f8723c */ /* 0x040fe600000810f8 */
[----:B------:R-:W-:Y:S04]  /*39bd0*/  LDS R110, [R7+UR10+0x3100] ;  /* 0x0031000a076e7984 */ /* 0x000fe80008000800 */
[----:B------:R-:W-:Y:S01]  /*39be0*/  LDS R109, [R235+UR10+0x2100] ;  /* 0x0021000aeb6d7984 */ /* 0x000fe20008000800 */
[C---:B-1----:R-:W-:Y:S03]  /*39bf0*/  HMMA.1688.F32.TF32 R72, R244.reuse, R50, R228 ;  /* 0x00000032f448723c */ /* 0x042fe600000810e4 */
[----:B------:R-:W-:Y:S04]  /*39c00*/  STL.64 [R1+0x80], R100 ;  /* 0x0000806401007387 */ /* 0x000fe80000100a00 */
[----:B------:R-:W-:Y:S04]  /*39c10*/  STL.64 [R1+0x88], R102 ;  /* 0x0000886601007387 */ /* 0x000fe80000100a00 */
[----:B------:R-:W-:Y:S04]  /*39c20*/  STL.64 [R1+0x70], R96 ;  /* 0x0000706001007387 */ /* 0x000fe80000100a00 */
[----:B------:R-:W-:Y:S04]  /*39c30*/  STL.64 [R1+0x78], R98 ;  /* 0x0000786201007387 */ /* 0x000fe80000100a00 */
[----:B------:R-:W1:Y:S04]  /*39c40*/  LDS R111, [R235+UR10+0x3100] ;  /* 0x0031000aeb6f7984 */ /* 0x000e680008000800 */
[----:B------:R-:W-:Y:S04]  /*39c50*/  STL.64 [R1+0x60], R72 ;  /* 0x0000604801007387 */ /* 0x000fe80000100a00 */
[----:B------:R2:W-:Y:S02]  /*39c60*/  STL.64 [R1+0x68], R74 ;  /* 0x0000684a01007387 */ /* 0x0005e40000100a00 */
[C---:B--2---:R-:W-:Y:S02]  /*39c70*/  HMMA.1688.F32.TF32 R72, R244.reuse, R38, R84 ;  /* 0x00000026f448723c */ /* 0x044fe40000081054 */
[----:B------:R-:W-:Y:S04]  /*39c80*/  STL.64 [R1+0x50], R92 ;  /* 0x0000505c01007387 */ /* 0x000fe80000100a00 */
[----:B------:R-:W-:Y:S04]  /*39c90*/  STL.64 [R1+0x58], R94 ;  /* 0x0000585e01007387 */ /* 0x000fe80000100a00 */
[----:B------:R-:W-:Y:S04]  /*39ca0*/  STL.64 [R1+0x40], R88 ;  /* 0x0000405801007387 */ /* 0x000fe80000100a00 */
[----:B------:R-:W-:Y:S05]  /*39cb0*/  STL.64 [R1+0x48], R90 ;  /* 0x0000485a01007387 */ /* 0x000fea0000100a00 */
[----:B------:R-:W-:Y:S04]  /*39cc0*/  STL.64 [R1+0x30], R72 ;  /* 0x0000304801007387 */ /* 0x000fe80000100a00 */
[----:B------:R2:W-:Y:S04]  /*39cd0*/  STL.64 [R1+0x38], R74 ;  /* 0x0000384a01007387 */ /* 0x0005e80000100a00 */
[----:B------:R3:W-:Y:S04]  /*39ce0*/  STL.64 [R1+0x20], R80 ;  /* 0x0000205001007387 */ /* 0x0007e80000100a00 */
[----:B------:R4:W-:Y:S04]  /*39cf0*/  STL.64 [R1+0x28], R82 ;  /* 0x0000285201007387 */ /* 0x0009e80000100a00 */
[----:B------:R1:W-:Y:S01]  /*39d00*/  STL.64 [R1+0x10], R76 ;  /* 0x0000104c01007387 */ /* 0x0003e20000100a00 */
[C---:B--2---:R-:W-:Y:S03]  /*39d10*/  HMMA.1688.F32.TF32 R72, R244.reuse, R26, R236 ;  /* 0x0000001af448723c */ /* 0x044fe600000810ec */
[----:B------:R2:W-:Y:S04]  /*39d20*/  STL.64 [R1+0x18], R78 ;  /* 0x0000184e01007387 */ /* 0x0005e80000100a00 */
[----:B------:R-:W-:Y:S01]  /*39d30*/  STL.64 [R1+0x4230], R250 ;  /* 0x004230fa01007387 */ /* 0x000fe20000100a00 */
[----:B------:R-:W-:Y:S03]  /*39d40*/  HMMA.1688.F32.TF32 R244, R244, R18, R240 ;  /* 0x00000012f4f4723c */ /* 0x000fe600000810f0 */
[----:B------:R-:W-:Y:S04]  /*39d50*/  STL.64 [R1+0x4228], R248 ;  /* 0x004228f801007387 */ /* 0x000fe80000100a00 */
        /* <DEDUP_REMOVED lines=56> */
[----:B---3--:R-:W3:Y:S04]  /*3a0e0*/  LDL.LU R80, [R1+0x14d0] ;  /* 0x0014d00001507983 */ /* 0x008ee80000300800 */
[----:B------:R-:W3:Y:S04]  /*3a0f0*/  LDL.LU R81, [R1+0x14d4] ;  /* 0x0014d40001517983 */ /* 0x000ee80000300800 */
[----:B----4-:R-:W3:Y:S04]  /*3a100*/  LDL.LU R82, [R1+0x14d8] ;  /* 0x0014d80001527983 */ /* 0x010ee80000300800 */
[----:B------:R-:W3:Y:S04]  /*3a110*/  LDL.LU R83, [R1+0x14dc] ;  /* 0x0014dc0001537983 */ /* 0x000ee80000300800 */
[----:B-1----:R-:W4:Y:S04]  /*3a120*/  LDL.LU R76, [R1+0x14a0] ;  /* 0x0014a000014c7983 */ /* 0x002f280000300800 */
[----:B------:R-:W4:Y:S04]  /*3a130*/  LDL.LU R77, [R1+0x14a4] ;  /* 0x0014a400014d7983 */ /* 0x000f280000300800 */
[----:B--2---:R-:W4:Y:S04]  /*3a140*/  LDL.LU R78, [R1+0x14a8] ;  /* 0x0014a800014e7983 */ /* 0x004f280000300800 */
[----:B------:R-:W4:Y:S01]  /*3a150*/  LDL.LU R79, [R1+0x14ac] ;  /* 0x0014ac00014f7983 */ /* 0x000f220000300800 */
[----:B------:R-:W-:Y:S01]  /*3a160*/  IMAD.MOV.U32 R0, RZ, RZ, R72 ;  /* 0x000000ffff007224 */ /* 0x000fe200078e0048 */
[----:B------:R-:W-:Y:S01]  /*3a170*/  MOV R3, R74 ;  /* 0x0000004a00037202 */ /* 0x000fe20000000f00 */
[----:B------:R-:W-:-:S02]  /*3a180*/  IMAD.MOV.U32 R2, RZ, RZ, R73 ;  /* 0x000000ffff027224 */ /* 0x000fc400078e0049 */
[----:B------:R-:W-:Y:S01]  /*3a190*/  IMAD.MOV.U32 R4, RZ, RZ, R75 ;  /* 0x000000ffff047224 */ /* 0x000fe200078e004b */
[----:B------:R-:W-:Y:S04]  /*3a1a0*/  STL.64 [R1+0x4240], R246 ;  /* 0x004240f601007387 */ /* 0x000fe80000100a00 */
[----:B------:R-:W-:Y:S01]  /*3a1b0*/  STL.64 [R1+0x4238], R244 ;  /* 0x004238f401007387 */ /* 0x000fe20000100a00 */
        /* <DEDUP_REMOVED lines=8> */
[----:B------:R-:W-:Y:S01]  /*3a240*/  STL.64 [R1+0x160], R128 ;  /* 0x0001608001007387 */ /* 0x000fe20000100a00 */
[C---:B------:R-:W-:Y:S03]  /*3a250*/  HMMA.1688.F32.TF32 R112, R200.reuse, R62, R112 ;  /* 0x0000003ec870723c */ /* 0x040fe60000081070 */
[----:B------:R-:W-:Y:S04]  /*3a260*/  STL.64 [R1+0x168], R130 ;  /* 0x0001688201007387 */ /* 0x000fe80000100a00 */
[----:B------:R-:W-:Y:S04]  /*3a270*/  STL.64 [R1+0x150], R124 ;  /* 0x0001507c01007387 */ /* 0x000fe80000100a00 */
[----:B------:R-:W-:Y:S04]  /*3a280*/  STL.64 [R1+0x158], R126 ;  /* 0x0001587e01007387 */ /* 0x000fe80000100a00 */
[----:B------:R-:W-:Y:S04]  /*3a290*/  STL.64 [R1+0x140], R72 ;  /* 0x0001404801007387 */ /* 0x000fe80000100a00 */
[----:B------:R1:W-:Y:S02]  /*3a2a0*/  STL.64 [R1+0x148], R74 ;  /* 0x0001484a01007387 */ /* 0x0003e40000100a00 */
[C---:B-1----:R-:W-:Y:S02]  /*3a2b0*/  HMMA.1688.F32.TF32 R72, R200.reuse, R58, R104 ;  /* 0x0000003ac848723c */ /* 0x042fe40000081068 */
[----:B------:R-:W-:Y:S04]  /*3a2c0*/  STL.64 [R1+0x130], R116 ;  /* 0x0001307401007387 */ /* 0x000fe80000100a00 */
[----:B------:R-:W-:Y:S04]  /*3a2d0*/  STL.64 [R1+0x138], R118 ;  /* 0x0001387601007387 */ /* 0x000fe80000100a00 */
[----:B------:R-:W-:Y:S04]  /*3a2e0*/  STL.64 [R1+0x120], R112 ;  /* 0x0001207001007387 */ /* 0x000fe80000100a00 */
[----:B------:R-:W-:Y:S01]  /*3a2f0*/  STL.64 [R1+0x128], R114 ;  /* 0x0001287201007387 */ /* 0x000fe20000100a00 */
[C---:B------:R-:W-:Y:S04]  /*3a300*/  HMMA.1688.F32.TF32 R220, R200.reuse, R38, R92 ;  /* 0x00000026c8dc723c */ /* 0x040fe8000008105c */
[----:B------:R-:W-:Y:S04]  /*3a310*/  STL.64 [R1+0x110], R72 ;  /* 0x0001104801007387 */ /* 0x000fe80000100a00 */
[----:B------:R1:W-:Y:S01]  /*3a320*/  STL.64 [R1+0x118], R74 ;  /* 0x0001184a01007387 */ /* 0x0003e20000100a00 */
[C---:B------:R-:W-:Y:S08]  /*3a330*/  HMMA.1688.F32.TF32 R212, R200.reuse, R30, R84 ;  /* 0x0000001ec8d4723c */ /* 0x040ff00000081054 */
[C---:B-1----:R-:W-:Y:S01]  /*3a340*/  HMMA.1688.F32.TF32 R72, R200.reuse, R46, R228 ;  /* 0x0000002ec848723c */ /* 0x042fe200000810e4 */
[----:B------:R-:W-:Y:S07]  /*3a350*/  STL.64 [R1+0x100], R100 ;  /* 0x0001006401007387 */ /* 0x000fee0000100a00 */
[C---:B---3--:R-:W-:Y:S01]  /*3a360*/  HMMA.1688.F32.TF32 R208, R200.reuse, R26, R80 ;  /* 0x0000001ac8d0723c */ /* 0x048fe20000081050 */
[----:B------:R-:W-:Y:S07]  /*3a370*/  STL.64 [R1+0x108], R102 ;  /* 0x0001086601007387 */ /* 0x000fee0000100a00 */
[C---:B----4-:R-:W-:Y:S01]  /*3a380*/  HMMA.1688.F32.TF32 R204, R200.reuse, R22, R76 ;  /* 0x00000016c8cc723c */ /* 0x050fe2000008104c */
[----:B------:R1:W-:Y:S04]  /*3a390*/  STL.64 [R1+0xf0], R96 ;  /* 0x0000f06001007387 */ /* 0x0003e80000100a00 */
[----:B------:R2:W-:Y:S04]  /*3a3a0*/  STL.64 [R1+0xf8], R98 ;  /* 0x0000f86201007387 */ /* 0x0005e80000100a00 */
[----:B------:R-:W-:Y:S04]  /*3a3b0*/  STL.64 [R1+0x41d0], R238 ;  /* 0x0041d0ee01007387 */ /* 0x000fe80000100a00 */
[----:B------:R-:W-:Y:S04]  /*3a3c0*/  STL.64 [R1+0xe0], R72 ;  /* 0x0000e04801007387 */ /* 0x000fe80000100a00 */
[----:B------:R3:W-:Y:S04]  /*3a3d0*/  STL.64 [R1+0xe8], R74 ;  /* 0x0000e84a01007387 */ /* 0x0007e80000100a00 */
[----:B------:R4:W-:Y:S04]  /*3a3e0*/  STL.64 [R1+0x41c8], R236 ;  /* 0x0041c8ec01007387 */ /* 0x0009e80000100a00 */
[----:B------:R-:W-:Y:S04]  /*3a3f0*/  STL.64 [R1+0x41e0], R222 ;  /* 0x0041e0de01007387 */ /* 0x000fe80000100a00 */
[----:B------:R-:W-:Y:S04]  /*3a400*/  STL.64 [R1+0x41d8], R220 ;  /* 0x0041d8dc01007387 */ /* 0x000fe80000100a00 */
[----:B------:R-:W-:Y:S04]  /*3a410*/  STL.64 [R1+0x41f0], R218 ;  /* 0x0041f0da01007387 */ /* 0x000fe80000100a00 */
[----:B------:R1:W-:Y:S04]  /*3a420*/  STL.64 [R1+0x41e8], R216 ;  /* 0x0041e8d801007387 */ /* 0x0003e80000100a00 */
[----:B------:R-:W-:Y:S04]  /*3a430*/  STL.64 [R1+0x4200], R214 ;  /* 0x004200d601007387 */ /* 0x000fe80000100a00 */
[----:B------:R1:W-:Y:S04]  /*3a440*/  STL.64 [R1+0x41f8], R212 ;  /* 0x0041f8d401007387 */ /* 0x0003e80000100a00 */
[----:B------:R-:W-:Y:S04]  /*3a450*/  STL.64 [R1+0x4210], R210 ;  /* 0x004210d201007387 */ /* 0x000fe80000100a00 */
[----:B------:R1:W-:Y:S04]  /*3a460*/  STL.64 [R1+0x4208], R208 ;  /* 0x004208d001007387 */ /* 0x0003e80000100a00 */
[----:B------:R-:W-:Y:S04]  /*3a470*/  STL.64 [R1+0x4220], R206 ;  /* 0x004220ce01007387 */ /* 0x000fe80000100a00 */
[----:B------:R-:W-:Y:S04]  /*3a480*/  STL.64 [R1+0x4218], R204 ;  /* 0x004218cc01007387 */ /* 0x000fe80000100a00 */
[----:B------:R-:W3:Y:S04]  /*3a490*/  LDL.LU R84, [R1+0x1230] ;  /* 0x0012300001547983 */ /* 0x000ee80000300800 */
[----:B------:R-:W3:Y:S04]  /*3a4a0*/  LDL.LU R85, [R1+0x1234] ;  /* 0x0012340001557983 */ /* 0x000ee80000300800 */
[----:B------:R-:W3:Y:S04]  /*3a4b0*/  LDL.LU R86, [R1+0x1238] ;  /* 0x0012380001567983 */ /* 0x000ee80000300800 */
[----:B------:R-:W3:Y:S04]  /*3a4c0*/  LDL.LU R87, [R1+0x123c] ;  /* 0x00123c0001577983 */ /* 0x000ee80000300800 */
[----:B-1----:R-:W4:Y:S04]  /*3a4d0*/  LDL.LU R96, [R1+0x1270] ;  /* 0x0012700001607983 */ /* 0x002f280000300800 */
[----:B------:R-:W4:Y:S04]  /*3a4e0*/  LDL.LU R97, [R1+0x1274] ;  /* 0x0012740001617983 */ /* 0x000f280000300800 */
[----:B--2---:R-:W4:Y:S04]  /*3a4f0*/  LDL.LU R98, [R1+0x1278] ;  /* 0x0012780001627983 */ /* 0x004f280000300800 */
        /* <DEDUP_REMOVED lines=16> */
[----:B------:R-:W2:Y:S01]  /*3a600*/  LDL.LU R91, [R1+0x124c] ;  /* 0x00124c00015b7983 */ /* 0x000ea20000300800 */
[----:B------:R-:W-:Y:S03]  /*3a610*/  HMMA.1688.F32.TF32 R200, R200, R18, R240 ;  /* 0x00000012c8c8723c */ /* 0x000fe600000810f0 */
        /* <DEDUP_REMOVED lines=12> */
[----:B------:R-:W-:Y:S04]  /*3a6e0*/  STL.64 [R1+0x4250], R202 ;  /* 0x004250ca01007387 */ /* 0x000fe80000100a00 */
[----:B------:R1:W-:Y:S01]  /*3a6f0*/  STL.64 [R1+0x4248], R200 ;  /* 0x004248c801007387 */ /* 0x0003e20000100a00 */
[C---:B---3--:R-:W-:Y:S08]  /*3a700*/  HMMA.1688.F32.TF32 R132, R108.reuse, R58, R84 ;  /* 0x0000003a6c84723c */ /* 0x048ff00000081054 */
[C---:B----4-:R-:W-:Y:S08]  /*3a710*/  HMMA.1688.F32.TF32 R116, R108.reuse, R66, R96 ;  /* 0x000000426c74723c */ /* 0x050ff00000081060 */
[C---:B--2---:R-:W-:Y:S08]  /*3a720*/  HMMA.1688.F32.TF32 R112, R108.reuse, R70, R100 ;  /* 0x000000466c70723c */ /* 0x044ff00000081064 */
[C---:B------:R-:W-:Y:S11]  /*3a730*/  HMMA.1688.F32.TF32 R120, R108.reuse, R14, R228 ;  /* 0x0000000e6c78723c */ /* 0x040ff600000810e4 */
[----:B------:R-:W-:Y:S01]  /*3a740*/  STL.64 [R1+0x4170], R114 ;  /* 0x0041707201007387 */ /* 0x000fe20000100a00 */
[C---:B------:R-:W-:Y:S03]  /*3a750*/  HMMA.1688.F32.TF32 R124, R108.reuse, R10, R92 ;  /* 0x0000000a6c7c723c */ /* 0x040fe6000008105c */
[----:B------:R-:W-:Y:S05]  /*3a760*/  STL.64 [R1+0x4168], R112 ;  /* 0x0041687001007387 */ /* 0x000fea0000100a00 */
[C---:B------:R-:W-:Y:S01]  /*3a770*/  HMMA.1688.F32.TF32 R128, R108.reuse, R62, R88 ;  /* 0x0000003e6c80723c */ /* 0x040fe20000081058 */
        /* <DEDUP_REMOVED lines=11> */
[----:B------:R-:W2:Y:S04]  /*3a830*/  LDL.LU R240, [R1+0x11f0] ;  /* 0x0011f00001f07983 */ /* 0x000ea80000300800 */
[----:B------:R-:W2:Y:S04]  /*3a840*/  LDL.LU R241, [R1+0x11f4] ;  /* 0x0011f40001f17983 */ /* 0x000ea80000300800 */
[----:B------:R-:W2:Y:S04]  /*3a850*/  LDL.LU R242, [R1+0x11f8] ;  /* 0x0011f80001f27983 */ /* 0x000ea80000300800 */
[----:B------:R-:W2:Y:S01]  /*3a860*/  LDL.LU R243, [R1+0x11fc] ;  /* 0x0011fc0001f37983 */ /* 0x000ea20000300800 */
[C---:B------:R-:W-:Y:S03]  /*3a870*/  HMMA.1688.F32.TF32 R76, R108.reuse, R50, R76 ;  /* 0x000000326c4c723c */ /* 0x040fe6000008104c */
[----:B------:R-:W-:Y:S04]  /*3a880*/  STL.64 [R1+0x4260], R74 ;  /* 0x0042604a01007387 */ /* 0x000fe80000100a00 */
[----:B------:R-:W-:Y:S01]  /*3a890*/  STL.64 [R1+0x4258], R72 ;  /* 0x0042584801007387 */ /* 0x000fe20000100a00 */
[C---:B------:R-:W-:Y:S11]  /*3a8a0*/  HMMA.1688.F32.TF32 R80, R108.reuse, R46, R80 ;  /* 0x0000002e6c50723c */ /* 0x040ff60000081050 */
[----:B------:R-:W-:Y:S04]  /*3a8b0*/  STL.64 [R1+0x4280], R78 ;  /* 0x0042804e01007387 */ /* 0x000fe80000100a00 */
[----:B------:R-:W-:Y:S04]  /*3a8c0*/  STL.64 [R1+0x4278], R76 ;  /* 0x0042784c01007387 */ /* 0x000fe80000100a00 */
        /* <DEDUP_REMOVED lines=24> */
[----:B------:R-:W-:Y:S04]  /*3aa50*/  STL.64 [R1+0x4290], R82 ;  /* 0x0042905201007387 */ /* 0x000fe80000100a00 */
[----:B------:R-:W-:Y:S04]  /*3aa60*/  STL.64 [R1+0x4288], R80 ;  /* 0x0042885001007387 */ /* 0x000fe80000100a00 */
        /* <DEDUP_REMOVED lines=8> */
[C---:B--2---:R-:W-:Y:S03]  /*3aaf0*/  HMMA.1688.F32.TF32 R84, R108.reuse, R42, R240 ;  /* 0x0000002a6c54723c */ /* 0x044fe600000810f0 */
[----:B------:R-:W2:Y:S04]  /*3ab00*/  LDL.LU R240, [R1+0x1010] ;  /* 0x0010100001f07983 */ /* 0x000ea80000300800 */
[----:B------:R-:W2:Y:S04]  /*3ab10*/  LDL.LU R241, [R1+0x1014] ;  /* 0x0010140001f17983 */ /* 0x000ea80000300800 */
[----:B------:R-:W2:Y:S04]  /*3ab20*/  LDL.LU R242, [R1+0x1018] ;  /* 0x0010180001f27983 */ /* 0x000ea80000300800 */
[----:B------:R-:W2:Y:S04]  /*3ab30*/  LDL.LU R243, [R1+0x101c] ;  /* 0x00101c0001f37983 */ /* 0x000ea80000300800 */
[----:B------:R-:W-:Y:S04]  /*3ab40*/  STL.64 [R1+0x42a0], R86 ;  /* 0x0042a05601007387 */ /* 0x000fe80000100a00 */
[----:B------:R-:W-:Y:S01]  /*3ab50*/  STL.64 [R1+0x4298], R84 ;  /* 0x0042985401007387 */ /* 0x000fe20000100a00 */
[C---:B---3--:R-:W-:Y:S08]  /*3ab60*/  HMMA.1688.F32.TF32 R104, R108.reuse, R22, R104 ;  /* 0x000000166c68723c */ /* 0x048ff00000081068 */
[C---:B----4-:R-:W-:Y:S08]  /*3ab70*/  HMMA.1688.F32.TF32 R88, R108.reuse, R38, R88 ;  /* 0x000000266c58723c */ /* 0x050ff00000081058 */
[C---:B------:R-:W-:Y:S08]  /*3ab80*/  HMMA.1688.F32.TF32 R92, R108.reuse, R34, R92 ;  /* 0x000000226c5c723c */ /* 0x040ff0000008105c */
[C---:B------:R-:W-:Y:S03]  /*3ab90*/  HMMA.1688.F32.TF32 R96, R108.reuse, R30, R96 ;  /* 0x0000001e6c60723c */ /* 0x040fe60000081060 */
[----:B------:R-:W-:Y:S05]  /*3aba0*/  STL.64 [R1+0x42b0], R90 ;  /* 0x0042b05a01007387 */ /* 0x000fea0000100a00 */
[C---:B------:R-:W-:Y:S01]  /*3abb0*/  HMMA.1688.F32.TF32 R100, R108.reuse, R26, R100 ;  /* 0x0000001a6c64723c */ /* 0x040fe20000081064 */
[----:B------:R-:W-:Y:S04]  /*3abc0*/  STL.64 [R1+0x42a8], R88 ;  /* 0x0042a85801007387 */ /* 0x000fe80000100a00 */
[----:B------:R-:W-:Y:S03]  /*3abd0*/  STL.64 [R1+0x42c0], R94 ;  /* 0x0042c05e01007387 */ /* 0x000fe60000100a00 */
[----:B------:R-:W-:Y:S01]  /*3abe0*/  HMMA.1688.F32.TF32 R108, R108, R18, R228 ;  /* 0x000000126c6c723c */ /* 0x000fe200000810e4 */
[----:B------:R-:W-:Y:S04]  /*3abf0*/  STL.64 [R1+0x42b8], R92 ;  /* 0x0042b85c01007387 */ /* 0x000fe80000100a00 */
[----:B------:R-:W-:Y:S04]  /*3ac00*/  STL.64 [R1+0x42d0], R98 ;  /* 0x0042d06201007387 */ /* 0x000fe80000100a00 */
        /* <DEDUP_REMOVED lines=89> */
[----:B-1----:R-:W4:Y:S04]  /*3b1a0*/  LDL.LU R200, [R1+0xad0] ;  /* 0x000ad00001c87983 */ /* 0x002f280000300800 */
        /* <DEDUP_REMOVED lines=11> */
[-C--:B--2---:R-:W-:Y:S03]  /*3b260*/  HMMA.1688.F32.TF32 R184, R172, R14.reuse, R240 ;  /* 0x0000000eacb8723c */ /* 0x084fe600000810f0 */
[----:B------:R-:W2:Y:S04]  /*3b270*/  LDL.LU R240, [R1+0xa40] ;  /* 0x000a400001f07983 */ /* 0x000ea80000300800 */
[----:B------:R-:W2:Y:S04]  /*3b280*/  LDL.LU R241, [R1+0xa44] ;  /* 0x000a440001f17983 */ /* 0x000ea80000300800 */
[----:B------:R-:W2:Y:S04]  /*3b290*/  LDL.LU R242, [R1+0xa48] ;  /* 0x000a480001f27983 */ /* 0x000ea80000300800 */
[----:B------:R-:W2:Y:S04]  /*3b2a0*/  LDL.LU R243, [R1+0xa4c] ;  /* 0x000a4c0001f37983 */ /* 0x000ea80000300800 */
[----:B------:R-:W-:Y:S04]  /*3b2b0*/  LDS R228, [R7+UR10+0x2200] ;  /* 0x0022000a07e47984 */ /* 0x000fe80008000800 */
[----:B------:R-:W-:Y:S04]  /*3b2c0*/  LDS R230, [R7+UR10+0x3200] ;  /* 0x0032000a07e67984 */ /* 0x000fe80008000800 */
[----:B------:R-:W-:Y:S04]  /*3b2d0*/  LDS R229, [R235+UR10+0x2200] ;  /* 0x0022000aebe57984 */ /* 0x000fe80008000800 */
[----:B------:R-:W3:Y:S04]  /*3b2e0*/  LDS R231, [R235+UR10+0x3200] ;  /* 0x0032000aebe77984 */ /* 0x000ee80008000800 */
[----:B------:R-:W-:Y:S04]  /*3b2f0*/  STL.64 [R1+0x4330], R186 ;  /* 0x004330ba01007387 */ /* 0x000fe80000100a00 */
[----:B------:R-:W-:Y:S01]  /*3b300*/  STL.64 [R1+0x4328], R184 ;  /* 0x004328b801007387 */ /* 0x000fe20000100a00 */
[----:B---3--:R-:W-:Y:S08]  /*3b310*/  HMMA.1688.F32.TF32 R76, R228, R14, R208 ;  /* 0x0000000ee44c723c */ /* 0x008ff000000810d0 */
[----:B----4-:R-:W-:-:S15]  /*3b320*/  HMMA.1688.F32.TF32 R188, R172, R10, R188 ;  /* 0x0000000aacbc723c */ /* 0x010fde00000810bc */
[----:B------:R-:W-:-:S04]  /*3b330*/  NOP ;  /* 0x0000000000007918 */ /* 0x000fc80000000000 */
[----:B------:R-:W-:Y:S04]  /*3b340*/  STL.64 [R1+0x4340], R190 ;  /* 0x004340be01007387 */ /* 0x000fe80000100a00 */
[----:B------:R-:W-:Y:S01]  /*3b350*/  STL.64 [R1+0x4338], R188 ;  /* 0x004338bc01007387 */ /* 0x000fe20000100a00 */
[C---:B------:R-:W-:Y:S08]  /*3b360*/  HMMA.1688.F32.TF32 R72, R228.reuse, R70, R200 ;  /* 0x00000046e448723c */ /* 0x040ff000000810c8 */
[C---:B------:R-:W-:Y:S11]  /*3b370*/  HMMA.1688.F32.TF32 R80, R228.reuse, R66, R204 ;  /* 0x00000042e450723c */ /* 0x040ff600000810cc */
[----:B------:R-:W-:Y:S04]  /*3b380*/  STL.64 [R1+0x170], R72 ;  /* 0x0001704801007387 */ /* 0x000fe80000100a00 */
[----:B------:R1:W-:Y:S02]  /*3b390*/  STL.64 [R1+0x178], R74 ;  /* 0x0001784a01007387 */ /* 0x0003e40000100a00 */
[C---:B-1----:R-:W-:Y:S02]  /*3b3a0*/  HMMA.1688.F32.TF32 R72, R228.reuse, R10, R212 ;  /* 0x0000000ae448723c */ /* 0x042fe400000810d4 */
[----:B------:R-:W-:Y:S04]  /*3b3b0*/  STL.64 [R1+0x180], R80 ;  /* 0x0001805001007387 */ /* 0x000fe80000100a00 */
[----:B------:R1:W-:Y:S04]  /*3b3c0*/  STL.64 [R1+0x188], R82 ;  /* 0x0001885201007387 */ /* 0x0003e80000100a00 */
[----:B------:R-:W-:Y:S04]  /*3b3d0*/  STL.64 [R1+0x190], R76 ;  /* 0x0001904c01007387 */ /* 0x000fe80000100a00 */
[----:B------:R3:W-:Y:S01]  /*3b3e0*/  STL.64 [R1+0x198], R78 ;  /* 0x0001984e01007387 */ /* 0x0007e20000100a00 */
[C---:B-1----:R-:W-:Y:S04]  /*3b3f0*/  HMMA.1688.F32.TF32 R80, R228.reuse, R62, R216 ;  /* 0x0000003ee450723c */ /* 0x042fe800000810d8 */
[----:B------:R-:W-:Y:S04]  /*3b400*/  STL.64 [R1+0x1a0], R72 ;  /* 0x0001a04801007387 */ /* 0x000fe80000100a00 */
[----:B------:R1:W-:Y:S01]  /*3b410*/  STL.64 [R1+0x1a8], R74 ;  /* 0x0001a84a01007387 */ /* 0x0003e20000100a00 */
[C---:B---3--:R-:W-:Y:S08]  /*3b420*/  HMMA.1688.F32.TF32 R76, R228.reuse, R58, R220 ;  /* 0x0000003ae44c723c */ /* 0x048ff000000810dc */
[C---:B-1----:R-:W-:Y:S02]  /*3b430*/  HMMA.1688.F32.TF32 R72, R228.reuse, R54, R236 ;  /* 0x00000036e448723c */ /* 0x042fe400000810ec */
[----:B------:R-:W-:Y:S04]  /*3b440*/  STL.64 [R1+0x1f0], R80 ;  /* 0x0001f05001007387 */ /* 0x000fe80000100a00 */
[----:B------:R1:W-:Y:S05]  /*3b450*/  STL.64 [R1+0x1f8], R82 ;  /* 0x0001f85201007387 */ /* 0x0003ea0000100a00 */
[----:B------:R-:W-:Y:S04]  /*3b460*/  STL.64 [R1+0x200], R76 ;  /* 0x0002004c01007387 */ /* 0x000fe80000100a00 */
[----:B------:R3:W-:Y:S01]  /*3b470*/  STL.64 [R1+0x208], R78 ;  /* 0x0002084e01007387 */ /* 0x0007e20000100a00 */
[C---:B-1----:R-:W-:Y:S03]  /*3b480*/  HMMA.1688.F32.TF32 R80, R228.reuse, R50, R244 ;  /* 0x00000032e450723c */ /* 0x042fe600000810f4 */
[----:B------:R-:W-:Y:S04]  /*3b490*/  STL.64 [R1+0xa90], R72 ;  /* 0x000a904801007387 */ /* 0x000fe80000100a00 */
[----:B------:R2:W-:Y:S01]  /*3b4a0*/  STL.64 [R1+0xa98], R74 ;  /* 0x000a984a01007387 */ /* 0x0005e20000100a00 */
[C---:B---3--:R-:W-:Y:S08]  /*3b4b0*/  HMMA.1688.F32.TF32 R76, R228.reuse, R46, R248 ;  /* 0x0000002ee44c723c */ /* 0x048ff000000810f8 */
[----:B--2---:R-:W-:Y:S03]  /*3b4c0*/  HMMA.1688.F32.TF32 R72, R228, R42, R240 ;  /* 0x0000002ae448723c */ /* 0x004fe600000810f0 */
[----:B------:R-:W-:Y:S04]  /*3b4d0*/  STL.64 [R1+0xab0], R80 ;  /* 0x000ab05001007387 */ /* 0x000fe80000100a00 */
[----:B------:R-:W-:Y:S04]  /*3b4e0*/  STL.64 [R1+0xab8], R82 ;  /* 0x000ab85201007387 */ /* 0x000fe80000100a00 */
[----:B------:R-:W2:Y:S04]  /*3b4f0*/  LDL.LU R248, [R1+0x410] ;  /* 0x0004100001f87983 */ /* 0x000ea80000300800 */
[----:B------:R1:W-:Y:S04]  /*3b500*/  STL.64 [R1+0xad0], R76 ;  /* 0x000ad04c01007387 */ /* 0x0003e80000100a00 */
[----:B------:R3:W-:Y:S04]  /*3b510*/  STL.64 [R1+0xad8], R78 ;  /* 0x000ad84e01007387 */ /* 0x0007e80000100a00 */
        /* <DEDUP_REMOVED lines=43> */
[----:B---3--:R-:W2:Y:S04]  /*3b7d0*/  LDL.LU R78, [R1+0x9c8] ;  /* 0x0009c800014e7983 */ /* 0x008ea80000300800 */
        /* <DEDUP_REMOVED lines=25> */
[----:B----4-:R-:W4:Y:S04]  /*3b970*/  LDL.LU R72, [R1+0x420] ;  /* 0x0004200001487983 */ /* 0x010f280000300800 */
        /* <DEDUP_REMOVED lines=34> */
[-C--:B------:R-:W-:Y:S01]  /*3bba0*/  HMMA.1688.F32.TF32 R172, R172, R18.reuse, R224 ;  /* 0x00000012acac723c */ /* 0x080fe200000810e0 */
[----:B------:R-:W-:Y:S04]  /*3bbb0*/  LDS R224, [R7+UR10+0x2280] ;  /* 0x0022800a07e07984 */ /* 0x000fe80008000800 */
[----:B------:R-:W-:Y:S04]  /*3bbc0*/  LDS R226, [R7+UR10+0x3280] ;  /* 0x0032800a07e27984 */ /* 0x000fe80008000800 */
[----:B------:R-:W-:Y:S04]  /*3bbd0*/  LDS R225, [R235+UR10+0x2280] ;  /* 0x0022800aebe17984 */ /* 0x000fe80008000800 */
[----:B------:R-:W4:Y:S01]  /*3bbe0*/  LDS R227, [R235+UR10+0x3280] ;  /* 0x0032800aebe37984 */ /* 0x000f220008000800 */
[C---:B--2---:R-:W-:Y:S08]  /*3bbf0*/  HMMA.1688.F32.TF32 R76, R228.reuse, R18, R76 ;  /* 0x00000012e44c723c */ /* 0x044ff0000008104c */
[C---:B---3--:R-:W-:Y:S08]  /*3bc00*/  HMMA.1688.F32.TF32 R80, R228.reuse, R22, R80 ;  /* 0x00000016e450723c */ /* 0x048ff00000081050 */
[C---:B------:R-:W-:Y:S08]  /*3bc10*/  HMMA.1688.F32.TF32 R84, R228.reuse, R26, R84 ;  /* 0x0000001ae454723c */ /* 0x040ff00000081054 */
[C---:B------:R-:W-:Y:S08]  /*3bc20*/  HMMA.1688.F32.TF32 R92, R228.reuse, R34, R92 ;  /* 0x00000022e45c723c */ /* 0x040ff0000008105c */
[C---:B------:R-:W-:Y:S08]  /*3bc30*/  HMMA.1688.F32.TF32 R96, R228.reuse, R38, R96 ;  /* 0x00000026e460723c */ /* 0x040ff00000081060 */
[----:B------:R-:W-:Y:S01]  /*3bc40*/  HMMA.1688.F32.TF32 R88, R228, R30, R88 ;  /* 0x0000001ee458723c */ /* 0x000fe20000081058 */
[----:B------:R-:W-:Y:S10]  /*3bc50*/  LDS R228, [R7+UR10+0x2300] ;  /* 0x0023000a07e47984 */ /* 0x000ff40008000800 */
[----:B------:R-:W-:Y:S04]  /*3bc60*/  STL.64 [R1+0xb10], R96 ;  /* 0x000b106001007387 */ /* 0x000fe80000100a00 */
[----:B------:R-:W-:Y:S04]  /*3bc70*/  STL.64 [R1+0xb18], R98 ;  /* 0x000b186201007387 */ /* 0x000fe80000100a00 */
[----:B------:R-:W-:Y:S04]  /*3bc80*/  STL.64 [R1+0xb30], R92 ;  /* 0x000b305c01007387 */ /* 0x000fe80000100a00 */
[----:B------:R-:W-:Y:S04]  /*3bc90*/  STL.64 [R1+0xb38], R94 ;  /* 0x000b385e01007387 */ /* 0x000fe80000100a00 */
[----:B------:R-:W-:Y:S01]  /*3bca0*/  STL.64 [R1+0xb50], R88 ;  /* 0x000b505801007387 */ /* 0x000fe20000100a00 */
[C---:B----4-:R-:W-:Y:S03]  /*3bcb0*/  HMMA.1688.F32.TF32 R72, R224.reuse, R70, R72 ;  /* 0x00000046e048723c */ /* 0x050fe60000081048 */
        /* <DEDUP_REMOVED lines=12> */
[----:B------:R-:W1:Y:S04]  /*3bd80*/  LDS R231, [R235+UR10+0x3300] ;  /* 0x0033000aebe77984 */ /* 0x000e680008000800 */
[----:B------:R-:W2:Y:S01]  /*3bd90*/  LDS R235, [R235+UR10+0x3380] ;  /* 0x0033800aebeb7984 */ /* 0x000ea20008000800 */
[C---:B------:R-:W-:Y:S08]  /*3bda0*/  HMMA.1688.F32.TF32 R80, R224.reuse, R14, R128 ;  /* 0x0000000ee050723c */ /* 0x040ff00000081080 */
[C---:B------:R-:W-:Y:S03]  /*3bdb0*/  HMMA.1688.F32.TF32 R76, R224.reuse, R10, R124 ;  /* 0x0000000ae04c723c */ /* 0x040fe6000008107c */
[----:B------:R-:W-:Y:S04]  /*3bdc0*/  STL.64 [R1+0x420], R72 ;  /* 0x0004204801007387 */ /* 0x000fe80000100a00 */
[----:B------:R3:W-:Y:S02]  /*3bdd0*/  STL.64 [R1+0x428], R74 ;  /* 0x0004284a01007387 */ /* 0x0007e40000100a00 */
[C---:B---3--:R-:W-:Y:S02]  /*3bde0*/  HMMA.1688.F32.TF32 R72, R224.reuse, R62, R120 ;  /* 0x0000003ee048723c */ /* 0x048fe40000081078 */
[----:B------:R-:W-:Y:S04]  /*3bdf0*/  STL.64 [R1+0xd90], R80 ;  /* 0x000d905001007387 */ /* 0x000fe80000100a00 */
[----:B------:R3:W-:Y:S04]  /*3be00*/  STL.64 [R1+0xd98], R82 ;  /* 0x000d985201007387 */ /* 0x0007e80000100a00 */
[----:B------:R-:W-:Y:S04]  /*3be10*/  STL.64 [R1+0xd80], R76 ;  /* 0x000d804c01007387 */ /* 0x000fe80000100a00 */
[----:B------:R4:W-:Y:S01]  /*3be20*/  STL.64 [R1+0xd88], R78 ;  /* 0x000d884e01007387 */ /* 0x0009e20000100a00 */
[C---:B---3--:R-:W-:Y:S04]  /*3be30*/  HMMA.1688.F32.TF32 R80, R224.reuse, R58, R116 ;  /* 0x0000003ae050723c */ /* 0x048fe80000081074 */
[----:B------:R-:W-:Y:S04]  /*3be40*/  STL.64 [R1+0xd70], R72 ;  /* 0x000d704801007387 */ /* 0x000fe80000100a00 */
[----:B------:R3:W-:Y:S01]  /*3be50*/  STL.64 [R1+0xd78], R74 ;  /* 0x000d784a01007387 */ /* 0x0007e20000100a00 */
[C---:B----4-:R-:W-:Y:S08]  /*3be60*/  HMMA.1688.F32.TF32 R76, R224.reuse, R54, R112 ;  /* 0x00000036e04c723c */ /* 0x050ff00000081070 */
[C---:B---3--:R-:W-:Y:S02]  /*3be70*/  HMMA.1688.F32.TF32 R72, R224.reuse, R50, R200 ;  /* 0x00000032e048723c */ /* 0x048fe400000810c8 */
[----:B------:R-:W-:Y:S04]  /*3be80*/  STL.64 [R1+0xd60], R80 ;  /* 0x000d605001007387 */ /* 0x000fe80000100a00 */
[----:B------:R3:W-:Y:S05]  /*3be90*/  STL.64 [R1+0xd68], R82 ;  /* 0x000d685201007387 */ /* 0x0007ea0000100a00 */
[----:B------:R-:W-:Y:S04]  /*3bea0*/  STL.64 [R1+0xd50], R76 ;  /* 0x000d504c01007387 */ /* 0x000fe80000100a00 */
[----:B------:R4:W-:Y:S01]  /*3beb0*/  STL.64 [R1+0xd58], R78 ;  /* 0x000d584e01007387 */ /* 0x0009e20000100a00 */
[C---:B---3--:R-:W-:Y:S03]  /*3bec0*/  HMMA.1688.F32.TF32 R80, R224.reuse, R46, R204 ;  /* 0x0000002ee050723c */ /* 0x048fe600000810cc */
[----:B------:R-:W-:Y:S04]  /*3bed0*/  STL.64 [R1+0xd40], R72 ;  /* 0x000d404801007387 */ /* 0x000fe80000100a00 */
[----:B------:R3:W-:Y:S01]  /*3bee0*/  STL.64 [R1+0xd48], R74 ;  /* 0x000d484a01007387 */ /* 0x0007e20000100a00 */
[C---:B----4-:R-:W-:Y:S08]  /*3bef0*/  HMMA.1688.F32.TF32 R76, R224.reuse, R42, R208 ;  /* 0x0000002ae04c723c */ /* 0x050ff000000810d0 */
[C---:B---3--:R-:W-:Y:S03]  /*3bf00*/  HMMA.1688.F32.TF32 R72, R224.reuse, R38, R212 ;  /* 0x00000026e048723c */ /* 0x048fe600000810d4 */
[----:B------:R-:W-:Y:S04]  /*3bf10*/  STL.64 [R1+0xd30], R80 ;  /* 0x000d305001007387 */ /* 0x000fe80000100a00 */
[----:B------:R3:W-:Y:S04]  /*3bf20*/  STL.64 [R1+0xd38], R82 ;  /* 0x000d385201007387 */ /* 0x0007e80000100a00 */
        /* <DEDUP_REMOVED lines=14> */
[----:B----4-:R-:W-:Y:S08]  /*3c010*/  HMMA.1688.F32.TF32 R76, R224, R18, R248 ;  /* 0x00000012e04c723c */ /* 0x010ff000000810f8 */
[----:B-1----:R-:W-:Y:S03]  /*3c020*/  HMMA.1688.F32.TF32 R72, R228, R70, R240 ;  /* 0x00000046e448723c */ /* 0x002fe600000810f0 */
[----:B------:R-:W-:Y:S01]  /*3c030*/  STL.64 [R1+0xcd0], R80 ;  /* 0x000cd05001007387 */ /* 0x000fe20000100a00 */
[----:B------:R-:W-:-:S03]  /*3c040*/  IMAD.MOV.U32 R248, RZ, RZ, R53 ;  /* 0x000000fffff87224 */ /* 0x000fc600078e0035 */
[----:B------:R-:W-:Y:S04]  /*3c050*/  STL.64 [R1+0xcd8], R82 ;  /* 0x000cd85201007387 */ /* 0x000fe80000100a00 */
[----:B------:R1:W-:Y:S01]  /*3c060*/  STL.64 [R1+0x500], R76 ;  /* 0x0005004c01007387 */ /* 0x0003e20000100a00 */
[----:B------:R-:W-:-:S03]  /*3c070*/  IMAD.MOV.U32 R249, RZ, RZ, R40 ;  /* 0x000000fffff97224 */ /* 0x000fc600078e0028 */
[----:B------:R3:W-:Y:S01]  /*3c080*/  STL.64 [R1+0x508], R78 ;  /* 0x0005084e01007387 */ /* 0x0007e20000100a00 */
[----:B------:R-:W-:-:S03]  /*3c090*/  IMAD.MOV.U32 R250, RZ, RZ, R41 ;  /* 0x000000fffffa7224 */ /* 0x000fc600078e0029 */
[----:B------:R-:W4:Y:S01]  /*3c0a0*/  LDL.LU R53, [R1+0x43ac] ;  /* 0x0043ac0001357983 */ /* 0x000f220000300800 */
[----:B------:R-:W-:-:S03]  /*3c0b0*/  IMAD.MOV.U32 R251, RZ, RZ, R57 ;  /* 0x000000fffffb7224 */ /* 0x000fc600078e0039 */
[----:B------:R1:W-:Y:S01]  /*3c0c0*/  STL.64 [R1+0xed0], R72 ;  /* 0x000ed04801007387 */ /* 0x0003e20000100a00 */
[----:B------:R-:W-:-:S03]  /*3c0d0*/  IMAD.MOV.U32 R244, RZ, RZ, R56 ;  /* 0x000000fffff47224 */ /* 0x000fc600078e0038 */
[----:B------:R1:W-:Y:S01]  /*3c0e0*/  STL.64 [R1+0xed8], R74 ;  /* 0x000ed84a01007387 */ /* 0x0003e20000100a00 */
[----:B------:R-:W-:-:S03]  /*3c0f0*/  MOV R245, R44 ;  /* 0x0000002c00f57202 */ /* 0x000fc60000000f00 */
[----:B------:R-:W2:Y:S01]  /*3c100*/  LDL.LU R40, [R1+0x43a8] ;  /* 0x0043a80001287983 */ /* 0x000ea20000300800 */
[----:B------:R-:W-:-:S03]  /*3c110*/  IMAD.MOV.U32 R246, RZ, RZ, R45 ;  /* 0x000000fffff67224 */ /* 0x000fc600078e002d */
[----:B------:R-:W2:Y:S01]  /*3c120*/  LDL.LU R41, [R1+0x43a4] ;  /* 0x0043a40001297983 */ /* 0x000ea20000300800 */
[----:B------:R-:W-:-:S03]  /*3c130*/  IMAD.MOV.U32 R247, RZ, RZ, R65 ;  /* 0x000000fffff77224 */ /* 0x000fc600078e0041 */
[----:B------:R-:W2:Y:S01]  /*3c140*/  LDL.LU R57, [R1+0x43a0] ;  /* 0x0043a00001397983 */ /* 0x000ea20000300800 */
[----:B------:R-:W-:-:S03]  /*3c150*/  IMAD.MOV.U32 R236, RZ, RZ, R252 ;  /* 0x000000ffffec7224 */ /* 0x000fc600078e00fc */
[----:B------:R-:W3:Y:S04]  /*3c160*/  LDL.LU R56, [R1+0x439c] ;  /* 0x00439c0001387983 */ /* 0x000ee80000300800 */
[----:B------:R-:W3:Y:S04]  /*3c170*/  LDL.LU R44, [R1+0x4398] ;  /* 0x00439800012c7983 */ /* 0x000ee80000300800 */
[----:B------:R-:W3:Y:S04]  /*3c180*/  LDL.LU R45, [R1+0x4394] ;  /* 0x00439400012d7983 */ /* 0x000ee80000300800 */
[----:B------:R-:W3:Y:S04]  /*3c190*/  LDL.LU R65, [R1+0x4390] ;  /* 0x0043900001417983 */ /* 0x000ee80000300800 */
[----:B------:R-:W3:Y:S01]  /*3c1a0*/  LDL.LU R252, [R1+0x438c] ;  /* 0x00438c0001fc7983 */ /* 0x000ee20000300800 */
[----:B------:R-:W-:-:S02]  /*3c1b0*/  IMAD.MOV.U32 R237, RZ, RZ, R48 ;  /* 0x000000ffffed7224 */ /* 0x000fc400078e0030 */
[----:B------:R-:W-:Y:S01]  /*3c1c0*/  IMAD.MOV.U32 R238, RZ, RZ, R49 ;  /* 0x000000ffffee7224 */ /* 0x000fe200078e0031 */
[----:B------:R-:W3:Y:S01]  /*3c1d0*/  LDL.LU R48, [R1+0x4388] ;  /* 0x0043880001307983 */ /* 0x000ee20000300800 */
[----:B------:R-:W-:-:S03]  /*3c1e0*/  IMAD.MOV.U32 R239, RZ, RZ, R52 ;  /* 0x000000ffffef7224 */ /* 0x000fc600078e0034 */
[----:B------:R-:W3:Y:S01]  /*3c1f0*/  LDL.LU R49, [R1+0x4384] ;  /* 0x0043840001317983 */ /* 0x000ee20000300800 */
[----:B------:R-:W-:-:S03]  /*3c200*/  IMAD.MOV.U32 R217, RZ, RZ, R64 ;  /* 0x000000ffffd97224 */ /* 0x000fc600078e0040 */
[----:B------:R-:W3:Y:S01]  /*3c210*/  LDL.LU R52, [R1+0x4380] ;  /* 0x0043800001347983 */ /* 0x000ee20000300800 */
[----:B------:R-:W-:Y:S02]  /*3c220*/  IMAD.MOV.U32 R218, RZ, RZ, R61 ;  /* 0x000000ffffda7224 */ /* 0x000fe400078e003d */
[----:B------:R-:W-:Y:S01]  /*3c230*/  IMAD.MOV.U32 R219, RZ, RZ, R60 ;  /* 0x000000ffffdb7224 */ /* 0x000fe200078e003c */
[----:B----4-:R-:W-:Y:S02]  /*3c240*/  MOV R216, R53 ;  /* 0x0000003500d87202 */ /* 0x010fe40000000f00 */
[----:B------:R-:W4:Y:S04]  /*3c250*/  LDL.LU R53, [R1+0x437c] ;  /* 0x00437c0001357983 */ /* 0x000f280000300800 */
[----:B------:R-:W4:Y:S04]  /*3c260*/  LDL.LU R64, [R1+0x4378] ;  /* 0x0043780001407983 */ /* 0x000f280000300800 */
[----:B------:R-:W4:Y:S04]  /*3c270*/  LDL.LU R61, [R1+0x4374] ;  /* 0x00437400013d7983 */ /* 0x000f280000300800 */
[----:B------:R-:W4:Y:S01]  /*3c280*/  LDL.LU R60, [R1+0x4370] ;  /* 0x00437000013c7983 */ /* 0x000f220000300800 */
[----:B--2---:R-:W-:-:S02]  /*3c290*/  IMAD.MOV.U32 R213, RZ, RZ, R57 ;  /* 0x000000ffffd57224 */ /* 0x004fc400078e0039 */
[----:B---3--:R-:W-:Y:S02]  /*3c2a0*/  IMAD.MOV.U32 R212, RZ, RZ, R56 ;  /* 0x000000ffffd47224 */ /* 0x008fe400078e0038 */
[----:B------:R-:W2:Y:S04]  /*3c2b0*/  LDL.LU R56, [R1+0x436c] ;  /* 0x00436c0001387983 */ /* 0x000ea80000300800 */
[----:B------:R-:W3:Y:S01]  /*3c2c0*/  LDL.LU R57, [R1+0x4368] ;  /* 0x0043680001397983 */ /* 0x000ee20000300800 */
[----:B------:R-:W-:Y:S02]  /*3c2d0*/  IMAD.MOV.U32 R209, RZ, RZ, R65 ;  /* 0x000000ffffd17224 */ /* 0x000fe400078e0041 */
[----:B------:R-:W-:Y:S02]  /*3c2e0*/  IMAD.MOV.U32 R208, RZ, RZ, R252 ;  /* 0x000000ffffd07224 */ /* 0x000fe400078e00fc */
[----:B------:R-:W2:Y:S04]  /*3c2f0*/  LDL.LU R252, [R1+0x4364] ;  /* 0x0043640001fc7983 */ /* 0x000ea80000300800 */
[----:B------:R-:W3:Y:S04]  /*3c300*/  LDL.LU R65, [R1+0x4360] ;  /* 0x0043600001417983 */ /* 0x000ee80000300800 */
[----:B------:R-:W3:Y:S01]  /*3c310*/  LDL.LU R200, [R1+0x2a0] ;  /* 0x0002a00001c87983 */ /* 0x000ee20000300800 */
[----:B----4-:R-:W-:Y:S01]  /*3c320*/  MOV R203, R64 ;  /* 0x0000004000cb7202 */ /* 0x010fe20000000f00 */
[----:B------:R-:W-:-:S02]  /*3c330*/  IMAD.MOV.U32 R202, RZ, RZ, R61 ;  /* 0x000000ffffca7224 */ /* 0x000fc400078e003d */
[----:B------:R-:W-:Y:S02]  /*3c340*/  IMAD.MOV.U32 R201, RZ, RZ, R60 ;  /* 0x000000ffffc97224 */ /* 0x000fe400078e003c */
[----:B------:R-:W4:Y:S04]  /*3c350*/  LDL.LU R60, [R1+0x435c] ;  /* 0x00435c00013c7983 */ /* 0x000f280000300800 */
[----:B------:R-:W4:Y:S04]  /*3c360*/  LDL.LU R61, [R1+0x4358] ;  /* 0x00435800013d7983 */ /* 0x000f280000300800 */
[----:B------:R-:W4:Y:S01]  /*3c370*/  LDL.LU R64, [R1+0x4354] ;  /* 0x0043540001407983 */ /* 0x000f220000300800 */
[----:B--2---:R-:W-:-:S02]  /*3c380*/  IMAD.MOV.U32 R113, RZ, RZ, R252 ;  /* 0x000000ffff717224 */ /* 0x004fc400078e00fc */
[----:B---3--:R-:W-:Y:S02]  /*3c390*/  IMAD.MOV.U32 R112, RZ, RZ, R65 ;  /* 0x000000ffff707224 */ /* 0x008fe400078e0041 */
[----:B------:R-:W2:Y:S04]  /*3c3a0*/  LDL.LU R65, [R1+0x4350] ;  /* 0x0043500001417983 */ /* 0x000ea80000300800 */
[----:B------:R-:W3:Y:S04]  /*3c3b0*/  LDL.LU R252, [R1+0x434c] ;  /* 0x00434c0001fc7983 */ /* 0x000ee80000300800 */
[----:B------:R-:W2:Y:S04]  /*3c3c0*/  LDL.LU R116, [R1+0x2c0] ;  /* 0x0002c00001747983 */ /* 0x000ea80000300800 */
        /* <DEDUP_REMOVED lines=74> */
[----:B---3--:R-:W-:-:S03]  /*3c870*/  MOV R121, R252 ;  /* 0x000000fc00797202 */ /* 0x008fc60000000f00 */
[----:B------:R-:W3:Y:S01]  /*3c880*/  LDL.LU R252, [R1+0x4348] ;  /* 0x0043480001fc7983 */ /* 0x000ee20000300800 */
[----:B--2---:R-:W-:Y:S02]  /*3c890*/  IMAD.MOV.U32 R122, RZ, RZ, R65 ;  /* 0x000000ffff7a7224 */ /* 0x004fe400078e0041 */
[----:B----4-:R-:W-:Y:S02]  /*3c8a0*/  IMAD.MOV.U32 R123, RZ, RZ, R64 ;  /* 0x000000ffff7b7224 */ /* 0x010fe400078e0040 */
[----:B------:R-:W-:Y:S02]  /*3c8b0*/  IMAD.MOV.U32 R118, RZ, RZ, R61 ;  /* 0x000000ffff767224 */ /* 0x000fe400078e003d */
[----:B------:R-:W-:Y:S02]  /*3c8c0*/  IMAD.MOV.U32 R119, RZ, RZ, R60 ;  /* 0x000000ffff777224 */ /* 0x000fe400078e003c */
[----:B------:R-:W-:Y:S02]  /*3c8d0*/  IMAD.MOV.U32 R114, RZ, RZ, R57 ;  /* 0x000000ffff727224 */ /* 0x000fe400078e0039 */
[----:B------:R-:W-:-:S02]  /*3c8e0*/  IMAD.MOV.U32 R115, RZ, RZ, R56 ;  /* 0x000000ffff737224 */ /* 0x000fc400078e0038 */
[----:B------:R-:W-:Y:S02]  /*3c8f0*/  IMAD.MOV.U32 R204, RZ, RZ, R53 ;  /* 0x000000ffffcc7224 */ /* 0x000fe400078e0035 */
[----:B------:R-:W-:Y:S02]  /*3c900*/  IMAD.MOV.U32 R205, RZ, RZ, R52 ;  /* 0x000000ffffcd7224 */ /* 0x000fe400078e0034 */
[----:B------:R-:W-:Y:S01]  /*3c910*/  IMAD.MOV.U32 R206, RZ, RZ, R49 ;  /* 0x000000ffffce7224 */ /* 0x000fe200078e0031 */
[----:B------:R-:W-:Y:S01]  /*3c920*/  HMMA.1688.F32.TF32 R124, R232, R14, R124 ;  /* 0x0000000ee87c723c */ /* 0x000fe2000008107c */
[----:B------:R-:W-:-:S07]  /*3c930*/  IMAD.MOV.U32 R207, RZ, RZ, R48 ;  /* 0x000000ffffcf7224 */ /* 0x000fce00078e0030 */
        /* <DEDUP_REMOVED lines=15> */
[----:B-1----:R-:W2:Y:S04]  /*3ca30*/  LDL.LU.64 R190, [R1+0x4340] ;  /* 0x0043400001be7983 */ /* 0x002ea80000300a00 */
[----:B------:R-:W2:Y:S04]  /*3ca40*/  LDL.LU.64 R188, [R1+0x4338] ;  /* 0x0043380001bc7983 */ /* 0x000ea80000300a00 */
[----:B------:R-:W-:Y:S04]  /*3ca50*/  STL.64 [R1+0xfb0], R184 ;  /* 0x000fb0b801007387 */ /* 0x000fe80000100a00 */
[----:B------:R1:W-:Y:S04]  /*3ca60*/  STL.64 [R1+0xfb8], R186 ;  /* 0x000fb8ba01007387 */ /* 0x0003e80000100a00 */
[----:B-1----:R-:W4:Y:S04]  /*3ca70*/  LDL.LU.64 R186, [R1+0x4330] ;  /* 0x0043300001ba7983 */ /* 0x002f280000300a00 */
[----:B------:R-:W4:Y:S04]  /*3ca80*/  LDL.LU.64 R184, [R1+0x4328] ;  /* 0x0043280001b87983 */ /* 0x000f280000300a00 */
[----:B------:R-:W-:Y:S04]  /*3ca90*/  STL.64 [R1+0xfa0], R180 ;  /* 0x000fa0b401007387 */ /* 0x000fe80000100a00 */
[----:B------:R1:W-:Y:S01]  /*3caa0*/  STL.64 [R1+0xfa8], R182 ;  /* 0x000fa8b601007387 */ /* 0x0003e20000100a00 */
[----:B------:R-:W-:Y:S03]  /*3cab0*/  HMMA.1688.F32.TF32 R84, R228, R34, R84 ;  /* 0x00000022e454723c */ /* 0x000fe60000081054 */
        /* <DEDUP_REMOVED lines=44> */
[----:B------:R1:W-:Y:S02]  /*3cd80*/  STL.64 [R1+0xef8], R226 ;  /* 0x000ef8e201007387 */ /* 0x0003e40000100a00 */
[----:B-1----:R-:W-:Y:S08]  /*3cd90*/  HMMA.1688.F32.TF32 R224, R228, R18, R72 ;  /* 0x00000012e4e0723c */ /* 0x002ff00000081048 */
[----:B------:R-:W-:Y:S01]  /*3cda0*/  HMMA.1688.F32.TF32 R72, R232, R70, R132 ;  /* 0x00000046e848723c */ /* 0x000fe20000081084 */
[----:B------:R-:W-:-:S02]  /*3cdb0*/  IMAD.MOV.U32 R210, RZ, RZ, R45 ;  /* 0x000000ffffd27224 */ /* 0x000fc400078e002d */
[----:B------:R-:W-:-:S08]  /*3cdc0*/  IMAD.MOV.U32 R211, RZ, RZ, R44 ;  /* 0x000000ffffd37224 */ /* 0x000fd000078e002c */
[----:B------:R-:W-:Y:S04]  /*3cdd0*/  STL.64 [R1+0xec0], R224 ;  /* 0x000ec0e001007387 */ /* 0x000fe80000100a00 */
[----:B------:R-:W-:Y:S04]  /*3cde0*/  STL.64 [R1+0xec8], R226 ;  /* 0x000ec8e201007387 */ /* 0x000fe80000100a00 */
[----:B------:R-:W-:Y:S04]  /*3cdf0*/  STL.64 [R1+0x10b0], R72 ;  /* 0x0010b04801007387 */ /* 0x000fe80000100a00 */
[----:B------:R1:W-:Y:S04]  /*3ce00*/  STL.64 [R1+0x10b8], R74 ;  /* 0x0010b84a01007387 */ /* 0x0003e80000100a00 */
[----:B------:R-:W-:Y:S04]  /*3ce10*/  STL.64 [R1+0x10a0], R64 ;  /* 0x0010a04001007387 */ /* 0x000fe80000100a00 */
[----:B------:R3:W-:Y:S01]  /*3ce20*/  STL.64 [R1+0x10a8], R66 ;  /* 0x0010a84201007387 */ /* 0x0007e20000100a00 */
[----:B-1----:R-:W-:Y:S01]  /*3ce30*/  HMMA.1688.F32.TF32 R72, R232, R10, R120 ;  /* 0x0000000ae848723c */ /* 0x002fe20000081078 */
[----:B------:R-:W-:Y:S01]  /*3ce40*/  IMAD.MOV.U32 R214, RZ, RZ, R41 ;  /* 0x000000ffffd67224 */ /* 0x000fe200078e0029 */
[----:B------:R-:W-:Y:S01]  /*3ce50*/  MOV R215, R40 ;  /* 0x0000002800d77202 */ /* 0x000fe20000000f00 */
[----:B------:R-:W-:Y:S01]  /*3ce60*/  IMAD.MOV.U32 R221, RZ, RZ, R36 ;  /* 0x000000ffffdd7224 */ /* 0x000fe200078e0024 */
[----:B------:R-:W-:Y:S01]  /*3ce70*/  MOV R220, R37 ;  /* 0x0000002500dc7202 */ /* 0x000fe20000000f00 */
[----:B------:R-:W-:-:S02]  /*3ce80*/  IMAD.MOV.U32 R222, RZ, RZ, R33 ;  /* 0x000000ffffde7224 */ /* 0x000fc400078e0021 */
[----:B------:R-:W-:Y:S01]  /*3ce90*/  IMAD.MOV.U32 R223, RZ, RZ, R32 ;  /* 0x000000ffffdf7224 */ /* 0x000fe200078e0020 */
[C---:B---3--:R-:W-:Y:S01]  /*3cea0*/  HMMA.1688.F32.TF32 R64, R232.reuse, R62, R116 ;  /* 0x0000003ee840723c */ /* 0x048fe20000081074 */
[----:B------:R-:W-:Y:S01]  /*3ceb0*/  LOP3.LUT R70, R252, 0x40, RZ, 0x3c, !PT ;  /* 0x00000040fc467812 */ /* 0x000fe200078e3cff */
[----:B------:R-:W-:Y:S02]  /*3cec0*/  IMAD.MOV.U32 R240, RZ, RZ, R29 ;  /* 0x000000fffff07224 */ /* 0x000fe400078e001d */
[----:B------:R-:W-:Y:S01]  /*3ced0*/  IMAD.MOV.U32 R241, RZ, RZ, R28 ;  /* 0x000000fffff17224 */ /* 0x000fe200078e001c */
[----:B------:R-:W-:Y:S01]  /*3cee0*/  MOV R243, R24 ;  /* 0x0000001800f37202 */ /* 0x000fe20000000f00 */
[----:B------:R-:W-:Y:S01]  /*3cef0*/  IMAD.MOV.U32 R242, RZ, RZ, R25 ;  /* 0x000000fffff27224 */ /* 0x000fe200078e0019 */
[----:B------:R-:W-:Y:S01]  /*3cf00*/  LDS R224, [R5+UR10+0x4000] ;  /* 0x0040000a05e07984 */ /* 0x000fe20008000800 */
[C---:B------:R-:W-:Y:S03]  /*3cf10*/  HMMA.1688.F32.TF32 R60, R232.reuse, R58, R112 ;  /* 0x0000003ae83c723c */ /* 0x040fe60000081070 */
[----:B------:R-:W-:Y:S04]  /*3cf20*/  LDS R226, [R5+UR10+0x5000] ;  /* 0x0050000a05e27984 */ /* 0x000fe80008000800 */
[----:B------:R-:W-:Y:S01]  /*3cf30*/  LDS R225, [R6+UR10+0x4000] ;  /* 0x0040000a06e17984 */ /* 0x000fe20008000800 */
[C---:B------:R-:W-:Y:S03]  /*3cf40*/  HMMA.1688.F32.TF32 R56, R232.reuse, R54, R200 ;  /* 0x00000036e838723c */ /* 0x040fe600000810c8 */
[----:B------:R-:W-:Y:S05]  /*3cf50*/  LDS R227, [R6+UR10+0x5000] ;  /* 0x0050000a06e37984 */ /* 0x000fea0008000800 */
        /* <DEDUP_REMOVED lines=8> */
[----:B------:R-:W-:Y:S01]  /*3cfe0*/  HMMA.1688.F32.TF32 R36, R232, R34, R220 ;  /* 0x00000022e824723c */ /* 0x000fe200000810dc */
[----:B------:R-:W-:Y:S01]  /*3cff0*/  STL.64 [R1+0x1070], R64 ;  /* 0x0010704001007387 */ /* 0x000fe20000100a00 */
[----:B------:R-:W-:-:S02]  /*3d000*/  IMAD.MOV.U32 R220, RZ, RZ, R13 ;  /* 0x000000ffffdc7224 */ /* 0x000fc400078e000d */
[----:B------:R-:W-:-:S04]  /*3d010*/  IMAD.MOV.U32 R221, RZ, RZ, R12 ;  /* 0x000000ffffdd7224 */ /* 0x000fc800078e000c */
[C---:B------:R-:W-:Y:S01]  /*3d020*/  HMMA.1688.F32.TF32 R32, R232.reuse, R30, R236 ;  /* 0x0000001ee820723c */ /* 0x040fe200000810ec */
[----:B------:R-:W-:Y:S01]  /*3d030*/  STL.64 [R1+0x1078], R66 ;  /* 0x0010784201007387 */ /* 0x000fe20000100a00 */
[----:B------:R-:W-:Y:S01]  /*3d040*/  MOV R222, R9 ;  /* 0x0000000900de7202 */ /* 0x000fe20000000f00 */
[----:B------:R-:W-:Y:S02]  /*3d050*/  IMAD.MOV.U32 R223, RZ, RZ, R8 ;  /* 0x000000ffffdf7224 */ /* 0x000fe400078e0008 */
[----:B------:R-:W-:Y:S03]  /*3d060*/  STL.64 [R1+0x1060], R60 ;  /* 0x0010603c01007387 */ /* 0x000fe60000100a00 */
[C---:B------:R-:W-:Y:S01]  /*3d070*/  HMMA.1688.F32.TF32 R28, R232.reuse, R26, R244 ;  /* 0x0000001ae81c723c */ /* 0x040fe200000810f4 */
[----:B------:R-:W1:Y:S04]  /*3d080*/  LDSM.16.M88.4 R12, [R70+UR11+0x21000] ;  /* 0x0210000b460c783b */ /* 0x000e680008000200 */
[----:B------:R-:W-:Y:S03]  /*3d090*/  STL.64 [R1+0x1068], R62 ;  /* 0x0010683e01007387 */ /* 0x000fe60000100a00 */
[C---:B------:R-:W-:Y:S01]  /*3d0a0*/  HMMA.1688.F32.TF32 R24, R232.reuse, R22, R248 ;  /* 0x00000016e818723c */ /* 0x040fe200000810f8 */
[----:B------:R-:W-:Y:S04]  /*3d0b0*/  STL.64 [R1+0x1050], R56 ;  /* 0x0010503801007387 */ /* 0x000fe80000100a00 */
[----:B------:R-:W3:Y:S04]  /*3d0c0*/  LDSM.16.M88.4 R8, [R70+UR11+0x21800] ;  /* 0x0218000b4608783b */ /* 0x000ee80008000200 */
        /* <DEDUP_REMOVED lines=12> */
[----:B------:R-:W-:Y:S01]  /*3d190*/  STL.64 [R1+0x1018], R42 ;  /* 0x0010182a01007387 */ /* 0x000fe20000100a00 */
[----:B------:R-:W-:Y:S03]  /*3d1a0*/  HMMA.1688.F32.TF32 R228, R232, R18, R240 ;  /* 0x00000012e8e4723c */ /* 0x000fe600000810f0 */
        /* <DEDUP_REMOVED lines=9> */
[----:B------:R-:W-:-:S03]  /*3d240*/  IMAD.MOV.U32 R248, RZ, RZ, R21 ;  /* 0x000000fffff87224 */ /* 0x000fc600078e0015 */
[----:B------:R-:W-:Y:S01]  /*3d250*/  STL.64 [R1+0xfd0], R24 ;  /* 0x000fd01801007387 */ /* 0x000fe20000100a00 */
[----:B------:R-:W-:-:S03]  /*3d260*/  IMAD.MOV.U32 R249, RZ, RZ, R20 ;  /* 0x000000fffff97224 */ /* 0x000fc600078e0014 */
[----:B------:R-:W1:Y:S04]  /*3d270*/  LDSM.16.M88.4 R28, [R70+UR11+0x25800] ;  /* 0x0258000b461c783b */ /* 0x000e680008000200 */
[----:B------:R-:W-:Y:S01]  /*3d280*/  STL.64 [R1+0xfd8], R26 ;  /* 0x000fd81a01007387 */ /* 0x000fe20000100a00 */
[----:B------:R-:W-:-:S03]  /*3d290*/  IMAD.MOV.U32 R250, RZ, RZ, R17 ;  /* 0x000000fffffa7224 */ /* 0x000fc600078e0011 */
[----:B------:R-:W2:Y:S01]  /*3d2a0*/  LDSM.16.M88.4 R24, [R70+UR11+0x26000] ;  /* 0x0260000b4618783b */ /* 0x000ea20008000200 */
[----:B------:R-:W-:-:S03]  /*3d2b0*/  IMAD.MOV.U32 R251, RZ, RZ, R16 ;  /* 0x000000fffffb7224 */ /* 0x000fc600078e0010 */
[----:B------:R-:W2:Y:S04]  /*3d2c0*/  LDSM.16.M88.4 R20, [R70+UR11+0x26800] ;  /* 0x0268000b4614783b */ /* 0x000ea80008000200 */
[----:B------:R-:W2:Y:S04]  /*3d2d0*/  LDSM.16.M88.4 R16, [R70+UR11+0x27000] ;  /* 0x0270000b4610783b */ /* 0x000ea80008000200 */
[----:B------:R-:W-:Y:S04]  /*3d2e0*/  STL [R1+0x4164], R228 ;  /* 0x004164e401007387 */ /* 0x000fe80000100800 */
[----:B------:R-:W-:Y:S04]  /*3d2f0*/  STL [R1+0x4160], R229 ;  /* 0x004160e501007387 */ /* 0x000fe80000100800 */
[----:B------:R-:W-:Y:S04]  /*3d300*/  STL [R1+0x415c], R230 ;  /* 0x00415ce601007387 */ /* 0x000fe80000100800 */
[----:B------:R-:W-:Y:S04]  /*3d310*/  STL [R1+0x4158], R231 ;  /* 0x004158e701007387 */ /* 0x000fe80000100800 */
[----:B------:R2:W-:Y:S04]  /*3d320*/  STL [R1+0x3e68], R252 ;  /* 0x003e68fc01007387 */ /* 0x0005e80000100800 */
[----:B------:R-:W-:Y:S04]  /*3d330*/  STL [R1+0x1690], R70 ;  /* 0x0016904601007387 */ /* 0x000fe80000100800 */
[----:B-1----:R-:W-:Y:S04]  /*3d340*/  STL [R1+0x4048], R14 ;  /* 0x0040480e01007387 */ /* 0x002fe80000100800 */
[----:B------:R-:W-:Y:S04]  /*3d350*/  STL [R1+0x4044], R15 ;  /* 0x0040440f01007387 */ /* 0x000fe80000100800 */
[----:B---3--:R-:W-:Y:S04]  /*3d360*/  STL [R1+0x4050], R10 ;  /* 0x0040500a01007387 */ /* 0x008fe80000100800 */
        /* <DEDUP_REMOVED lines=17> */
[----:B--2---:R-:W-:Y:S04]  /*3d480*/  STL [R1+0x408c], R26 ;  /* 0x00408c1a01007387 */ /* 0x004fe80000100800 */
[----:B------:R-:W-:Y:S04]  /*3d490*/  STL [R1+0x4088], R27 ;  /* 0x0040881b01007387 */ /* 0x000fe80000100800 */
[----:B------:R-:W-:Y:S04]  /*3d4a0*/  STL [R1+0x4094], R22 ;  /* 0x0040941601007387 */ /* 0x000fe80000100800 */
[----:B------:R-:W-:Y:S04]  /*3d4b0*/  STL [R1+0x4090], R23 ;  /* 0x0040901701007387 */ /* 0x000fe80000100800 */
[----:B------:R-:W-:Y:S04]  /*3d4c0*/  STL [R1+0x409c], R18 ;  /* 0x00409c1201007387 */ /* 0x000fe80000100800 */
[----:B------:R-:W-:Y:S04]  /*3d4d0*/  STL [R1+0x4098], R19 ;  /* 0x0040981301007387 */ /* 0x000fe80000100800 */
        /* <DEDUP_REMOVED lines=12> */
[----:B------:R-:W1:Y:S04]  /*3d5a0*/  LDSM.16.M88.4 R64, [R70+UR11+0x20000] ;  /* 0x0200000b4640783b */ /* 0x000e680008000200 */
[----:B------:R-:W4:Y:S04]  /*3d5b0*/  LDL.LU R244, [R1+0x5b0] ;  /* 0x0005b00001f47983 */ /* 0x000f280000300800 */
[----:B------:R-:W1:Y:S04]  /*3d5c0*/  LDSM.16.M88.4 R240, [R70+UR11+0x27800] ;  /* 0x0278000b46f0783b */ /* 0x000e680008000200 */
[----:B------:R-:W4:Y:S04]  /*3d5d0*/  LDL.LU R245, [R1+0x5b4] ;  /* 0x0005b40001f57983 */ /* 0x000f280000300800 */
[----:B------:R-:W4:Y:S04]  /*3d5e0*/  LDL.LU R246, [R1+0x5b8] ;  /* 0x0005b80001f67983 */ /* 0x000f280000300800 */
[----:B------:R-:W4:Y:S04]  /*3d5f0*/  LDL.LU R247, [R1+0x5bc] ;  /* 0x0005bc0001f77983 */ /* 0x000f280000300800 */
[----:B------:R-:W4:Y:S04]  /*3d600*/  LDL.LU R216, [R1+0x5c0] ;  /* 0x0005c00001d87983 */ /* 0x000f280000300800 */
[----:B------:R-:W4:Y:S04]  /*3d610*/  LDL.LU R217, [R1+0x5c4] ;  /* 0x0005c40001d97983 */ /* 0x000f280000300800 */
[----:B------:R-:W1:Y:S01]  /*3d620*/  LDSM.16.M88.4 R60, [R70+UR11+0x20800] ;  /* 0x0208000b463c783b */ /* 0x000e620008000200 */
[----:B------:R-:W-:-:S02]  /*3d630*/  IMAD.MOV.U32 R218, RZ, RZ, R69 ;  /* 0x000000ffffda7224 */ /* 0x000fc400078e0045 */
[----:B------:R-:W-:Y:S01]  /*3d640*/  IMAD.MOV.U32 R219, RZ, RZ, R68 ;  /* 0x000000ffffdb7224 */ /* 0x000fe200078e0044 */
[----:B------:R-:W-:Y:S01]  /*3d650*/  LOP3.LUT R252, R5, 0x60, RZ, 0x3c, !PT ;  /* 0x0000006005fc7812 */ /* 0x000fe200078e3cff */
[----:B------:R-:W-:Y:S01]  /*3d660*/  LDS R68, [R7+UR10+0x4000] ;  /* 0x0040000a07447984 */ /* 0x000fe20008000800 */
[C---:B-1----:R-:W-:Y:S03]  /*3d670*/  HMMA.1688.F32.TF32 R112, R224.reuse, R64, R220 ;  /* 0x00000040e070723c */ /* 0x042fe600000810dc */
[----:B------:R-:W-:Y:S04]  /*3d680*/  LDS R70, [R7+UR10+0x5000] ;  /* 0x0050000a07467984 */ /* 0x000fe80008000800 */
[----:B------:R-:W-:Y:S04]  /*3d690*/  LDS R69, [R252+UR10+0x4000] ;  /* 0x0040000afc457984 */ /* 0x000fe80008000800 */
[----:B------:R-:W-:Y:S04]  /*3d6a0*/  STL [R1+0x40a4], R242 ;  /* 0x0040a4f201007387 */ /* 0x000fe80000100800 */
[----:B------:R-:W-:Y:S04]  /*3d6b0*/  STL [R1+0x40a0], R243 ;  /* 0x0040a0f301007387 */ /* 0x000fe80000100800 */
[----:B------:R-:W1:Y:S04]  /*3d6c0*/  LDS R71, [R252+UR10+0x5000] ;  /* 0x0050000afc477984 */ /* 0x000e680008000800 */
[----:B------:R-:W-:Y:S04]  /*3d6d0*/  STL.64 [R1+0xee0], R112 ;  /* 0x000ee07001007387 */ /* 0x000fe80000100a00 */
[----:B------:R2:W-:Y:S04]  /*3d6e0*/  STL.64 [R1+0xee8], R114 ;  /* 0x000ee87201007387 */ /* 0x0005e80000100a00 */
[----:B------:R-:W4:Y:S04]  /*3d6f0*/  LDL.LU R220, [R1+0x5a0] ;  /* 0x0005a00001dc7983 */ /* 0x000f280000300800 */
[----:B------:R-:W4:Y:S04]  /*3d700*/  LDL.LU R221, [R1+0x5a4] ;  /* 0x0005a40001dd7983 */ /* 0x000f280000300800 */
[----:B------:R-:W4:Y:S04]  /*3d710*/  LDL.LU R222, [R1+0x5a8] ;  /* 0x0005a80001de7983 */ /* 0x000f280000300800 */
[----:B------:R-:W4:Y:S01]  /*3d720*/  LDL.LU R223, [R1+0x5ac] ;  /* 0x0005ac0001df7983 */ /* 0x000f220000300800 */
[----:B------:R-:W-:Y:S03]  /*3d730*/  HMMA.1688.F32.TF32 R72, R224, R60, R248 ;  /* 0x0000003ce048723c */ /* 0x000fe600000810f8 */
[----:B------:R-:W4:Y:S04]  /*3d740*/  LDL.LU R248, [R1+0x590] ;  /* 0x0005900001f87983 */ /* 0x000f280000300800 */
[----:B------:R-:W4:Y:S04]  /*3d750*/  LDL.LU R249, [R1+0x594] ;  /* 0x0005940001f97983 */ /* 0x000f280000300800 */
[----:B------:R-:W4:Y:S04]  /*3d760*/  LDL.LU R250, [R1+0x598] ;  /* 0x0005980001fa7983 */ /* 0x000f280000300800 */
[----:B------:R-:W4:Y:S04]  /*3d770*/  LDL.LU R251, [R1+0x59c] ;  /* 0x00059c0001fb7983 */ /* 0x000f280000300800 */
[----:B------:R-:W-:Y:S01]  /*3d780*/  IMAD.MOV.U32 R228, RZ, RZ, R72 ;  /* 0x000000ffffe47224 */ /* 0x000fe200078e0048 */
[----:B------:R-:W-:Y:S01]  /*3d790*/  MOV R231, R75 ;  /* 0x0000004b00e77202 */ /* 0x000fe20000000f00 */
[----:B------:R-:W-:-:S02]  /*3d7a0*/  IMAD.MOV.U32 R229, RZ, RZ, R73 ;  /* 0x000000ffffe57224 */ /* 0x000fc400078e0049 */
[----:B------:R-:W-:Y:S01]  /*3d7b0*/  IMAD.MOV.U32 R230, RZ, RZ, R74 ;  /* 0x000000ffffe67224 */ /* 0x000fe200078e004a */
[C---:B---3--:R-:W-:Y:S08]  /*3d7c0*/  HMMA.1688.F32.TF32 R116, R224.reuse, R12, R208 ;  /* 0x0000000ce074723c */ /* 0x048ff000000810d0 */
[C---:B--2---:R-:W-:Y:S11]  /*3d7d0*/  HMMA.1688.F32.TF32 R112, R224.reuse, R8, R212 ;  /* 0x00000008e070723c */ /* 0x044ff600000810d4 */
[----:B------:R-:W-:Y:S04]  /*3d7e0*/  STL.64 [R1+0xea0], R116 ;  /* 0x000ea07401007387 */ /* 0x000fe80000100a00 */
[----:B------:R-:W-:Y:S01]  /*3d7f0*/  STL.64 [R1+0xea8], R118 ;  /* 0x000ea87601007387 */ /* 0x000fe20000100a00 */
[C---:B------:R-:W-:Y:S03]  /*3d800*/  HMMA.1688.F32.TF32 R72, R224.reuse, R56, R236 ;  /* 0x00000038e048723c */ /* 0x040fe600000810ec */
[----:B------:R-:W-:Y:S04]  /*3d810*/  STL.64 [R1+0xe90], R112 ;  /* 0x000e907001007387 */ /* 0x000fe80000100a00 */
[----:B------:R4:W-:Y:S04]  /*3d820*/  STL.64 [R1+0xe98], R114 ;  /* 0x000e987201007387 */ /* 0x0009e80000100a00 */
[----:B------:R-:W2:Y:S04]  /*3d830*/  LDL.LU R236, [R1+0x580] ;  /* 0x0005800001ec7983 */ /* 0x000ea80000300800 */
[----:B------:R-:W2:Y:S04]  /*3d840*/  LDL.LU R237, [R1+0x584] ;  /* 0x0005840001ed7983 */ /* 0x000ea80000300800 */
[----:B------:R-:W2:Y:S04]  /*3d850*/  LDL.LU R238, [R1+0x588] ;  /* 0x0005880001ee7983 */ /* 0x000ea80000300800 */
[----:B------:R-:W2:Y:S01]  /*3d860*/  LDL.LU R239, [R1+0x58c] ;  /* 0x00058c0001ef7983 */ /* 0x000ea20000300800 */
[----:B----4-:R-:W-:Y:S01]  /*3d870*/  HMMA.1688.F32.TF32 R112, R224, R52, R216 ;  /* 0x00000034e070723c */ /* 0x010fe200000810d8 */
[----:B------:R-:W-:-:S02]  /*3d880*/  IMAD.MOV.U32 R19, RZ, RZ, R75 ;  /* 0x000000ffff137224 */ /* 0x000fc400078e004b */
[----:B------:R-:W-:Y:S02]  /*3d890*/  IMAD.MOV.U32 R18, RZ, RZ, R74 ;  /* 0x000000ffff127224 */ /* 0x000fe400078e004a */
[----:B------:R-:W-:Y:S02]  /*3d8a0*/  IMAD.MOV.U32 R243, RZ, RZ, R73 ;  /* 0x000000fffff37224 */ /* 0x000fe400078e0049 */
[----:B------:R-:W-:Y:S01]  /*3d8b0*/  IMAD.MOV.U32 R242, RZ, RZ, R72 ;  /* 0x000000fffff27224 */ /* 0x000fe200078e0048 */
[----:B------:R-:W-:Y:S04]  /*3d8c0*/  STL [R1+0x40b4], R19 ;  /* 0x0040b41301007387 */ /* 0x000fe80000100800 */
[----:B------:R-:W-:Y:S01]  /*3d8d0*/  STL [R1+0x40b0], R18 ;  /* 0x0040b01201007387 */ /* 0x000fe20000100800 */
[C---:B------:R-:W-:Y:S03]  /*3d8e0*/  HMMA.1688.F32.TF32 R72, R224.reuse, R48, R244 ;  /* 0x00000030e048723c */ /* 0x040fe600000810f4 */
[----:B------:R-:W-:Y:S04]  /*3d8f0*/  STL [R1+0x40ac], R243 ;  /* 0x0040acf301007387 */ /* 0x000fe80000100800 */
[----:B------:R-:W-:Y:S04]  /*3d900*/  STL [R1+0x40a8], R242 ;  /* 0x0040a8f201007387 */ /* 0x000fe80000100800 */
[----:B------:R-:W-:Y:S04]  /*3d910*/  STL.64 [R1+0xe70], R112 ;  /* 0x000e707001007387 */ /* 0x000fe80000100a00 */
[----:B------:R3:W-:Y:S04]  /*3d920*/  STL.64 [R1+0xe78], R114 ;  /* 0x000e787201007387 */ /* 0x0007e80000100a00 */
[----:B------:R-:W4:Y:S04]  /*3d930*/  LDL.LU R244, [R1+0x570] ;  /* 0x0005700001f47983 */ /* 0x000f280000300800 */
[----:B------:R-:W4:Y:S04]  /*3d940*/  LDL.LU R245, [R1+0x574] ;  /* 0x0005740001f57983 */ /* 0x000f280000300800 */
[----:B------:R-:W4:Y:S04]  /*3d950*/  LDL.LU R246, [R1+0x578] ;  /* 0x0005780001f67983 */ /* 0x000f280000300800 */
[----:B------:R-:W4:Y:S01]  /*3d960*/  LDL.LU R247, [R1+0x57c] ;  /* 0x00057c0001f77983 */ /* 0x000f220000300800 */
[----:B---3--:R-:W-:Y:S01]  /*3d970*/  HMMA.1688.F32.TF32 R112, R224, R44, R220 ;  /* 0x0000002ce070723c */ /* 0x008fe200000810dc */
[----:B------:R-:W-:Y:S01]  /*3d980*/  IMAD.MOV.U32 R242, RZ, RZ, R75 ;  /* 0x000000fffff27224 */ /* 0x000fe200078e004b */
[----:B------:R-:W-:Y:S01]  /*3d990*/  MOV R243, R74 ;  /* 0x0000004a00f37202 */ /* 0x000fe20000000f00 */
[----:B------:R-:W-:-:S02]  /*3d9a0*/  IMAD.MOV.U32 R19, RZ, RZ, R72 ;  /* 0x000000ffff137224 */ /* 0x000fc400078e0048 */
[----:B------:R-:W-:Y:S01]  /*3d9b0*/  IMAD.MOV.U32 R18, RZ, RZ, R73 ;  /* 0x000000ffff127224 */ /* 0x000fe200078e0049 */
[----:B------:R-:W-:Y:S04]  /*3d9c0*/  STL [R1+0x40c4], R242 ;  /* 0x0040c4f201007387 */ /* 0x000fe80000100800 */
[----:B------:R-:W-:Y:S04]  /*3d9d0*/  STL [R1+0x40c0], R243 ;  /* 0x0040c0f301007387 */ /* 0x000fe80000100800 */
[----:B------:R-:W-:Y:S01]  /*3d9e0*/  STL [R1+0x40bc], R19 ;  /* 0x0040bc1301007387 */ /* 0x000fe20000100800 */
[----:B------:R-:W-:Y:S03]  /*3d9f0*/  HMMA.1688.F32.TF32 R72, R224, R40, R248 ;  /* 0x00000028e048723c */ /* 0x000fe600000810f8 */
[----:B------:R3:W-:Y:S04]  /*3da00*/  STL [R1+0x40b8], R18 ;  /* 0x0040b81201007387 */ /* 0x0007e80000100800 */
[----:B------:R-:W-:Y:S04]  /*3da10*/  STL.64 [R1+0xe50], R112 ;  /* 0x000e507001007387 */ /* 0x000fe80000100a00 */
[----:B------:R-:W-:Y:S04]  /*3da20*/  STL.64 [R1+0xe58], R114 ;  /* 0x000e587201007387 */ /* 0x000fe80000100a00 */
[----:B------:R-:W4:Y:S04]  /*3da30*/  LDL.LU R248, [R1+0x560] ;  /* 0x0005600001f87983 */ /* 0x000f280000300800 */
[----:B------:R-:W4:Y:S04]  /*3da40*/  LDL.LU R249, [R1+0x564] ;  /* 0x0005640001f97983 */ /* 0x000f280000300800 */
[----:B------:R-:W4:Y:S04]  /*3da50*/  LDL.LU R250, [R1+0x568] ;  /* 0x0005680001fa7983 */ /* 0x000f280000300800 */
[----:B------:R-:W4:Y:S01]  /*3da60*/  LDL.LU R251, [R1+0x56c] ;  /* 0x00056c0001fb7983 */ /* 0x000f220000300800 */
[----:B------:R-:W-:-:S02]  /*3da70*/  IMAD.MOV.U32 R22, RZ, RZ, R72 ;  /* 0x000000ffff167224 */ /* 0x000fc400078e0048 */
[----:B------:R-:W-:Y:S02]  /*3da80*/  IMAD.MOV.U32 R23, RZ, RZ, R73 ;  /* 0x000000ffff177224 */ /* 0x000fe400078e0049 */
[----:B------:R-:W-:Y:S02]  /*3da90*/  IMAD.MOV.U32 R26, RZ, RZ, R74 ;  /* 0x000000ffff1a7224 */ /* 0x000fe400078e004a */
[----:B------:R-:W-:-:S05]  /*3daa0*/  IMAD.MOV.U32 R27, RZ, RZ, R75 ;  /* 0x000000ffff1b7224 */ /* 0x000fca00078e004b */
[----:B------:R-:W-:Y:S04]  /*3dab0*/  STL [R1+0x40d4], R27 ;  /* 0x0040d41b01007387 */ /* 0x000fe80000100800 */
[----:B------:R-:W-:Y:S04]  /*3dac0*/  STL [R1+0x40d0], R26 ;  /* 0x0040d01a01007387 */ /* 0x000fe80000100800 */
[----:B------:R-:W-:Y:S04]  /*3dad0*/  STL [R1+0x40cc], R23 ;  /* 0x0040cc1701007387 */ /* 0x000fe80000100800 */
[----:B------:R1:W-:Y:S04]  /*3dae0*/  STL [R1+0x40c8], R22 ;  /* 0x0040c81601007387 */ /* 0x0003e80000100800 */
[----:B------:R-:W4:Y:S04]  /*3daf0*/  LDL.LU R220, [R1+0x550] ;  /* 0x0005500001dc7983 */ /* 0x000f280000300800 */
[----:B------:R-:W4:Y:S04]  /*3db00*/  LDL.LU R221, [R1+0x554] ;  /* 0x0005540001dd7983 */ /* 0x000f280000300800 */
[----:B------:R-:W4:Y:S04]  /*3db10*/  LDL.LU R222, [R1+0x558] ;  /* 0x0005580001de7983 */ /* 0x000f280000300800 */
[----:B------:R-:W4:Y:S01]  /*3db20*/  LDL.LU R223, [R1+0x55c] ;  /* 0x00055c0001df7983 */ /* 0x000f220000300800 */
[----:B--2---:R-:W-:-:S15]  /*3db30*/  HMMA.1688.F32.TF32 R72, R224, R36, R236 ;  /* 0x00000024e048723c */ /* 0x004fde00000810ec */
[----:B------:R-:W-:-:S04]  /*3db40*/  NOP ;  /* 0x0000000000007918 */ /* 0x000fc80000000000 */
[----:B---3--:R-:W-:Y:S02]  /*3db50*/  IMAD.MOV.U32 R18, RZ, RZ, R75 ;  /* 0x000000ffff127224 */ /* 0x008fe400078e004b */
[----:B------:R-:W-:Y:S01]  /*3db60*/  IMAD.MOV.U32 R19, RZ, RZ, R74 ;  /* 0x000000ffff137224 */ /* 0x000fe200078e004a */
[----:B------:R-:W-:Y:S01]  /*3db70*/  MOV R243, R73 ;  /* 0x0000004900f37202 */ /* 0x000fe20000000f00 */
[----:B------:R-:W-:Y:S01]  /*3db80*/  IMAD.MOV.U32 R242, RZ, RZ, R72 ;  /* 0x000000fffff27224 */ /* 0x000fe200078e0048 */
[----:B------:R2:W-:Y:S04]  /*3db90*/  STL [R1+0x40e4], R18 ;  /* 0x0040e41201007387 */ /* 0x0005e80000100800 */
[----:B------:R3:W-:Y:S04]  /*3dba0*/  STL [R1+0x40e0], R19 ;  /* 0x0040e01301007387 */ /* 0x0007e80000100800 */
[----:B------:R1:W-:Y:S04]  /*3dbb0*/  STL [R1+0x40dc], R242 ;  /* 0x0040dcf201007387 */ /* 0x0003e80000100800 */
[----:B------:R1:W-:Y:S04]  /*3dbc0*/  STL [R1+0x40d8], R243 ;  /* 0x0040d8f301007387 */ /* 0x0003e80000100800 */
[----:B------:R-:W4:Y:S04]  /*3dbd0*/  LDL.LU R236, [R1+0x540] ;  /* 0x0005400001ec7983 */ /* 0x000f280000300800 */
[----:B------:R-:W4:Y:S04]  /*3dbe0*/  LDL.LU R237, [R1+0x544] ;  /* 0x0005440001ed7983 */ /* 0x000f280000300800 */
[----:B------:R-:W4:Y:S04]  /*3dbf0*/  LDL.LU R238, [R1+0x548] ;  /* 0x0005480001ee7983 */ /* 0x000f280000300800 */
[----:B------:R-:W4:Y:S02]  /*3dc00*/  LDL.LU R239, [R1+0x54c] ;  /* 0x00054c0001ef7983 */ /* 0x000f240000300800 */
[----:B----4-:R-:W-:Y:S02]  /*3dc10*/  HMMA.1688.F32.TF32 R72, R224, R32, R244 ;  /* 0x00000020e048723c */ /* 0x010fe400000810f4 */
[----:B------:R-:W4:Y:S04]  /*3dc20*/  LDL.LU R244, [R1+0x530] ;  /* 0x0005300001f47983 */ /* 0x000f280000300800 */
[----:B------:R-:W4:Y:S04]  /*3dc30*/  LDL.LU R245, [R1+0x534] ;  /* 0x0005340001f57983 */ /* 0x000f280000300800 */
[----:B------:R-:W4:Y:S04]  /*3dc40*/  LDL.LU R246, [R1+0x538] ;  /* 0x0005380001f67983 */ /* 0x000f280000300800 */
[----:B------:R-:W4:Y:S05]  /*3dc50*/  LDL.LU R247, [R1+0x53c] ;  /* 0x00053c0001f77983 */ /* 0x000f2a0000300800 */
[----:B-1----:R-:W-:-:S02]  /*3dc60*/  IMAD.MOV.U32 R22, RZ, RZ, R75 ;  /* 0x000000ffff167224 */ /* 0x002fc400078e004b */
[----:B------:R-:W-:Y:S02]  /*3dc70*/  IMAD.MOV.U32 R23, RZ, RZ, R74 ;  /* 0x000000ffff177224 */ /* 0x000fe400078e004a */
[----:B------:R-:W-:Y:S02]  /*3dc80*/  IMAD.MOV.U32 R27, RZ, RZ, R72 ;  /* 0x000000ffff1b7224 */ /* 0x000fe400078e0048 */
[----:B------:R-:W-:Y:S01]  /*3dc90*/  IMAD.MOV.U32 R26, RZ, RZ, R73 ;  /* 0x000000ffff1a7224 */ /* 0x000fe200078e0049 */
[----:B------:R1:W-:Y:S04]  /*3dca0*/  STL [R1+0x40f4], R22 ;  /* 0x0040f41601007387 */ /* 0x0003e80000100800 */
[----:B------:R1:W-:Y:S04]  /*3dcb0*/  STL [R1+0x40f0], R23 ;  /* 0x0040f01701007387 */ /* 0x0003e80000100800 */
[----:B------:R1:W-:Y:S01]  /*3dcc0*/  STL [R1+0x40ec], R27 ;  /* 0x0040ec1b01007387 */ /* 0x0003e20000100800 */
[----:B------:R-:W-:Y:S03]  /*3dcd0*/  HMMA.1688.F32.TF32 R72, R224, R28, R248 ;  /* 0x0000001ce048723c */ /* 0x000fe600000810f8 */
[----:B------:R1:W-:Y:S04]  /*3dce0*/  STL [R1+0x40e8], R26 ;  /* 0x0040e81a01007387 */ /* 0x0003e80000100800 */
[----:B------:R-:W4:Y:S04]  /*3dcf0*/  LDL.LU R248, [R1+0x510] ;  /* 0x0005100001f87983 */ /* 0x000f280000300800 */
[----:B------:R-:W4:Y:S04]  /*3dd00*/  LDL.LU R249, [R1+0x514] ;  /* 0x0005140001f97983 */ /* 0x000f280000300800 */
[----:B------:R-:W4:Y:S04]  /*3dd10*/  LDL.LU R250, [R1+0x518] ;  /* 0x0005180001fa7983 */ /* 0x000f280000300800 */
[----:B------:R-:W4:Y:S01]  /*3dd20*/  LDL.LU R251, [R1+0x51c] ;  /* 0x00051c0001fb7983 */ /* 0x000f220000300800 */
[----:B--2---:R-:W-:Y:S01]  /*3dd30*/  MOV R18, R72 ;  /* 0x0000004800127202 */ /* 0x004fe20000000f00 */
[----:B---3--:R-:W-:-:S02]  /*3dd40*/  IMAD.MOV.U32 R19, RZ, RZ, R73 ;  /* 0x000000ffff137224 */ /* 0x008fc400078e0049 */
[----:B------:R-:W-:Y:S02]  /*3dd50*/  IMAD.MOV.U32 R242, RZ, RZ, R74 ;  /* 0x000000fffff27224 */ /* 0x000fe400078e004a */
[----:B------:R-:W-:Y:S02]  /*3dd60*/  IMAD.MOV.U32 R243, RZ, RZ, R75 ;  /* 0x000000fffff37224 */ /* 0x000fe400078e004b */
[----:B------:R-:W-:-:S15]  /*3dd70*/  HMMA.1688.F32.TF32 R72, R224, R24, R220 ;  /* 0x00000018e048723c */ /* 0x000fde00000810dc */
        /* <DEDUP_REMOVED lines=9> */
[----:B------:R3:W-:Y:S04]  /*3de10*/  STL [R1+0x4114], R35 ;  /* 0x0041142301007387 */ /* 0x0007e80000100800 */
[----:B------:R1:W-:Y:S04]  /*3de20*/  STL [R1+0x4110], R34 ;  /* 0x0041102201007387 */ /* 0x0003e80000100800 */
[----:B------:R1:W-:Y:S04]  /*3de30*/  STL [R1+0x410c], R31 ;  /* 0x00410c1f01007387 */ /* 0x0003e80000100800 */
[----:B------:R1:W-:Y:S01]  /*3de40*/  STL [R1+0x4108], R30 ;  /* 0x0041081e01007387 */ /* 0x0003e20000100800 */
[----:B------:R-:W-:-:S15]  /*3de50*/  HMMA.1688.F32.TF32 R72, R224, R20, R236 ;  /* 0x00000014e048723c */ /* 0x000fde00000810ec */
[----:B------:R-:W-:-:S04]  /*3de60*/  NOP ;  /* 0x0000000000007918 */ /* 0x000fc80000000000 */
[----:B-1----:R-:W-:Y:S02]  /*3de70*/  IMAD.MOV.U32 R22, RZ, RZ, R72 ;  /* 0x000000ffff167224 */ /* 0x002fe400078e0048 */
[----:B------:R-:W-:Y:S02]  /*3de80*/  IMAD.MOV.U32 R23, RZ, RZ, R73 ;  /* 0x000000ffff177224 */ /* 0x000fe400078e0049 */
[----:B------:R-:W-:Y:S02]  /*3de90*/  IMAD.MOV.U32 R27, RZ, RZ, R74 ;  /* 0x000000ffff1b7224 */ /* 0x000fe400078e004a */
[----:B------:R-:W-:Y:S02]  /*3dea0*/  IMAD.MOV.U32 R26, RZ, RZ, R75 ;  /* 0x000000ffff1a7224 */ /* 0x000fe400078e004b */
[----:B----4-:R-:W-:Y:S03]  /*3deb0*/  HMMA.1688.F32.TF32 R72, R224, R16, R244 ;  /* 0x00000010e048723c */ /* 0x010fe600000810f4 */
[----:B------:R1:W-:Y:S04]  /*3dec0*/  STL [R1+0x4124], R26 ;  /* 0x0041241a01007387 */ /* 0x0003e80000100800 */
[----:B------:R-:W-:Y:S04]  /*3ded0*/  STL [R1+0x4120], R27 ;  /* 0x0041201b01007387 */ /* 0x000fe80000100800 */
[----:B------:R-:W-:Y:S04]  /*3dee0*/  STL [R1+0x411c], R23 ;  /* 0x00411c1701007387 */ /* 0x000fe80000100800 */
[----:B------:R4:W-:Y:S04]  /*3def0*/  STL [R1+0x4118], R22 ;  /* 0x0041181601007387 */ /* 0x0009e80000100800 */
[----:B--2---:R-:W-:Y:S01]  /*3df00*/  IMAD.MOV.U32 R19, RZ, RZ, R75 ;  /* 0x000000ffff137224 */ /* 0x004fe200078e004b */
[----:B------:R-:W-:Y:S01]  /*3df10*/  MOV R18, R74 ;  /* 0x0000004a00127202 */ /* 0x000fe20000000f00 */
[----:B------:R-:W-:-:S02]  /*3df20*/  IMAD.MOV.U32 R242, RZ, RZ, R73 ;  /* 0x000000fffff27224 */ /* 0x000fc400078e0049 */
[----:B------:R-:W-:Y:S01]  /*3df30*/  IMAD.MOV.U32 R243, RZ, RZ, R72 ;  /* 0x000000fffff37224 */ /* 0x000fe200078e0048 */
[----:B------:R2:W-:Y:S04]  /*3df40*/  STL [R1+0x4134], R19 ;  /* 0x0041341301007387 */ /* 0x0005e80000100800 */
[----:B------:R1:W-:Y:S04]  /*3df50*/  STL [R1+0x4130], R18 ;  /* 0x0041301201007387 */ /* 0x0003e80000100800 */
[----:B------:R1:W-:Y:S04]  /*3df60*/  STL [R1+0x412c], R242 ;  /* 0x00412cf201007387 */ /* 0x0003e80000100800 */
[----:B------:R1:W-:Y:S04]  /*3df70*/  STL [R1+0x4128], R243 ;  /* 0x004128f301007387 */ /* 0x0003e80000100800 */
[----:B------:R-:W2:Y:S04]  /*3df80*/  LDL.LU R208, [R1+0xd0] ;  /* 0x0000d00001d07983 */ /* 0x000ea80000300800 */
[----:B------:R-:W2:Y:S04]  /*3df90*/  LDL.LU R209, [R1+0xd4] ;  /* 0x0000d40001d17983 */ /* 0x000ea80000300800 */
[----:B------:R-:W2:Y:S04]  /*3dfa0*/  LDL.LU R210, [R1+0xd8] ;  /* 0x0000d80001d27983 */ /* 0x000ea80000300800 */
[----:B------:R-:W2:Y:S01]  /*3dfb0*/  LDL.LU R211, [R1+0xdc] ;  /* 0x0000dc0001d37983 */ /* 0x000ea20000300800 */
[----:B------:R-:W-:Y:S03]  /*3dfc0*/  HMMA.1688.F32.TF32 R72, R224, R240, R248 ;  /* 0x000000f0e048723c */ /* 0x000fe600000810f8 */
        /* <DEDUP_REMOVED lines=24> */
[----:B---3--:R-:W-:-:S02]  /*3e150*/  IMAD.MOV.U32 R35, RZ, RZ, R72 ;  /* 0x000000ffff237224 */ /* 0x008fc400078e0048 */
[----:B------:R-:W-:Y:S01]  /*3e160*/  IMAD.MOV.U32 R34, RZ, RZ, R73 ;  /* 0x000000ffff227224 */ /* 0x000fe200078e0049 */
[----:B------:R-:W-:Y:S01]  /*3e170*/  MOV R129, R2 ;  /* 0x0000000200817202 */ /* 0x000fe20000000f00 */
[----:B------:R-:W-:Y:S01]  /*3e180*/  IMAD.MOV.U32 R31, RZ, RZ, R74 ;  /* 0x000000ffff1f7224 */ /* 0x000fe200078e004a */
[----:B------:R-:W-:Y:S01]  /*3e190*/  LDS R224, [R5+UR10+0x4080] ;  /* 0x0040800a05e07984 */ /* 0x000fe20008000800 */
[----:B------:R-:W-:Y:S02]  /*3e1a0*/  IMAD.MOV.U32 R30, RZ, RZ, R75 ;  /* 0x000000ffff1e7224 */ /* 0x000fe400078e004b */
[----:B------:R-:W-:Y:S01]  /*3e1b0*/  IMAD.MOV.U32 R128, RZ, RZ, R0 ;  /* 0x000000ffff807224 */ /* 0x000fe200078e0000 */
[----:B------:R-:W-:Y:S04]  /*3e1c0*/  LDS R226, [R5+UR10+0x5080] ;  /* 0x0050800a05e27984 */ /* 0x000fe80008000800 */
[----:B------:R3:W-:Y:S04]  /*3e1d0*/  STL [R1+0x4144], R30 ;  /* 0x0041441e01007387 */ /* 0x0007e80000100800 */
[----:B------:R1:W-:Y:S04]  /*3e1e0*/  STL [R1+0x4140], R31 ;  /* 0x0041401f01007387 */ /* 0x0003e80000100800 */
[----:B------:R1:W-:Y:S04]  /*3e1f0*/  STL [R1+0x413c], R34 ;  /* 0x00413c2201007387 */ /* 0x0003e80000100800 */
[----:B------:R1:W-:Y:S01]  /*3e200*/  STL [R1+0x4138], R35 ;  /* 0x0041382301007387 */ /* 0x0003e20000100800 */
[----:B------:R-:W-:-:S02]  /*3e210*/  IMAD.MOV.U32 R130, RZ, RZ, R3 ;  /* 0x000000ffff827224 */ /* 0x000fc400078e0003 */
[----:B------:R-:W-:Y:S01]  /*3e220*/  IMAD.MOV.U32 R131, RZ, RZ, R4 ;  /* 0x000000ffff837224 */ /* 0x000fe200078e0004 */
[----:B------:R-:W-:Y:S04]  /*3e230*/  LDS R225, [R6+UR10+0x4080] ;  /* 0x0040800a06e17984 */ /* 0x000fe80008000800 */
[----:B------:R-:W1:Y:S01]  /*3e240*/  LDS R227, [R6+UR10+0x5080] ;  /* 0x0050800a06e37984 */ /* 0x000e620008000800 */
[----:B--2---:R-:W-:-:S15]  /*3e250*/  HMMA.1688.F32.TF32 R72, R68, R64, R208 ;  /* 0x000000404448723c */ /* 0x004fde00000810d0 */
[----:B------:R-:W-:-:S04]  /*3e260*/  NOP ;  /* 0x0000000000007918 */ /* 0x000fc80000000000 */
[----:B------:R-:W-:Y:S01]  /*3e270*/  IMAD.MOV.U32 R58, RZ, RZ, R72 ;  /* 0x000000ffff3a7224 */ /* 0x000fe200078e0048 */
[----:B------:R-:W-:Y:S01]  /*3e280*/  MOV R10, R73 ;  /* 0x00000049000a7202 */ /* 0x000fe20000000f00 */
[----:B------:R-:W-:Y:S02]  /*3e290*/  IMAD.MOV.U32 R11, RZ, RZ, R74 ;  /* 0x000000ffff0b7224 */ /* 0x000fe400078e004a */
[----:B------:R-:W-:Y:S02]  /*3e2a0*/  IMAD.MOV.U32 R14, RZ, RZ, R75 ;  /* 0x000000ffff0e7224 */ /* 0x000fe400078e004b */
[----:B----4-:R-:W-:-:S15]  /*3e2b0*/  HMMA.1688.F32.TF32 R72, R68, R60, R212 ;  /* 0x0000003c4448723c */ /* 0x010fde00000810d4 */
[----:B------:R-:W-:-:S04]  /*3e2c0*/  NOP ;  /* 0x0000000000007918 */ /* 0x000fc80000000000 */
[----:B------:R-:W-:Y:S02]  /*3e2d0*/  IMAD.MOV.U32 R46, RZ, RZ, R72 ;  /* 0x000000ffff2e7224 */ /* 0x000fe400078e0048 */
[----:B------:R-:W-:Y:S02]  /*3e2e0*/  IMAD.MOV.U32 R47, RZ, RZ, R73 ;  /* 0x000000ffff2f7224 */ /* 0x000fe400078e0049 */
[----:B------:R-:W-:Y:S02]  /*3e2f0*/  IMAD.MOV.U32 R50, RZ, RZ, R74 ;  /* 0x000000ffff327224 */ /* 0x000fe400078e004a */
[----:B------:R-:W-:Y:S02]  /*3e300*/  IMAD.MOV.U32 R54, RZ, RZ, R75 ;  /* 0x000000ffff367224 */ /* 0x000fe400078e004b */
[----:B------:R-:W-:-:S15]  /*3e310*/  HMMA.1688.F32.TF32 R72, R68, R12, R216 ;  /* 0x0000000c4448723c */ /* 0x000fde00000810d8 */
[----:B------:R-:W-:-:S04]  /*3e320*/  NOP ;  /* 0x0000000000007918 */ /* 0x000fc80000000000 */
[----:B------:R-:W-:Y:S01]  /*3e330*/  MOV R38, R72 ;  /* 0x0000004800267202 */ /* 0x000fe20000000f00 */
[----:B------:R-:W-:Y:S02]  /*3e340*/  IMAD.MOV.U32 R39, RZ, RZ, R73 ;  /* 0x000000ffff277224 */ /* 0x000fe400078e0049 */
[----:B------:R-:W-:Y:S02]  /*3e350*/  IMAD.MOV.U32 R42, RZ, RZ, R74 ;  /* 0x000000ffff2a7224 */ /* 0x000fe400078e004a */
[----:B------:R-:W-:Y:S02]  /*3e360*/  IMAD.MOV.U32 R43, RZ, RZ, R75 ;  /* 0x000000ffff2b7224 */ /* 0x000fe400078e004b */
[----:B------:R-:W-:-:S15]  /*3e370*/  HMMA.1688.F32.TF32 R72, R68, R8, R220 ;  /* 0x000000084448723c */ /* 0x000fde00000810dc */
[----:B------:R-:W-:-:S04]  /*3e380*/  NOP ;  /* 0x0000000000007918 */ /* 0x000fc80000000000 */
[----:B-1----:R-:W-:Y:S01]  /*3e390*/  IMAD.MOV.U32 R26, RZ, RZ, R72 ;  /* 0x000000ffff1a7224 */ /* 0x002fe200078e0048 */
[----:B------:R-:W-:Y:S01]  /*3e3a0*/  MOV R22, R75 ;  /* 0x0000004b00167202 */ /* 0x000fe20000000f00 */
[----:B------:R-:W-:Y:S02]  /*3e3b0*/  IMAD.MOV.U32 R27, RZ, RZ, R73 ;  /* 0x000000ffff1b7224 */ /* 0x000fe400078e0049 */
[----:B------:R-:W-:Y:S02]  /*3e3c0*/  IMAD.MOV.U32 R23, RZ, RZ, R74 ;  /* 0x000000ffff177224 */ /* 0x000fe400078e004a */
[----:B------:R-:W-:Y:S01]  /*3e3d0*/  HMMA.1688.F32.TF32 R72, R68, R56, R236 ;  /* 0x000000384448723c */ /* 0x000fe200000810ec */
[----:B------:R-:W-:Y:S04]  /*3e3e0*/  STL [R1+0x4154], R14 ;  /* 0x0041540e01007387 */ /* 0x000fe80000100800 */
[----:B------:R-:W-:Y:S04]  /*3e3f0*/  STL [R1+0x4150], R11 ;  /* 0x0041500b01007387 */ /* 0x000fe80000100800 */
[----:B------:R1:W-:Y:S10]  /*3e400*/  STL [R1+0x414c], R10 ;  /* 0x00414c0a01007387 */ /* 0x0003f40000100800 */
[----:B------:R-:W-:-:S02]  /*3e410*/  IMAD.MOV.U32 R15, RZ, RZ, R72 ;  /* 0x000000ffff0f7224 */ /* 0x000fc400078e0048 */
[----:B------:R-:W-:Y:S02]  /*3e420*/  IMAD.MOV.U32 R59, RZ, RZ, R73 ;  /* 0x000000ffff3b7224 */ /* 0x000fe400078e0049 */
[----:B------:R-:W-:Y:S02]  /*3e430*/  IMAD.MOV.U32 R55, RZ, RZ, R74 ;  /* 0x000000ffff377224 */ /* 0x000fe400078e004a */
[----:B------:R-:W-:Y:S02]  /*3e440*/  IMAD.MOV.U32 R51, RZ, RZ, R75 ;  /* 0x000000ffff337224 */ /* 0x000fe400078e004b */
[----:B------:R-:W-:Y:S01]  /*3e450*/  HMMA.1688.F32.TF32 R72, R68, R52, R244 ;  /* 0x000000344448723c */ /* 0x000fe200000810f4 */
[----:B------:R2:W-:Y:S04]  /*3e460*/  STL [R1+0x4148], R58 ;  /* 0x0041483a01007387 */ /* 0x0005e80000100800 */
[----:B------:R-:W4:Y:S04]  /*3e470*/  LDL.LU R220, [R1+0x680] ;  /* 0x0006800001dc7983 */ /* 0x000f280000300800 */
[----:B------:R-:W4:Y:S04]  /*3e480*/  LDL.LU R221, [R1+0x684] ;  /* 0x0006840001dd7983 */ /* 0x000f280000300800 */
[----:B------:R-:W4:Y:S04]  /*3e490*/  LDL.LU R222, [R1+0x688] ;  /* 0x0006880001de7983 */ /* 0x000f280000300800 */
[----:B------:R-:W4:Y:S04]  /*3e4a0*/  LDL.LU R223, [R1+0x68c] ;  /* 0x00068c0001df7983 */ /* 0x000f280000300800 */
[----:B------:R-:W2:Y:S04]  /*3e4b0*/  LDL.LU R216, [R1+0x690] ;  /* 0x0006900001d87983 */ /* 0x000ea80000300800 */
[----:B------:R-:W2:Y:S04]  /*3e4c0*/  LDL.LU R217, [R1+0x694] ;  /* 0x0006940001d97983 */ /* 0x000ea80000300800 */
[----:B------:R-:W2:Y:S04]  /*3e4d0*/  LDL.LU R218, [R1+0x698] ;  /* 0x0006980001da7983 */ /* 0x000ea80000300800 */
[----:B------:R-:W2:Y:S01]  /*3e4e0*/  LDL.LU R219, [R1+0x69c] ;  /* 0x00069c0001db7983 */ /* 0x000ea20000300800 */
[----:B------:R-:W-:-:S03]  /*3e4f0*/  IMAD.MOV.U32 R19, RZ, RZ, R72 ;  /* 0x000000ffff137224 */ /* 0x000fc600078e0048 */
[----:B------:R-:W2:Y:S01]  /*3e500*/  LDL.LU R212, [R1+0x6a0] ;  /* 0x0006a00001d47983 */ /* 0x000ea20000300800 */
[----:B------:R-:W-:Y:S01]  /*3e510*/  IMAD.MOV.U32 R18, RZ, RZ, R73 ;  /* 0x000000ffff127224 */ /* 0x000fe200078e0049 */
[----:B------:R-:W-:Y:S02]  /*3e520*/  MOV R242, R74 ;  /* 0x0000004a00f27202 */ /* 0x000fe40000000f00 */
[----:B------:R-:W2:Y:S01]  /*3e530*/  LDL.LU R213, [R1+0x6a4] ;  /* 0x0006a40001d57983 */ /* 0x000ea20000300800 */
[----:B------:R-:W-:-:S03]  /*3e540*/  IMAD.MOV.U32 R243, RZ, RZ, R75 ;  /* 0x000000fffff37224 */ /* 0x000fc600078e004b */
        /* <DEDUP_REMOVED lines=19> */
[----:B---3--:R-:W-:-:S03]  /*3e680*/  IMAD.MOV.U32 R30, RZ, RZ, R72 ;  /* 0x000000ffff1e7224 */ /* 0x008fc600078e0048 */
[----:B------:R-:W3:Y:S01]  /*3e690*/  LDL.LU R232, [R1+0x20] ;  /* 0x0000200001e87983 */ /* 0x000ee20000300800 */
[----:B------:R-:W-:-:S03]  /*3e6a0*/  IMAD.MOV.U32 R31, RZ, RZ, R73 ;  /* 0x000000ffff1f7224 */ /* 0x000fc600078e0049 */
[----:B------:R-:W3:Y:S01]  /*3e6b0*/  LDL.LU R233, [R1+0x24] ;  /* 0x0000240001e97983 */ /* 0x000ee20000300800 */
[----:B------:R-:W-:-:S03]  /*3e6c0*/  IMAD.MOV.U32 R34, RZ, RZ, R74 ;  /* 0x000000ffff227224 */ /* 0x000fc600078e004a */
[----:B------:R-:W3:Y:S01]  /*3e6d0*/  LDL.LU R234, [R1+0x28] ;  /* 0x0000280001ea7983 */ /* 0x000ee20000300800 */
[----:B------:R-:W-:-:S03]  /*3e6e0*/  IMAD.MOV.U32 R35, RZ, RZ, R75 ;  /* 0x000000ffff237224 */ /* 0x000fc600078e004b */
[----:B------:R-:W3:Y:S04]  /*3e6f0*/  LDL.LU R235, [R1+0x2c] ;  /* 0x00002c0001eb7983 */ /* 0x000ee80000300800 */
        /* <DEDUP_REMOVED lines=32> */
[C---:B--2---:R-:W-:Y:S08]  /*3e900*/  HMMA.1688.F32.TF32 R72, R68.reuse, R44, R72 ;  /* 0x0000002c4448723c */ /* 0x044ff00000081048 */
[C---:B---3--:R-:W-:Y:S11]  /*3e910*/  HMMA.1688.F32.TF32 R200, R68.reuse, R40, R200 ;  /* 0x0000002844c8723c */ /* 0x048ff600000810c8 */
[----:B-1----:R-:W-:Y:S01]  /*3e920*/  IMAD.MOV.U32 R10, RZ, RZ, R74 ;  /* 0x000000ffff0a7224 */ /* 0x002fe200078e004a */
[----:B------:R-:W-:Y:S01]  /*3e930*/  MOV R14, R72 ;  /* 0x00000048000e7202 */ /* 0x000fe20000000f00 */
[----:B------:R-:W-:Y:S01]  /*3e940*/  IMAD.MOV.U32 R58, RZ, RZ, R75 ;  /* 0x000000ffff3a7224 */ /* 0x000fe200078e004b */
[C---:B----4-:R-:W-:Y:S01]  /*3e950*/  HMMA.1688.F32.TF32 R248, R68.reuse, R32, R248 ;  /* 0x0000002044f8723c */ /* 0x050fe200000810f8 */
[----:B------:R-:W-:Y:S01]  /*3e960*/  IMAD.MOV.U32 R11, RZ, RZ, R73 ;  /* 0x000000ffff0b7224 */ /* 0x000fe200078e0049 */
[----:B------:R-:W2:Y:S04]  /*3e970*/  LDL.LU.64 R74, [R1+0x4260] ;  /* 0x00426000014a7983 */ /* 0x000ea80000300a00 */
[----:B------:R-:W2:Y:S02]  /*3e980*/  LDL.LU.64 R72, [R1+0x4258] ;  /* 0x0042580001487983 */ /* 0x000ea40000300a00 */
[----:B------:R-:W-:Y:S01]  /*3e990*/  HMMA.1688.F32.TF32 R244, R68, R36, R244 ;  /* 0x0000002444f4723c */ /* 0x000fe200000810f4 */
[----:B------:R-:W-:Y:S01]  /*3e9a0*/  IMAD.MOV.U32 R239, RZ, RZ, R0 ;  /* 0x000000ffffef7224 */ /* 0x000fe200078e0000 */
[----:B------:R-:W-:Y:S01]  /*3e9b0*/  MOV R0, R203 ;  /* 0x000000cb00007202 */ /* 0x000fe20000000f00 */
[----:B------:R-:W-:-:S02]  /*3e9c0*/  IMAD.MOV.U32 R238, RZ, RZ, R2 ;  /* 0x000000ffffee7224 */ /* 0x000fc400078e0002 */
[----:B------:R-:W-:Y:S02]  /*3e9d0*/  IMAD.MOV.U32 R2, RZ, RZ, R202 ;  /* 0x000000ffff027224 */ /* 0x000fe400078e00ca */
[----:B------:R-:W-:Y:S01]  /*3e9e0*/  IMAD.MOV.U32 R237, RZ, RZ, R3 ;  /* 0x000000ffffed7224 */ /* 0x000fe200078e0003 */
[----:B------:R-:W3:Y:S01]  /*3e9f0*/  LDL.LU.64 R202, [R1+0x4250] ;  /* 0x0042500001ca7983 */ /* 0x000ee20000300a00 */
[----:B------:R-:W-:Y:S02]  /*3ea00*/  IMAD.MOV.U32 R3, RZ, RZ, R201 ;  /* 0x000000ffff037224 */ /* 0x000fe400078e00c9 */
[----:B------:R-:W-:Y:S02]  /*3ea10*/  IMAD.MOV.U32 R236, RZ, RZ, R4 ;  /* 0x000000ffffec7224 */ /* 0x000fe400078e0004 */
[----:B------:R-:W-:Y:S02]  /*3ea20*/  IMAD.MOV.U32 R4, RZ, RZ, R200 ;  /* 0x000000ffff047224 */ /* 0x000fe400078e00c8 */
[----:B------:R-:W3:Y:S04]  /*3ea30*/  LDL.LU.64 R200, [R1+0x4248] ;  /* 0x0042480001c87983 */ /* 0x000ee80000300a00 */
[----:B------:R-:W-:Y:S04]  /*3ea40*/  STL.64 [R1+0xc50], R244 ;  /* 0x000c50f401007387 */ /* 0x000fe80000100a00 */
[----:B------:R1:W-:Y:S04]  /*3ea50*/  STL.64 [R1+0xc58], R246 ;  /* 0x000c58f601007387 */ /* 0x0003e80000100a00 */
[----:B-1----:R-:W4:Y:S04]  /*3ea60*/  LDL.LU.64 R246, [R1+0x4240] ;  /* 0x0042400001f67983 */ /* 0x002f280000300a00 */
[----:B------:R-:W4:Y:S04]  /*3ea70*/  LDL.LU.64 R244, [R1+0x4238] ;  /* 0x0042380001f47983 */ /* 0x000f280000300a00 */
[----:B------:R-:W-:Y:S04]  /*3ea80*/  STL.64 [R1+0xc40], R248 ;  /* 0x000c40f801007387 */ /* 0x000fe80000100a00 */
[----:B------:R1:W-:Y:S04]  /*3ea90*/  STL.64 [R1+0xc48], R250 ;  /* 0x000c48fa01007387 */ /* 0x0003e80000100a00 */
[----:B-1----:R-:W2:Y:S04]  /*3eaa0*/  LDL.LU.64 R250, [R1+0x4230] ;  /* 0x0042300001fa7983 */ /* 0x002ea80000300a00 */
[----:B------:R-:W2:Y:S01]  /*3eab0*/  LDL.LU.64 R248, [R1+0x4228] ;  /* 0x0042280001f87983 */ /* 0x000ea20000300a00 */
[C---:B------:R-:W-:Y:S08]  /*3eac0*/  HMMA.1688.F32.TF32 R232, R68.reuse, R28, R232 ;  /* 0x0000001c44e8723c */ /* 0x040ff000000810e8 */
[C---:B------:R-:W-:Y:S11]  /*3ead0*/  HMMA.1688.F32.TF32 R132, R68.reuse, R24, R132 ;  /* 0x000000184484723c */ /* 0x040ff60000081084 */
[----:B------:R-:W-:Y:S04]  /*3eae0*/  STL.64 [R1+0xc30], R232 ;  /* 0x000c30e801007387 */ /* 0x000fe80000100a00 */
[----:B------:R1:W-:Y:S04]  /*3eaf0*/  STL.64 [R1+0xc38], R234 ;  /* 0x000c38ea01007387 */ /* 0x0003e80000100a00 */
[----:B------:R-:W-:Y:S04]  /*3eb00*/  STL.64 [R1+0xc20], R132 ;  /* 0x000c208401007387 */ /* 0x000fe80000100a00 */
[----:B------:R2:W-:Y:S01]  /*3eb10*/  STL.64 [R1+0xc28], R134 ;  /* 0x000c288601007387 */ /* 0x0005e20000100a00 */
[----:B-1----:R-:W-:Y:S08]  /*3eb20*/  HMMA.1688.F32.TF32 R232, R68, R20, R128 ;  /* 0x0000001444e8723c */ /* 0x002ff00000081080 */
[C---:B------:R-:W-:Y:S08]  /*3eb30*/  HMMA.1688.F32.TF32 R124, R224.reuse, R64, R124 ;  /* 0x00000040e07c723c */ /* 0x040ff0000008107c */
[C---:B------:R-:W-:Y:S08]  /*3eb40*/  HMMA.1688.F32.TF32 R120, R224.reuse, R60, R120 ;  /* 0x0000003ce078723c */ /* 0x040ff00000081078 */
[C---:B------:R-:W-:Y:S01]  /*3eb50*/  HMMA.1688.F32.TF32 R116, R224.reuse, R12, R116 ;  /* 0x0000000ce074723c */ /* 0x040fe20000081074 */
[----:B------:R-:W-:Y:S07]  /*3eb60*/  STL.64 [R1+0xc10], R232 ;  /* 0x000c10e801007387 */ /* 0x000fee0000100a00 */
[----:B------:R-:W-:Y:S01]  /*3eb70*/  HMMA.1688.F32.TF32 R112, R224, R8, R112 ;  /* 0x00000008e070723c */ /* 0x000fe20000081070 */
[----:B------:R-:W-:Y:S07]  /*3eb80*/  STL.64 [R1+0xc18], R234 ;  /* 0x000c18ea01007387 */ /* 0x000fee0000100a00 */
[C---:B----4-:R-:W-:Y:S08]  /*3eb90*/  HMMA.1688.F32.TF32 R128, R68.reuse, R240, R244 ;  /* 0x000000f04480723c */ /* 0x050ff000000810f4 */
[----:B--2---:R-:W-:Y:S01]  /*3eba0*/  HMMA.1688.F32.TF32 R132, R68, R16, R248 ;  /* 0x000000104484723c */ /* 0x004fe200000810f8 */
[----:B------:R-:W-:Y:S04]  /*3ebb0*/  LDS R68, [R7+UR10+0x4080] ;  /* 0x0040800a07447984 */ /* 0x000fe80008000800 */
[----:B------:R-:W-:Y:S04]  /*3ebc0*/  LDS R70, [R7+UR10+0x5080] ;  /* 0x0050800a07467984 */ /* 0x000fe80008000800 */
[----:B------:R-:W-:Y:S04]  /*3ebd0*/  LDS R69, [R252+UR10+0x4080] ;  /* 0x0040800afc457984 */ /* 0x000fe80008000800 */
[----:B------:R-:W1:Y:S06]  /*3ebe0*/  LDS R71, [R252+UR10+0x5080] ;  /* 0x0050800afc477984 */ /* 0x000e6c0008000800 */
        /* <DEDUP_REMOVED lines=10> */
[C---:B--2---:R-:W-:Y:S03]  /*3ec90*/  HMMA.1688.F32.TF32 R120, R224.reuse, R56, R204 ;  /* 0x00000038e078723c */ /* 0x044fe600000810cc */
[----:B------:R-:W-:Y:S04]  /*3eca0*/  STL.64 [R1+0xbb0], R112 ;  /* 0x000bb07001007387 */ /* 0x000fe80000100a00 */
[----:B------:R2:W-:Y:S01]  /*3ecb0*/  STL.64 [R1+0xbb8], R114 ;  /* 0x000bb87201007387 */ /* 0x0005e20000100a00 */
[C---:B----4-:R-:W-:Y:S08]  /*3ecc0*/  HMMA.1688.F32.TF32 R116, R224.reuse, R52, R208 ;  /* 0x00000034e074723c */ /* 0x050ff000000810d0 */
[C---:B--2---:R-:W-:Y:S03]  /*3ecd0*/  HMMA.1688.F32.TF32 R112, R224.reuse, R48, R212 ;  /* 0x00000030e070723c */ /* 0x044fe600000810d4 */
        /* <DEDUP_REMOVED lines=76> */
[C---:B---3--:R-:W-:Y:S08]  /*3f1a0*/  HMMA.1688.F32.TF32 R216, R224.reuse, R20, R216 ;  /* 0x00000014e0d8723c */ /* 0x048ff000000810d8 */
[C---:B------:R-:W-:Y:S08]  /*3f1b0*/  HMMA.1688.F32.TF32 R208, R224.reuse, R28, R208 ;  /* 0x0000001ce0d0723c */ /* 0x040ff000000810d0 */
[C---:B------:R-:W-:Y:S08]  /*3f1c0*/  HMMA.1688.F32.TF32 R204, R224.reuse, R32, R204 ;  /* 0x00000020e0cc723c */ /* 0x040ff000000810cc */
[C---:B------:R-:W-:Y:S11]  /*3f1d0*/  HMMA.1688.F32.TF32 R212, R224.reuse, R24, R212 ;  /* 0x00000018e0d4723c */ /* 0x040ff600000810d4 */
        /* <DEDUP_REMOVED lines=21> */
[----:B------:R-:W2:Y:S04]  /*3f330*/  LDL.LU.64 R238, [R1+0x41d0] ;  /* 0x0041d00001ee7983 */ /* 0x000ea80000300a00 */
[----:B------:R-:W2:Y:S01]  /*3f340*/  LDL.LU.64 R236, [R1+0x41c8] ;  /* 0x0041c80001ec7983 */ /* 0x000ea20000300a00 */
[C---:B------:R-:W-:Y:S03]  /*3f350*/  HMMA.1688.F32.TF32 R244, R68.reuse, R64, R244 ;  /* 0x0000004044f4723c */ /* 0x040fe600000810f4 */
[----:B------:R-:W-:Y:S04]  /*3f360*/  STL.64 [R1+0xa50], R224 ;  /* 0x000a50e001007387 */ /* 0x000fe80000100a00 */
[----:B------:R-:W-:Y:S01]  /*3f370*/  STL.64 [R1+0xa58], R226 ;  /* 0x000a58e201007387 */ /* 0x000fe20000100a00 */
[C---:B------:R-:W-:Y:S03]  /*3f380*/  HMMA.1688.F32.TF32 R232, R68.reuse, R12, R232 ;  /* 0x0000000c44e8723c */ /* 0x040fe600000810e8 */
[----:B------:R-:W-:Y:S04]  /*3f390*/  LDS R224, [R5+UR10+0x4100] ;  /* 0x0041000a05e07984 */ /* 0x000fe80008000800 */
[----:B------:R-:W-:Y:S04]  /*3f3a0*/  LDS R226, [R5+UR10+0x5100] ;  /* 0x0051000a05e27984 */ /* 0x000fe80008000800 */
[----:B------:R-:W-:Y:S04]  /*3f3b0*/  STL.64 [R1+0xa40], R244 ;  /* 0x000a40f401007387 */ /* 0x000fe80000100a00 */
[----:B------:R1:W-:Y:S01]  /*3f3c0*/  STL.64 [R1+0xa48], R246 ;  /* 0x000a48f601007387 */ /* 0x0003e20000100a00 */
[C---:B------:R-:W-:Y:S03]  /*3f3d0*/  HMMA.1688.F32.TF32 R132, R68.reuse, R8, R132 ;  /* 0x000000084484723c */ /* 0x040fe60000081084 */
[----:B------:R-:W-:Y:S04]  /*3f3e0*/  LDS R225, [R6+UR10+0x4100] ;  /* 0x0041000a06e17984 */ /* 0x000fe80008000800 */
[----:B------:R-:W2:Y:S01]  /*3f3f0*/  LDS R227, [R6+UR10+0x5100] ;  /* 0x0051000a06e37984 */ /* 0x000ea20008000800 */
[C---:B-1----:R-:W-:Y:S08]  /*3f400*/  HMMA.1688.F32.TF32 R244, R68.reuse, R60, R248 ;  /* 0x0000003c44f4723c */ /* 0x042ff000000810f8 */
[C---:B------:R-:W-:Y:S11]  /*3f410*/  HMMA.1688.F32.TF32 R128, R68.reuse, R56, R128 ;  /* 0x000000384480723c */ /* 0x040ff60000081080 */
[----:B------:R-:W-:Y:S04]  /*3f420*/  STL.64 [R1+0xa30], R244 ;  /* 0x000a30f401007387 */ /* 0x000fe80000100a00 */
[----:B------:R-:W-:Y:S04]  /*3f430*/  STL.64 [R1+0xa38], R246 ;  /* 0x000a38f601007387 */ /* 0x000fe80000100a00 */
[----:B------:R-:W-:Y:S04]  /*3f440*/  STL.64 [R1+0xa20], R232 ;  /* 0x000a20e801007387 */ /* 0x000fe80000100a00 */
[----:B------:R-:W-:Y:S04]  /*3f450*/  STL.64 [R1+0xa28], R234 ;  /* 0x000a28ea01007387 */ /* 0x000fe80000100a00 */
[----:B------:R-:W3:Y:S04]  /*3f460*/  LDL.LU R248, [R1+0x720] ;  /* 0x0007200001f87983 */ /* 0x000ee80000300800 */
[----:B------:R-:W-:Y:S04]  /*3f470*/  STL.64 [R1+0xa10], R132 ;  /* 0x000a108401007387 */ /* 0x000fe80000100a00 */
[----:B------:R-:W-:Y:S04]  /*3f480*/  STL.64 [R1+0xa18], R134 ;  /* 0x000a188601007387 */ /* 0x000fe80000100a00 */
[----:B------:R-:W-:Y:S04]  /*3f490*/  STL.64 [R1+0xa00], R128 ;  /* 0x000a008001007387 */ /* 0x000fe80000100a00 */
[----:B------:R4:W-:Y:S04]  /*3f4a0*/  STL.64 [R1+0xa08], R130 ;  /* 0x000a088201007387 */ /* 0x0009e80000100a00 */
[----:B------:R-:W3:Y:S04]  /*3f4b0*/  LDL.LU R249, [R1+0x724] ;  /* 0x0007240001f97983 */ /* 0x000ee80000300800 */
[----:B------:R-:W3:Y:S01]  /*3f4c0*/  LDL.LU R250, [R1+0x728] ;  /* 0x0007280001fa7983 */ /* 0x000ee20000300800 */
[C---:B----4-:R-:W-:Y:S03]  /*3f4d0*/  HMMA.1688.F32.TF32 R128, R68.reuse, R52, R124 ;  /* 0x000000344480723c */ /* 0x050fe6000008107c */
[----:B------:R-:W4:Y:S04]  /*3f4e0*/  LDL.LU R251, [R1+0x72c] ;  /* 0x00072c0001fb7983 */ /* 0x000f280000300800 */
[----:B------:R-:W3:Y:S01]  /*3f4f0*/  LDL.LU R244, [R1+0x730] ;  /* 0x0007300001f47983 */ /* 0x000ee20000300800 */
[C---:B------:R-:W-:Y:S03]  /*3f500*/  HMMA.1688.F32.TF32 R124, R68.reuse, R48, R120 ;  /* 0x00000030447c723c */ /* 0x040fe60000081078 */
[----:B------:R-:W3:Y:S04]  /*3f510*/  LDL.LU R245, [R1+0x734] ;  /* 0x0007340001f57983 */ /* 0x000ee80000300800 */
[----:B------:R-:W3:Y:S01]  /*3f520*/  LDL.LU R246, [R1+0x738] ;  /* 0x0007380001f67983 */ /* 0x000ee20000300800 */
[C---:B------:R-:W-:Y:S03]  /*3f530*/  HMMA.1688.F32.TF32 R120, R68.reuse, R44, R116 ;  /* 0x0000002c4478723c */ /* 0x040fe60000081074 */
[----:B------:R-:W3:Y:S04]  /*3f540*/  LDL.LU R247, [R1+0x73c] ;  /* 0x00073c0001f77983 */ /* 0x000ee80000300800 */
[----:B------:R-:W3:Y:S01]  /*3f550*/  LDL.LU R232, [R1+0x710] ;  /* 0x0007100001e87983 */ /* 0x000ee20000300800 */
[C---:B------:R-:W-:Y:S03]  /*3f560*/  HMMA.1688.F32.TF32 R116, R68.reuse, R40, R112 ;  /* 0x000000284474723c */ /* 0x040fe60000081070 */
[----:B------:R-:W3:Y:S04]  /*3f570*/  LDL.LU R233, [R1+0x714] ;  /* 0x0007140001e97983 */ /* 0x000ee80000300800 */
[----:B------:R-:W3:Y:S04]  /*3f580*/  LDL.LU R234, [R1+0x718] ;  /* 0x0007180001ea7983 */ /* 0x000ee80000300800 */
[----:B------:R-:W3:Y:S04]  /*3f590*/  LDL.LU R235, [R1+0x71c] ;  /* 0x00071c0001eb7983 */ /* 0x000ee80000300800 */
[----:B------:R-:W-:Y:S04]  /*3f5a0*/  STL.64 [R1+0x9f0], R128 ;  /* 0x0009f08001007387 */ /* 0x000fe80000100a00 */
[----:B------:R-:W-:Y:S04]  /*3f5b0*/  STL.64 [R1+0x9f8], R130 ;  /* 0x0009f88201007387 */ /* 0x000fe80000100a00 */
[----:B------:R-:W-:Y:S04]  /*3f5c0*/  STL.64 [R1+0x9e0], R124 ;  /* 0x0009e07c01007387 */ /* 0x000fe80000100a00 */
[----:B------:R-:W-:Y:S04]  /*3f5d0*/  STL.64 [R1+0x9e8], R126 ;  /* 0x0009e87e01007387 */ /* 0x000fe80000100a00 */
[----:B------:R-:W-:Y:S04]  /*3f5e0*/  STL.64 [R1+0x9d0], R120 ;  /* 0x0009d07801007387 */ /* 0x000fe80000100a00 */
[----:B------:R-:W-:Y:S01]  /*3f5f0*/  STL.64 [R1+0x9d8], R122 ;  /* 0x0009d87a01007387 */ /* 0x000fe20000100a00 */
[C---:B--2---:R-:W-:Y:S03]  /*3f600*/  HMMA.1688.F32.TF32 R112, R68.reuse, R36, R236 ;  /* 0x000000244470723c */ /* 0x044fe600000810ec */
[----:B------:R-:W2:Y:S04]  /*3f610*/  LDL.LU R236, [R1+0x740] ;  /* 0x0007400001ec7983 */ /* 0x000ea80000300800 */
[----:B------:R-:W-:Y:S04]  /*3f620*/  STL.64 [R1+0x9c0], R116 ;  /* 0x0009c07401007387 */ /* 0x000fe80000100a00 */
[----:B------:R1:W-:Y:S08]  /*3f630*/  STL.64 [R1+0x9c8], R118 ;  /* 0x0009c87601007387 */ /* 0x0003f00000100a00 */
[----:B------:R-:W-:Y:S04]  /*3f640*/  STL.64 [R1+0x9b0], R112 ;  /* 0x0009b07001007387 */ /* 0x000fe80000100a00 */
[----:B------:R1:W-:Y:S02]  /*3f650*/  STL.64 [R1+0x9b8], R114 ;  /* 0x0009b87201007387 */ /* 0x0003e40000100a00 */
[C---:B-1----:R-:W-:Y:S02]  /*3f660*/  HMMA.1688.F32.TF32 R116, R68.reuse, R28, R216 ;  /* 0x0000001c4474723c */ /* 0x042fe400000810d8 */
[----:B------:R-:W2:Y:S04]  /*3f670*/  LDL.LU R237, [R1+0x744] ;  /* 0x0007440001ed7983 */ /* 0x000ea80000300800 */
[----:B------:R-:W2:Y:S02]  /*3f680*/  LDL.LU R238, [R1+0x748] ;  /* 0x0007480001ee7983 */ /* 0x000ea40000300800 */
[----:B------:R-:W-:Y:S02]  /*3f690*/  HMMA.1688.F32.TF32 R112, R68, R32, R220 ;  /* 0x000000204470723c */ /* 0x000fe400000810dc */
[----:B------:R-:W2:Y:S04]  /*3f6a0*/  LDL.LU R239, [R1+0x74c] ;  /* 0x00074c0001ef7983 */ /* 0x000ea80000300800 */
[----:B------:R-:W2:-:S13]  /*3f6b0*/  LDL.LU R220, [R1+0x760] ;  /* 0x0007600001dc7983 */ /* 0x000e9a0000300800 */
[----:B------:R1:W-:Y:S04]  /*3f6c0*/  STL.64 [R1+0x9a0], R112 ;  /* 0x0009a07001007387 */ /* 0x0003e80000100a00 */
[----:B------:R1:W-:Y:S04]  /*3f6d0*/  STL.64 [R1+0x9a8], R114 ;  /* 0x0009a87201007387 */ /* 0x0003e80000100a00 */
[----:B------:R-:W2:Y:S04]  /*3f6e0*/  LDL.LU R221, [R1+0x764] ;  /* 0x0007640001dd7983 */ /* 0x000ea80000300800 */
[----:B------:R-:W2:Y:S04]  /*3f6f0*/  LDL.LU R222, [R1+0x768] ;  /* 0x0007680001de7983 */ /* 0x000ea80000300800 */
[----:B------:R-:W2:Y:S04]  /*3f700*/  LDL.LU R223, [R1+0x76c] ;  /* 0x00076c0001df7983 */ /* 0x000ea80000300800 */
[----:B-1----:R-:W2:Y:S04]  /*3f710*/  LDL.LU R112, [R1+0x7e0] ;  /* 0x0007e00001707983 */ /* 0x002ea80000300800 */
[----:B------:R1:W-:Y:S04]  /*3f720*/  STL.64 [R1+0x990], R116 ;  /* 0x0009907401007387 */ /* 0x0003e80000100a00 */
[----:B------:R1:W-:Y:S04]  /*3f730*/  STL.64 [R1+0x998], R118 ;  /* 0x0009987601007387 */ /* 0x0003e80000100a00 */
[----:B------:R-:W2:Y:S04]  /*3f740*/  LDL.LU R113, [R1+0x7e4] ;  /* 0x0007e40001717983 */ /* 0x000ea80000300800 */
[----:B------:R-:W2:Y:S04]  /*3f750*/  LDL.LU R114, [R1+0x7e8] ;  /* 0x0007e80001727983 */ /* 0x000ea80000300800 */
[----:B------:R-:W2:Y:S04]  /*3f760*/  LDL.LU R115, [R1+0x7ec] ;  /* 0x0007ec0001737983 */ /* 0x000ea80000300800 */
        /* <DEDUP_REMOVED lines=21> */
[----:B------:R-:W4:Y:S04]  /*3f8c0*/  LDL.LU R216, [R1+0x780] ;  /* 0x0007800001d87983 */ /* 0x000f280000300800 */
[----:B------:R-:W4:Y:S01]  /*3f8d0*/  LDL.LU R217, [R1+0x784] ;  /* 0x0007840001d97983 */ /* 0x000f220000300800 */
[C---:B---3--:R-:W-:Y:S03]  /*3f8e0*/  HMMA.1688.F32.TF32 R208, R68.reuse, R20, R208 ;  /* 0x0000001444d0723c */ /* 0x048fe600000810d0 */
[----:B------:R-:W3:Y:S04]  /*3f8f0*/  LDL.LU R218, [R1+0x788] ;  /* 0x0007880001da7983 */ /* 0x000ee80000300800 */
[----:B------:R-:W3:Y:S01]  /*3f900*/  LDL.LU R219, [R1+0x78c] ;  /* 0x00078c0001db7983 */ /* 0x000ee20000300800 */
[C---:B------:R-:W-:Y:S03]  /*3f910*/  HMMA.1688.F32.TF32 R204, R68.reuse, R16, R204 ;  /* 0x0000001044cc723c */ /* 0x040fe600000810cc */
[----:B------:R1:W-:Y:S04]  /*3f920*/  STL.64 [R1+0x980], R212 ;  /* 0x000980d401007387 */ /* 0x0003e80000100a00 */
[----:B------:R1:W-:Y:S01]  /*3f930*/  STL.64 [R1+0x988], R214 ;  /* 0x000988d601007387 */ /* 0x0003e20000100a00 */
[----:B------:R-:W-:Y:S03]  /*3f940*/  HMMA.1688.F32.TF32 R200, R68, R240, R200 ;  /* 0x000000f044c8723c */ /* 0x000fe600000810c8 */
[----:B-1----:R-:W3:Y:S04]  /*3f950*/  LDL.LU R212, [R1+0x790] ;  /* 0x0007900001d47983 */ /* 0x002ee80000300800 */
[----:B------:R-:W3:Y:S04]  /*3f960*/  LDL.LU R213, [R1+0x794] ;  /* 0x0007940001d57983 */ /* 0x000ee80000300800 */
[----:B------:R-:W3:Y:S04]  /*3f970*/  LDL.LU R214, [R1+0x798] ;  /* 0x0007980001d67983 */ /* 0x000ee80000300800 */
[----:B------:R-:W3:Y:S04]  /*3f980*/  LDL.LU R215, [R1+0x79c] ;  /* 0x00079c0001d77983 */ /* 0x000ee80000300800 */
[----:B------:R1:W-:Y:S04]  /*3f990*/  STL.64 [R1+0x970], R208 ;  /* 0x000970d001007387 */ /* 0x0003e80000100a00 */
[----:B------:R1:W-:Y:S04]  /*3f9a0*/  STL.64 [R1+0x978], R210 ;  /* 0x000978d201007387 */ /* 0x0003e80000100a00 */
        /* <DEDUP_REMOVED lines=10> */
[----:B------:R-:W3:Y:S04]  /*3fa50*/  LDL.LU R68, [R1+0x7d0] ;  /* 0x0007d00001447983 */ /* 0x000ee80000300800 */
[----:B------:R-:W-:Y:S04]  /*3fa60*/  STL.64 [R1+0x860], R200 ;  /* 0x000860c801007387 */ /* 0x000fe80000100a00 */
[----:B------:R-:W-:Y:S04]  /*3fa70*/  STL.64 [R1+0x868], R202 ;  /* 0x000868ca01007387 */ /* 0x000fe80000100a00 */
[----:B------:R-:W3:Y:S04]  /*3fa80*/  LDL.LU R69, [R1+0x7d4] ;  /* 0x0007d40001457983 */ /* 0x000ee80000300800 */
[----:B------:R-:W3:Y:S04]  /*3fa90*/  LDL.LU R70, [R1+0x7d8] ;  /* 0x0007d80001467983 */ /* 0x000ee80000300800 */
[----:B------:R-:W3:Y:S04]  /*3faa0*/  LDL.LU R71, [R1+0x7dc] ;  /* 0x0007dc0001477983 */ /* 0x000ee80000300800 */
[----:B------:R-:W-:Y:S04]  /*3fab0*/  LDS R200, [R7+UR10+0x4100] ;  /* 0x0041000a07c87984 */ /* 0x000fe80008000800 */
[----:B------:R-:W-:Y:S04]  /*3fac0*/  LDS R202, [R7+UR10+0x5100] ;  /* 0x0051000a07ca7984 */ /* 0x000fe80008000800 */
[----:B------:R-:W-:Y:S04]  /*3fad0*/  LDS R201, [R252+UR10+0x4100] ;  /* 0x0041000afcc97984 */ /* 0x000fe80008000800 */
[----:B------:R-:W1:Y:S01]  /*3fae0*/  LDS R203, [R252+UR10+0x5100] ;  /* 0x0051000afccb7984 */ /* 0x000e620008000800 */
[C---:B--2---:R-:W-:Y:S08]  /*3faf0*/  HMMA.1688.F32.TF32 R112, R224.reuse, R52, R112 ;  /* 0x00000034e070723c */ /* 0x044ff00000081070 */
[C---:B----4-:R-:W-:Y:S08]  /*3fb00*/  HMMA.1688.F32.TF32 R116, R224.reuse, R56, R116 ;  /* 0x00000038e074723c */ /* 0x050ff00000081074 */
[C---:B------:R-:W-:Y:S08]  /*3fb10*/  HMMA.1688.F32.TF32 R120, R224.reuse, R8, R120 ;  /* 0x00000008e078723c */ /* 0x040ff00000081078 */
[C---:B------:R-:W-:Y:S08]  /*3fb20*/  HMMA.1688.F32.TF32 R128, R224.reuse, R60, R128 ;  /* 0x0000003ce080723c */ /* 0x040ff00000081080 */
        /* <DEDUP_REMOVED lines=8> */
[----:B----4-:R-:W4:Y:S04]  /*3fbb0*/  LDL.LU.64 R130, [R1+0x41b0] ;  /* 0x0041b00001827983 */ /* 0x010f280000300a00 */
[----:B------:R-:W4:Y:S04]  /*3fbc0*/  LDL.LU.64 R128, [R1+0x41a8] ;  /* 0x0041a80001807983 */ /* 0x000f280000300a00 */
[----:B------:R-:W-:Y:S04]  /*3fbd0*/  STL.64 [R1+0x930], R124 ;  /* 0x0009307c01007387 */ /* 0x000fe80000100a00 */
[----:B------:R1:W-:Y:S04]  /*3fbe0*/  STL.64 [R1+0x938], R126 ;  /* 0x0009387e01007387 */ /* 0x0003e80000100a00 */
[----:B-1----:R-:W4:Y:S04]  /*3fbf0*/  LDL.LU.64 R126, [R1+0x41a0] ;  /* 0x0041a000017e7983 */ /* 0x002f280000300a00 */
        /* <DEDUP_REMOVED lines=12> */
[----:B------:R-:W4:Y:S01]  /*3fcc0*/  LDL.LU.64 R112, [R1+0x4168] ;  /* 0x0041680001707983 */ /* 0x000f220000300a00 */
[C---:B---3--:R-:W-:Y:S08]  /*3fcd0*/  HMMA.1688.F32.TF32 R68, R224.reuse, R48, R68 ;  /* 0x00000030e044723c */ /* 0x048ff00000081044 */
[C---:B------:R-:W-:Y:S11]  /*3fce0*/  HMMA.1688.F32.TF32 R208, R224.reuse, R40, R208 ;  /* 0x00000028e0d0723c */ /* 0x040ff600000810d0 */
[----:B------:R-:W-:Y:S04]  /*3fcf0*/  STL.64 [R1+0x8f0], R68 ;  /* 0x0008f04401007387 */ /* 0x000fe80000100a00 */
[----:B------:R1:W-:Y:S02]  /*3fd00*/  STL.64 [R1+0x8f8], R70 ;  /* 0x0008f84601007387 */ /* 0x0003e40000100a00 */
[C---:B-1----:R-:W-:Y:S08]  /*3fd10*/  HMMA.1688.F32.TF32 R68, R224.reuse, R44, R204 ;  /* 0x0000002ce044723c */ /* 0x042ff000000810cc */
[C---:B------:R-:W-:Y:S11]  /*3fd20*/  HMMA.1688.F32.TF32 R204, R224.reuse, R36, R212 ;  /* 0x00000024e0cc723c */ /* 0x040ff600000810d4 */
        /* <DEDUP_REMOVED lines=19> */
[----:B------:R-:W-:Y:S04]  /*3fe60*/  STL.64 [R1+0x888], R70 ;  /* 0x0008884601007387 */ /* 0x000fe80000100a00 */
[----:B------:R-:W-:Y:S04]  /*3fe70*/  STL.64 [R1+0x870], R208 ;  /* 0x000870d001007387 */ /* 0x000fe80000100a00 */
[----:B------:R-:W-:Y:S01]  /*3fe80*/  STL.64 [R1+0x878], R210 ;  /* 0x000878d201007387 */ /* 0x000fe20000100a00 */
[C---:B------:R-:W-:Y:S03]  /*3fe90*/  HMMA.1688.F32.TF32 R80, R200.reuse, R40, R80 ;  /* 0x00000028c850723c */ /* 0x040fe60000081050 */
[----:B------:R-:W-:Y:S04]  /*3fea0*/  LDS R68, [R5+UR10+0x4180] ;  /* 0x0041800a05447984 */ /* 0x000fe80008000800 */
[----:B------:R-:W-:Y:S04]  /*3feb0*/  STL.64 [R1+0x850], R204 ;  /* 0x000850cc01007387 */ /* 0x000fe80000100a00 */
[----:B------:R1:W-:Y:S04]  /*3fec0*/  STL.64 [R1+0x858], R206 ;  /* 0x000858ce01007387 */ /* 0x0003e80000100a00 */
[----:B------:R-:W-:Y:S04]  /*3fed0*/  LDS R70, [R5+UR10+0x5180] ;  /* 0x0051800a05467984 */ /* 0x000fe80008000800 */
[----:B------:R-:W-:Y:S04]  /*3fee0*/  LDS R69, [R6+UR10+0x4180] ;  /* 0x0041800a06457984 */ /* 0x000fe80008000800 */
[----:B------:R-:W3:Y:S01]  /*3fef0*/  LDS R71, [R6+UR10+0x5180] ;  /* 0x0051800a06477984 */ /* 0x000ee20008000800 */
[C---:B--2---:R-:W-:Y:S08]  /*3ff00*/  HMMA.1688.F32.TF32 R232, R200.reuse, R52, R132 ;  /* 0x00000034c8e8723c */ /* 0x044ff00000081084 */
[C---:B----4-:R-:W-:Y:S08]  /*3ff10*/  HMMA.1688.F32.TF32 R120, R200.reuse, R12, R120 ;  /* 0x0000000cc878723c */ /* 0x050ff00000081078 */
[C---:B-1----:R-:W-:Y:S08]  /*3ff20*/  HMMA.1688.F32.TF32 R204, R200.reuse, R64, R112 ;  /* 0x00000040c8cc723c */ /* 0x042ff00000081070 */
[C---:B------:R-:W-:Y:S08]  /*3ff30*/  HMMA.1688.F32.TF32 R112, R200.reuse, R60, R116 ;  /* 0x0000003cc870723c */ /* 0x040ff00000081074 */
[C---:B------:R-:W-:Y:S03]  /*3ff40*/  HMMA.1688.F32.TF32 R116, R200.reuse, R8, R124 ;  /* 0x00000008c874723c */ /* 0x040fe6000008107c */
[----:B------:R-:W-:Y:S04]  /*3ff50*/  STL.64 [R1+0x840], R204 ;  /* 0x000840cc01007387 */ /* 0x000fe80000100a00 */
[----:B------:R-:W-:Y:S04]  /*3ff60*/  STL.64 [R1+0x848], R206 ;  /* 0x000848ce01007387 */ /* 0x000fe80000100a00 */
[----:B------:R-:W-:Y:S04]  /*3ff70*/  STL.64 [R1+0x830], R112 ;  /* 0x0008307001007387 */ /* 0x000fe80000100a00 */
[----:B------:R1:W-:Y:S02]  /*3ff80*/  STL.64 [R1+0x838], R114 ;  /* 0x0008387201007387 */ /* 0x0003e40000100a00 */
[C---:B-1----:R-:W-:Y:S02]  /*3ff90*/  HMMA.1688.F32.TF32 R112, R200.reuse, R56, R128 ;  /* 0x00000038c870723c */ /* 0x042fe40000081080 */
        /* <DEDUP_REMOVED lines=63> */
[----:B------:R-:W-:Y:S04]  /*40390*/  STL.64 [R1+0x7f0], R232 ;  /* 0x0007f0e801007387 */ /* 0x000fe80000100a00 */
[----:B------:R1:W-:Y:S04]  /*403a0*/  STL.64 [R1+0x7f8], R234 ;  /* 0x0007f8ea01007387 */ /* 0x0003e80000100a00 */
[----:B------:R-:W3:Y:S04]  /*403b0*/  LDL.LU R133, [R1+0x11a4] ;  /* 0x0011a40001857983 */ /* 0x000ee80000300800 */
[----:B------:R-:W3:Y:S01]  /*403c0*/  LDL.LU R134, [R1+0x11a8] ;  /* 0x0011a80001867983 */ /* 0x000ee20000300800 */
[----:B-1----:R-:W-:Y:S03]  /*403d0*/  HMMA.1688.F32.TF32 R232, R200, R48, R72 ;  /* 0x00000030c8e8723c */ /* 0x002fe60000081048 */
[----:B------:R-:W3:Y:S04]  /*403e0*/  LDL.LU R135, [R1+0x11ac] ;  /* 0x0011ac0001877983 */ /* 0x000ee80000300800 */
[----:B------:R-:W2:-:S12]  /*403f0*/  LDL.LU R72, [R1+0x11b0] ;  /* 0x0011b00001487983 */ /* 0x000e980000300800 */
[----:B------:R-:W-:Y:S04]  /*40400*/  STL.64 [R1+0x7e0], R232 ;  /* 0x0007e0e801007387 */ /* 0x000fe80000100a00 */
[----:B------:R1:W-:Y:S04]  /*40410*/  STL.64 [R1+0x7e8], R234 ;  /* 0x0007e8ea01007387 */ /* 0x0003e80000100a00 */
[----:B------:R-:W2:Y:S04]  /*40420*/  LDL.LU R73, [R1+0x11b4] ;  /* 0x0011b40001497983 */ /* 0x000ea80000300800 */
[----:B------:R-:W2:Y:S04]  /*40430*/  LDL.LU R74, [R1+0x11b8] ;  /* 0x0011b800014a7983 */ /* 0x000ea80000300800 */
[----:B------:R-:W2:Y:S01]  /*40440*/  LDL.LU R75, [R1+0x11bc] ;  /* 0x0011bc00014b7983 */ /* 0x000ea20000300800 */
[C---:B-1----:R-:W-:Y:S08]  /*40450*/  HMMA.1688.F32.TF32 R232, R200.reuse, R44, R76 ;  /* 0x0000002cc8e8723c */ /* 0x042ff0000008104c */
[C---:B------:R-:W-:Y:S08]  /*40460*/  HMMA.1688.F32.TF32 R76, R200.reuse, R36, R84 ;  /* 0x00000024c84c723c */ /* 0x040ff00000081054 */
[C---:B------:R-:W-:Y:S03]  /*40470*/  HMMA.1688.F32.TF32 R84, R200.reuse, R32, R88 ;  /* 0x00000020c854723c */ /* 0x040fe60000081058 */
[----:B------:R-:W-:Y:S04]  /*40480*/  STL.64 [R1+0x7d0], R232 ;  /* 0x0007d0e801007387 */ /* 0x000fe80000100a00 */
[----:B------:R-:W-:Y:S04]  /*40490*/  STL.64 [R1+0x7d8], R234 ;  /* 0x0007d8ea01007387 */ /* 0x000fe80000100a00 */
        /* <DEDUP_REMOVED lines=8> */
[----:B------:R-:W-:Y:S04]  /*40520*/  STL.64 [R1+0x7a0], R84 ;  /* 0x0007a05401007387 */ /* 0x000fe80000100a00 */
[----:B------:R1:W-:Y:S04]  /*40530*/  STL.64 [R1+0x7a8], R86 ;  /* 0x0007a85601007387 */ /* 0x0003e80000100a00 */
[----:B------:R-:W-:Y:S04]  /*40540*/  LDS R233, [R252+UR10+0x4180] ;  /* 0x0041800afce97984 */ /* 0x000fe80008000800 */
[----:B------:R-:W-:Y:S01]  /*40550*/  STL.64 [R1+0x790], R80 ;  /* 0x0007905001007387 */ /* 0x000fe20000100a00 */
[C---:B-1----:R-:W-:Y:S03]  /*40560*/  HMMA.1688.F32.TF32 R84, R200.reuse, R20, R100 ;  /* 0x00000014c854723c */ /* 0x042fe60000081064 */
[----:B------:R1:W-:Y:S04]  /*40570*/  STL.64 [R1+0x798], R82 ;  /* 0x0007985201007387 */ /* 0x0003e80000100a00 */
[----:B------:R-:W-:Y:S04]  /*40580*/  STL.64 [R1+0x780], R76 ;  /* 0x0007804c01007387 */ /* 0x000fe80000100a00 */
[----:B------:R1:W-:Y:S02]  /*40590*/  STL.64 [R1+0x788], R78 ;  /* 0x0007884e01007387 */ /* 0x0003e40000100a00 */
[C---:B-1----:R-:W-:Y:S02]  /*405a0*/  HMMA.1688.F32.TF32 R80, R200.reuse, R16, R104 ;  /* 0x00000010c850723c */ /* 0x042fe40000081068 */
[----:B------:R-:W1:Y:S06]  /*405b0*/  LDS R235, [R252+UR10+0x5180] ;  /* 0x0051800afceb7984 */ /* 0x000e6c0008000800 */
[----:B------:R-:W-:Y:S01]  /*405c0*/  HMMA.1688.F32.TF32 R76, R200, R240, R108 ;  /* 0x000000f0c84c723c */ /* 0x000fe2000008106c */
[----:B------:R-:W-:Y:S04]  /*405d0*/  STL.64 [R1+0x770], R84 ;  /* 0x0007705401007387 */ /* 0x000fe80000100a00 */
[----:B------:R-:W-:Y:S06]  /*405e0*/  STL.64 [R1+0x778], R86 ;  /* 0x0007785601007387 */ /* 0x000fec0000100a00 */
[----:B------:R-:W-:Y:S04]  /*405f0*/  STL.64 [R1+0x760], R80 ;  /* 0x0007605001007387 */ /* 0x000fe80000100a00 */
[----:B------:R-:W-:Y:S04]  /*40600*/  STL.64 [R1+0x768], R82 ;  /* 0x0007685201007387 */ /* 0x000fe80000100a00 */
[----:B------:R-:W-:Y:S04]  /*40610*/  STL.64 [R1+0x640], R76 ;  /* 0x0006404c01007387 */ /* 0x000fe80000100a00 */
[----:B------:R3:W-:Y:S02]  /*40620*/  STL.64 [R1+0x648], R78 ;  /* 0x0006484e01007387 */ /* 0x0007e40000100a00 */
[C---:B---3--:R-:W-:Y:S08]  /*40630*/  HMMA.1688.F32.TF32 R76, R68.reuse, R60, R132 ;  /* 0x0000003c444c723c */ /* 0x048ff00000081084 */
[C---:B--2---:R-:W-:Y:S08]  /*40640*/  HMMA.1688.F32.TF32 R80, R68.reuse, R64, R72 ;  /* 0x000000404450723c */ /* 0x044ff00000081048 */
[C---:B------:R-:W-:Y:S11]  /*40650*/  HMMA.1688.F32.TF32 R72, R68.reuse, R12, R128 ;  /* 0x0000000c4448723c */ /* 0x040ff60000081080 */
[----:B------:R-:W-:Y:S04]  /*40660*/  STL.64 [R1+0x750], R80 ;  /* 0x0007505001007387 */ /* 0x000fe80000100a00 */
[----:B------:R2:W-:Y:S04]  /*40670*/  STL.64 [R1+0x758], R82 ;  /* 0x0007585201007387 */ /* 0x0005e80000100a00 */
[----:B------:R-:W-:Y:S04]  /*40680*/  STL.64 [R1+0x740], R76 ;  /* 0x0007404c01007387 */ /* 0x000fe80000100a00 */
[----:B------:R3:W-:Y:S01]  /*40690*/  STL.64 [R1+0x748], R78 ;  /* 0x0007484e01007387 */ /* 0x0007e20000100a00 */
[C---:B--2---:R-:W-:Y:S03]  /*406a0*/  HMMA.1688.F32.TF32 R80, R68.reuse, R8, R124 ;  /* 0x000000084450723c */ /* 0x044fe6000008107c */
[----:B------:R-:W-:Y:S04]  /*406b0*/  STL.64 [R1+0x730], R72 ;  /* 0x0007304801007387 */ /* 0x000fe80000100a00 */
[----:B------:R4:W-:Y:S01]  /*406c0*/  STL.64 [R1+0x738], R74 ;  /* 0x0007384a01007387 */ /* 0x0009e20000100a00 */
[C---:B---3--:R-:W-:Y:S08]  /*406d0*/  HMMA.1688.F32.TF32 R76, R68.reuse, R56, R120 ;  /* 0x00000038444c723c */ /* 0x048ff00000081078 */
[C---:B----4-:R-:W-:Y:S03]  /*406e0*/  HMMA.1688.F32.TF32 R72, R68.reuse, R52, R116 ;  /* 0x000000344448723c */ /* 0x050fe60000081074 */
        /* <DEDUP_REMOVED lines=30> */
[----:B------:R-:W-:Y:S01]  /*408d0*/  STL.64 [R1+0x690], R80 ;  /* 0x0006905001007387 */ /* 0x000fe20000100a00 */
[----:B------:R-:W-:Y:S03]  /*408e0*/  HMMA.1688.F32.TF32 R68, R68, R240, R248 ;  /* 0x000000f04444723c */ /* 0x000fe600000810f8 */
        /* <DEDUP_REMOVED lines=8> */
[C---:B--2---:R-:W-:Y:S03]  /*40970*/  HMMA.1688.F32.TF32 R72, R232.reuse, R60, R180 ;  /* 0x0000003ce848723c */ /* 0x044fe600000810b4 */
[----:B------:R-:W2:Y:S05]  /*40980*/  LDS R239, [R6+UR10+0x5200] ;  /* 0x0052000a06ef7984 */ /* 0x000eaa0008000800 */
        /* <DEDUP_REMOVED lines=27> */
[C---:B-1----:R-:W-:Y:S01]  /*40b40*/  HMMA.1688.F32.TF32 R68, R232.reuse, R28, R156 ;  /* 0x0000001ce844723c */ /* 0x042fe2000008109c */
[----:B------:R-:W-:Y:S04]  /*40b50*/  LDS R156, [R5+UR10+0x4380] ;  /* 0x0043800a059c7984 */ /* 0x000fe80008000800 */
[----:B------:R-:W-:Y:S04]  /*40b60*/  STL.64 [R1+0x5b0], R76 ;  /* 0x0005b04c01007387 */ /* 0x000fe80000100a00 */
[----:B------:R1:W-:Y:S04]  /*40b70*/  STL.64 [R1+0x5b8], R78 ;  /* 0x0005b84e01007387 */ /* 0x0003e80000100a00 */
[----:B------:R-:W-:Y:S04]  /*40b80*/  STL.64 [R1+0x5a0], R72 ;  /* 0x0005a04801007387 */ /* 0x000fe80000100a00 */
[----:B------:R3:W-:Y:S01]  /*40b90*/  STL.64 [R1+0x5a8], R74 ;  /* 0x0005a84a01007387 */ /* 0x0007e20000100a00 */
[C---:B-1----:R-:W-:Y:S03]  /*40ba0*/  HMMA.1688.F32.TF32 R76, R232.reuse, R24, R160 ;  /* 0x00000018e84c723c */ /* 0x042fe600000810a0 */
[----:B------:R-:W-:Y:S04]  /*40bb0*/  STL.64 [R1+0x590], R68 ;  /* 0x0005904401007387 */ /* 0x000fe80000100a00 */
[----:B------:R1:W-:Y:S01]  /*40bc0*/  STL.64 [R1+0x598], R70 ;  /* 0x0005984601007387 */ /* 0x0003e20000100a00 */
[C---:B---3--:R-:W-:Y:S03]  /*40bd0*/  HMMA.1688.F32.TF32 R72, R232.reuse, R20, R164 ;  /* 0x00000014e848723c */ /* 0x048fe600000810a4 */
[----:B------:R-:W-:Y:S04]  /*40be0*/  LDS R158, [R5+UR10+0x5380] ;  /* 0x0053800a059e7984 */ /* 0x000fe80008000800 */
[----:B------:R-:W-:Y:S01]  /*40bf0*/  LDS R157, [R6+UR10+0x4380] ;  /* 0x0043800a069d7984 */ /* 0x000fe20008000800 */
[C---:B-1----:R-:W-:Y:S03]  /*40c00*/  HMMA.1688.F32.TF32 R68, R232.reuse, R16, R168 ;  /* 0x00000010e844723c */ /* 0x042fe600000810a8 */
[----:B------:R-:W-:Y:S04]  /*40c10*/  LDS R159, [R6+UR10+0x5380] ;  /* 0x0053800a069f7984 */ /* 0x000fe80008000800 */
[----:B------:R1:W-:Y:S04]  /*40c20*/  STL.64 [R1+0x4f0], R76 ;  /* 0x0004f04c01007387 */ /* 0x0003e80000100a00 */
[----:B------:R3:W-:Y:S04]  /*40c30*/  STL.64 [R1+0x4f8], R78 ;  /* 0x0004f84e01007387 */ /* 0x0007e80000100a00 */
[----:B------:R-:W4:Y:S04]  /*40c40*/  LDL.LU R216, [R1+0x12c0] ;  /* 0x0012c00001d87983 */ /* 0x000f280000300800 */
[----:B------:R-:W-:Y:S04]  /*40c50*/  STL.64 [R1+0x1e0], R72 ;  /* 0x0001e04801007387 */ /* 0x000fe80000100a00 */
[----:B------:R-:W-:Y:S04]  /*40c60*/  STL.64 [R1+0x1e8], R74 ;  /* 0x0001e84a01007387 */ /* 0x000fe80000100a00 */
[----:B------:R-:W-:Y:S04]  /*40c70*/  STL.64 [R1+0xd0], R68 ;  /* 0x0000d04401007387 */ /* 0x000fe80000100a00 */
[----:B------:R1:W-:Y:S04]  /*40c80*/  STL.64 [R1+0xd8], R70 ;  /* 0x0000d84601007387 */ /* 0x0003e80000100a00 */
        /* <DEDUP_REMOVED lines=59> */
[----:B------:R-:W-:Y:S03]  /*41040*/  HMMA.1688.F32.TF32 R232, R232, R240, R172 ;  /* 0x000000f0e8e8723c */ /* 0x000fe600000810ac */
[----:B------:R-:W-:Y:S04]  /*41050*/  LDS R72, [R7+UR10+0x4200] ;  /* 0x0042000a07487984 */ /* 0x000fe80008000800 */
[----:B------:R-:W-:Y:S04]  /*41060*/  LDS R74, [R7+UR10+0x5200] ;  /* 0x0052000a074a7984 */ /* 0x000fe80008000800 */
[----:B------:R-:W-:Y:S04]  /*41070*/  LDS R73, [R252+UR10+0x4200] ;  /* 0x0042000afc497984 */ /* 0x000fe80008000800 */
[----:B------:R-:W1:Y:S04]  /*41080*/  LDS R75, [R252+UR10+0x5200] ;  /* 0x0052000afc4b7984 */ /* 0x000e680008000800 */
[----:B------:R-:W-:Y:S04]  /*41090*/  STL [R1+0x3fc4], R232 ;  /* 0x003fc4e801007387 */ /* 0x000fe80000100800 */
[----:B------:R-:W-:Y:S04]  /*410a0*/  STL [R1+0x3fc0], R233 ;  /* 0x003fc0e901007387 */ /* 0x000fe80000100800 */
[----:B------:R-:W-:Y:S04]  /*410b0*/  STL [R1+0x3fbc], R234 ;  /* 0x003fbcea01007387 */ /* 0x000fe80000100800 */
[----:B------:R-:W-:Y:S01]  /*410c0*/  STL [R1+0x3fb8], R235 ;  /* 0x003fb8eb01007387 */ /* 0x000fe20000100800 */
[C---:B--2---:R-:W-:Y:S08]  /*410d0*/  HMMA.1688.F32.TF32 R76, R236.reuse, R64, R76 ;  /* 0x00000040ec4c723c */ /* 0x044ff0000008104c */
[C---:B---3--:R-:W-:Y:S11]  /*410e0*/  HMMA.1688.F32.TF32 R68, R236.reuse, R60, R132 ;  /* 0x0000003cec44723c */ /* 0x048ff60000081084 */
[----:B------:R-:W-:Y:S01]  /*410f0*/  STL.64 [R1+0xc0], R76 ;  /* 0x0000c04c01007387 */ /* 0x000fe20000100a00 */
[C---:B------:R-:W-:Y:S03]  /*41100*/  HMMA.1688.F32.TF32 R80, R236.reuse, R12, R128 ;  /* 0x0000000cec50723c */ /* 0x040fe60000081080 */
[----:B------:R2:W-:Y:S04]  /*41110*/  STL.64 [R1+0xc8], R78 ;  /* 0x0000c84e01007387 */ /* 0x0005e80000100a00 */
[----:B------:R-:W-:Y:S01]  /*41120*/  STL.64 [R1+0xb0], R68 ;  /* 0x0000b04401007387 */ /* 0x000fe20000100a00 */
[C---:B--2---:R-:W-:Y:S03]  /*41130*/  HMMA.1688.F32.TF32 R76, R236.reuse, R8, R124 ;  /* 0x00000008ec4c723c */ /* 0x044fe6000008107c */
[----:B------:R2:W-:Y:S05]  /*41140*/  STL.64 [R1+0xb8], R70 ;  /* 0x0000b84601007387 */ /* 0x0005ea0000100a00 */
[C---:B--2---:R-:W-:Y:S03]  /*41150*/  HMMA.1688.F32.TF32 R68, R236.reuse, R56, R220 ;  /* 0x00000038ec44723c */ /* 0x044fe600000810dc */
[----:B------:R-:W-:Y:S04]  /*41160*/  STL.64 [R1+0xa0], R80 ;  /* 0x0000a05001007387 */ /* 0x000fe80000100a00 */
[----:B------:R-:W-:Y:S04]  /*41170*/  STL.64 [R1+0xa8], R82 ;  /* 0x0000a85201007387 */ /* 0x000fe80000100a00 */
[----:B------:R-:W2:Y:S04]  /*41180*/  LDL.LU R220, [R1+0x1290] ;  /* 0x0012900001dc7983 */ /* 0x000ea80000300800 */
[----:B------:R-:W-:Y:S04]  /*41190*/  STL.64 [R1+0x90], R76 ;  /* 0x0000904c01007387 */ /* 0x000fe80000100a00 */
[----:B------:R4:W-:Y:S04]  /*411a0*/  STL.64 [R1+0x98], R78 ;  /* 0x0000984e01007387 */ /* 0x0009e80000100a00 */
[----:B------:R-:W-:Y:S04]  /*411b0*/  STL.64 [R1+0x80], R68 ;  /* 0x0000804401007387 */ /* 0x000fe80000100a00 */
[----:B------:R3:W-:Y:S04]  /*411c0*/  STL.64 [R1+0x88], R70 ;  /* 0x0000884601007387 */ /* 0x0007e80000100a00 */
[----:B------:R-:W2:Y:S04]  /*411d0*/  LDL.LU R221, [R1+0x1294] ;  /* 0x0012940001dd7983 */ /* 0x000ea80000300800 */
[----:B------:R-:W2:Y:S04]  /*411e0*/  LDL.LU R222, [R1+0x1298] ;  /* 0x0012980001de7983 */ /* 0x000ea80000300800 */
[----:B------:R-:W2:Y:S01]  /*411f0*/  LDL.LU R223, [R1+0x129c] ;  /* 0x00129c0001df7983 */ /* 0x000ea20000300800 */
[C---:B----4-:R-:W-:Y:S08]  /*41200*/  HMMA.1688.F32.TF32 R76, R236.reuse, R52, R120 ;  /* 0x00000034ec4c723c */ /* 0x050ff00000081078 */
[C---:B---3--:R-:W-:Y:S08]  /*41210*/  HMMA.1688.F32.TF32 R68, R236.reuse, R48, R116 ;  /* 0x00000030ec44723c */ /* 0x048ff00000081074 */
[C---:B------:R-:W-:Y:S03]  /*41220*/  HMMA.1688.F32.TF32 R80, R236.reuse, R44, R112 ;  /* 0x0000002cec50723c */ /* 0x040fe60000081070 */
[----:B------:R-:W-:Y:S04]  /*41230*/  STL.64 [R1+0x70], R76 ;  /* 0x0000704c01007387 */ /* 0x000fe80000100a00 */
[----:B------:R3:W-:Y:S04]  /*41240*/  STL.64 [R1+0x78], R78 ;  /* 0x0000784e01007387 */ /* 0x0007e80000100a00 */
[----:B------:R-:W-:Y:S04]  /*41250*/  STL.64 [R1+0x60], R68 ;  /* 0x0000604401007387 */ /* 0x000fe80000100a00 */
[----:B------:R4:W-:Y:S01]  /*41260*/  STL.64 [R1+0x68], R70 ;  /* 0x0000684601007387 */ /* 0x0009e20000100a00 */
[C---:B---3--:R-:W-:Y:S08]  /*41270*/  HMMA.1688.F32.TF32 R76, R236.reuse, R40, R224 ;  /* 0x00000028ec4c723c */ /* 0x048ff000000810e0 */
[C---:B----4-:R-:W-:Y:S01]  /*41280*/  HMMA.1688.F32.TF32 R68, R236.reuse, R36, R204 ;  /* 0x00000024ec44723c */ /* 0x050fe200000810cc */
[----:B------:R-:W-:Y:S04]  /*41290*/  STL.64 [R1+0x50], R80 ;  /* 0x0000505001007387 */ /* 0x000fe80000100a00 */
[----:B------:R3:W-:Y:S06]  /*412a0*/  STL.64 [R1+0x58], R82 ;  /* 0x0000585201007387 */ /* 0x0007ec0000100a00 */
        /* <DEDUP_REMOVED lines=8> */
[----:B------:R-:W-:Y:S01]  /*41330*/  STL.64 [R1+0x28], R82 ;  /* 0x0000285201007387 */ /* 0x000fe20000100a00 */
[C---:B------:R-:W-:Y:S03]  /*41340*/  HMMA.1688.F32.TF32 R248, R236.reuse, R20, R248 ;  /* 0x00000014ecf8723c */ /* 0x040fe600000810f8 */
[----:B------:R-:W-:Y:S04]  /*41350*/  STL.64 [R1+0x10], R76 ;  /* 0x0000104c01007387 */ /* 0x000fe80000100a00 */
[----:B------:R1:W-:Y:S04]  /*41360*/  STL.64 [R1+0x18], R78 ;  /* 0x0000184e01007387 */ /* 0x0003e80000100a00 */
[----:B------:R-:W1:Y:S04]  /*41370*/  LDL.LU R204, [R1+0x170] ;  /* 0x0001700001cc7983 */ /* 0x000e680000300800 */
[----:B------:R-:W-:Y:S04]  /*41380*/  STL.64 [R1], R68 ;  /* 0x0000004401007387 */ /* 0x000fe80000100a00 */
[----:B------:R-:W-:Y:S04]  /*41390*/  STL.64 [R1+0x8], R70 ;  /* 0x0000084601007387 */ /* 0x000fe80000100a00 */
[----:B------:R-:W1:Y:S04]  /*413a0*/  LDL.LU R205, [R1+0x174] ;  /* 0x0001740001cd7983 */ /* 0x000e680000300800 */
[----:B------:R-:W1:Y:S04]  /*413b0*/  LDL.LU R206, [R1+0x178] ;  /* 0x0001780001ce7983 */ /* 0x000e680000300800 */
[----:B------:R-:W1:Y:S04]  /*413c0*/  LDL.LU R207, [R1+0x17c] ;  /* 0x00017c0001cf7983 */ /* 0x000e680000300800 */
[----:B------:R-:W-:Y:S04]  /*413d0*/  STL [R1+0x3fb4], R248 ;  /* 0x003fb4f801007387 */ /* 0x000fe80000100800 */
[----:B------:R-:W-:Y:S04]  /*413e0*/  STL [R1+0x3fb0], R249 ;  /* 0x003fb0f901007387 */ /* 0x000fe80000100800 */
[----:B------:R-:W-:Y:S04]  /*413f0*/  STL [R1+0x3fac], R250 ;  /* 0x003facfa01007387 */ /* 0x000fe80000100800 */
[----:B------:R-:W-:Y:S04]  /*41400*/  STL [R1+0x3fa8], R251 ;  /* 0x003fa8fb01007387 */ /* 0x000fe80000100800 */
[----:B------:R-:W3:Y:S04]  /*41410*/  LDL.LU R208, [R1+0x180] ;  /* 0x0001800001d07983 */ /* 0x000ee80000300800 */
[----:B------:R-:W3:Y:S04]  /*41420*/  LDL.LU R209, [R1+0x184] ;  /* 0x0001840001d17983 */ /* 0x000ee80000300800 */
[----:B------:R-:W3:Y:S04]  /*41430*/  LDL.LU R210, [R1+0x188] ;  /* 0x0001880001d27983 */ /* 0x000ee80000300800 */
[----:B------:R-:W3:Y:S01]  /*41440*/  LDL.LU R211, [R1+0x18c] ;  /* 0x00018c0001d37983 */ /* 0x000ee20000300800 */
[C---:B------:R-:W-:Y:S03]  /*41450*/  HMMA.1688.F32.TF32 R244, R236.reuse, R16, R244 ;  /* 0x00000010ecf4723c */ /* 0x040fe600000810f4 */
[----:B------:R-:W4:Y:S04]  /*41460*/  LDL.LU R212, [R1+0x190] ;  /* 0x0001900001d47983 */ /* 0x000f280000300800 */
[----:B------:R-:W4:Y:S04]  /*41470*/  LDL.LU R213, [R1+0x194] ;  /* 0x0001940001d57983 */ /* 0x000f280000300800 */
[----:B------:R-:W4:Y:S04]  /*41480*/  LDL.LU R214, [R1+0x198] ;  /* 0x0001980001d67983 */ /* 0x000f280000300800 */
[----:B------:R-:W4:Y:S04]  /*41490*/  LDL.LU R215, [R1+0x19c] ;  /* 0x00019c0001d77983 */ /* 0x000f280000300800 */
[----:B------:R-:W-:Y:S04]  /*414a0*/  STL [R1+0x3fd4], R244 ;  /* 0x003fd4f401007387 */ /* 0x000fe80000100800 */
[----:B------:R-:W-:Y:S04]  /*414b0*/  STL [R1+0x3fd0], R245 ;  /* 0x003fd0f501007387 */ /* 0x000fe80000100800 */
[----:B------:R-:W-:Y:S04]  /*414c0*/  STL [R1+0x3fcc], R246 ;  /* 0x003fccf601007387 */ /* 0x000fe80000100800 */
[----:B------:R-:W-:Y:S04]  /*414d0*/  STL [R1+0x3fc8], R247 ;  /* 0x003fc8f701007387 */ /* 0x000fe80000100800 */
        /* <DEDUP_REMOVED lines=8> */
[----:B--2---:R-:W-:Y:S03]  /*41560*/  HMMA.1688.F32.TF32 R236, R236, R240, R220 ;  /* 0x000000f0ecec723c */ /* 0x004fe600000810dc */
[----:B------:R-:W2:Y:S04]  /*41570*/  LDL.LU R220, [R1+0x1f0] ;  /* 0x0001f00001dc7983 */ /* 0x000ea80000300800 */
[----:B------:R-:W2:Y:S04]  /*41580*/  LDL.LU R221, [R1+0x1f4] ;  /* 0x0001f40001dd7983 */ /* 0x000ea80000300800 */
[----:B------:R-:W2:Y:S04]  /*41590*/  LDL.LU R222, [R1+0x1f8] ;  /* 0x0001f80001de7983 */ /* 0x000ea80000300800 */
[----:B------:R-:W2:Y:S04]  /*415a0*/  LDL.LU R223, [R1+0x1fc] ;  /* 0x0001fc0001df7983 */ /* 0x000ea80000300800 */
[----:B------:R-:W-:Y:S04]  /*415b0*/  STL [R1+0x3fe4], R236 ;  /* 0x003fe4ec01007387 */ /* 0x000fe80000100800 */
[----:B------:R-:W-:Y:S04]  /*415c0*/  STL [R1+0x3fe0], R237 ;  /* 0x003fe0ed01007387 */ /* 0x000fe80000100800 */
[----:B------:R-:W-:Y:S04]  /*415d0*/  STL [R1+0x3fdc], R238 ;  /* 0x003fdcee01007387 */ /* 0x000fe80000100800 */
[----:B------:R-:W-:Y:S01]  /*415e0*/  STL [R1+0x3fd8], R239 ;  /* 0x003fd8ef01007387 */ /* 0x000fe20000100800 */
[----:B-1----:R-:W-:-:S15]  /*415f0*/  HMMA.1688.F32.TF32 R76, R72, R64, R204 ;  /* 0x00000040484c723c */ /* 0x002fde00000810cc */
[----:B------:R-:W-:-:S04]  /*41600*/  NOP ;  /* 0x0000000000007918 */ /* 0x000fc80000000000 */
[----:B------:R-:W-:Y:S01]  /*41610*/  IMAD.MOV.U32 R233, RZ, RZ, R76 ;  /* 0x000000ffffe97224 */ /* 0x000fe200078e004c */
[----:B------:R3:W-:Y:S01]  /*41620*/  STL [R1+0x1dc], R79 ;  /* 0x0001dc4f01007387 */ /* 0x0007e20000100800 */
[----:B------:R-:W-:Y:S02]  /*41630*/  IMAD.MOV.U32 R234, RZ, RZ, R77 ;  /* 0x000000ffffea7224 */ /* 0x000fe400078e004d */
[----:B------:R-:W-:Y:S02]  /*41640*/  IMAD.MOV.U32 R235, RZ, RZ, R78 ;  /* 0x000000ffffeb7224 */ /* 0x000fe400078e004e */
[----:B---3--:R-:W-:-:S15]  /*41650*/  HMMA.1688.F32.TF32 R76, R72, R60, R208 ;  /* 0x0000003c484c723c */ /* 0x008fde00000810d0 */
        /* <DEDUP_REMOVED lines=11> */
[----:B------:R-:W-:Y:S01]  /*41710*/  HMMA.1688.F32.TF32 R76, R72, R8, R216 ;  /* 0x00000008484c723c */ /* 0x000fe200000810d8 */
[----:B------:R-:W-:Y:S04]  /*41720*/  STL [R1+0x3ff0], R235 ;  /* 0x003ff0eb01007387 */ /* 0x000fe80000100800 */
[----:B------:R-:W-:Y:S04]  /*41730*/  STL [R1+0x3fec], R234 ;  /* 0x003fecea01007387 */ /* 0x000fe80000100800 */
[----:B------:R1:W-:Y:S04]  /*41740*/  STL [R1+0x3fe8], R233 ;  /* 0x003fe8e901007387 */ /* 0x0003e80000100800 */
[----:B------:R-:W-:Y:S06]  /*41750*/  STL.64 [R1+0x4000], R246 ;  /* 0x004000f601007387 */ /* 0x000fec0000100a00 */
[----:B------:R-:W-:Y:S01]  /*41760*/  IMAD.MOV.U32 R236, RZ, RZ, R79 ;  /* 0x000000ffffec7224 */ /* 0x000fe200078e004f */
[----:B-1----:R-:W-:Y:S01]  /*41770*/  MOV R233, R78 ;  /* 0x0000004e00e97202 */ /* 0x002fe20000000f00 */
[----:B------:R-:W-:-:S02]  /*41780*/  IMAD.MOV.U32 R235, RZ, RZ, R76 ;  /* 0x000000ffffeb7224 */ /* 0x000fc400078e004c */
[----:B------:R-:W-:Y:S01]  /*41790*/  IMAD.MOV.U32 R234, RZ, RZ, R77 ;  /* 0x000000ffffea7224 */ /* 0x000fe200078e004d */
        /* <DEDUP_REMOVED lines=77> */
[----:B--2---:R-:W-:Y:S03]  /*41c70*/  HMMA.1688.F32.TF32 R76, R72, R56, R220 ;  /* 0x00000038484c723c */ /* 0x004fe600000810dc */
        /* <DEDUP_REMOVED lines=8> */
[----:B------:R-:W-:-:S03]  /*41d00*/  IMAD.MOV.U32 R248, RZ, RZ, R76 ;  /* 0x000000fffff87224 */ /* 0x000fc600078e004c */
[----:B------:R-:W2:Y:S01]  /*41d10*/  LDL.LU R80, [R1+0x1480] ;  /* 0x0014800001507983 */ /* 0x000ea20000300800 */
[----:B------:R-:W-:-:S03]  /*41d20*/  IMAD.MOV.U32 R249, RZ, RZ, R77 ;  /* 0x000000fffff97224 */ /* 0x000fc600078e004d */
[----:B------:R-:W2:Y:S01]  /*41d30*/  LDL.LU R81, [R1+0x1484] ;  /* 0x0014840001517983 */ /* 0x000ea20000300800 */
[----:B------:R-:W-:-:S03]  /*41d40*/  IMAD.MOV.U32 R250, RZ, RZ, R78 ;  /* 0x000000fffffa7224 */ /* 0x000fc600078e004e */
[----:B------:R-:W2:Y:S01]  /*41d50*/  LDL.LU R82, [R1+0x1488] ;  /* 0x0014880001527983 */ /* 0x000ea20000300800 */
[----:B------:R-:W-:-:S03]  /*41d60*/  IMAD.MOV.U32 R251, RZ, RZ, R79 ;  /* 0x000000fffffb7224 */ /* 0x000fc600078e004f */
        /* <DEDUP_REMOVED lines=22> */
[C---:B------:R-:W-:Y:S08]  /*41ed0*/  HMMA.1688.F32.TF32 R100, R72.reuse, R28, R100 ;  /* 0x0000001c4864723c */ /* 0x040ff00000081064 */
[C---:B------:R-:W-:Y:S08]  /*41ee0*/  HMMA.1688.F32.TF32 R104, R72.reuse, R32, R104 ;  /* 0x000000204868723c */ /* 0x040ff00000081068 */
[C---:B------:R-:W-:Y:S08]  /*41ef0*/  HMMA.1688.F32.TF32 R140, R72.reuse, R44, R176 ;  /* 0x0000002c488c723c */ /* 0x040ff000000810b0 */
[C---:B------:R-:W-:Y:S08]  /*41f00*/  HMMA.1688.F32.TF32 R136, R72.reuse, R52, R184 ;  /* 0x000000344888723c */ /* 0x040ff000000810b8 */
[C---:B------:R-:W-:Y:S11]  /*41f10*/  HMMA.1688.F32.TF32 R144, R72.reuse, R48, R180 ;  /* 0x000000304890723c */ /* 0x040ff600000810b4 */
[----:B------:R-:W-:Y:S01]  /*41f20*/  STL.64 [R1+0x180], R136 ;  /* 0x0001808801007387 */ /* 0x000fe20000100a00 */
[C---:B--2---:R-:W-:Y:S03]  /*41f30*/  HMMA.1688.F32.TF32 R108, R72.reuse, R36, R108 ;  /* 0x00000024486c723c */ /* 0x044fe6000008106c */
[----:B------:R1:W-:Y:S05]  /*41f40*/  STL.64 [R1+0x188], R138 ;  /* 0x0001888a01007387 */ /* 0x0003ea0000100a00 */
[C---:B-1----:R-:W-:Y:S01]  /*41f50*/  HMMA.1688.F32.TF32 R136, R72.reuse, R40, R200 ;  /* 0x000000284888723c */ /* 0x042fe200000810c8 */
[----:B------:R-:W-:Y:S07]  /*41f60*/  STL.64 [R1+0x170], R144 ;  /* 0x0001709001007387 */ /* 0x000fee0000100a00 */
[----:B------:R-:W-:Y:S01]  /*41f70*/  HMMA.1688.F32.TF32 R92, R72, R20, R92 ;  /* 0x00000014485c723c */ /* 0x000fe2000008105c */
[----:B------:R-:W-:Y:S04]  /*41f80*/  STL.64 [R1+0x178], R146 ;  /* 0x0001789201007387 */ /* 0x000fe80000100a00 */
[----:B------:R-:W-:Y:S03]  /*41f90*/  STL.64 [R1+0x160], R140 ;  /* 0x0001608c01007387 */ /* 0x000fe60000100a00 */
[C---:B------:R-:W-:Y:S01]  /*41fa0*/  HMMA.1688.F32.TF32 R80, R68.reuse, R64, R80 ;  /* 0x000000404450723c */ /* 0x040fe20000081050 */
        /* <DEDUP_REMOVED lines=24> */
[----:B------:R-:W-:Y:S04]  /*42130*/  LDS R72, [R7+UR10+0x4280] ;  /* 0x0042800a07487984 */ /* 0x000fe80008000800 */
[----:B------:R-:W-:Y:S01]  /*42140*/  LDS R74, [R7+UR10+0x5280] ;  /* 0x0052800a074a7984 */ /* 0x000fe20008000800 */
[C---:B-1----:R-:W-:Y:S03]  /*42150*/  HMMA.1688.F32.TF32 R76, R68.reuse, R56, R124 ;  /* 0x00000038444c723c */ /* 0x042fe6000008107c */
        /* <DEDUP_REMOVED lines=31> */
[----:B------:R-:W3:Y:S04]  /*42350*/  LDL.LU R216, [R1+0x1650] ;  /* 0x0016500001d87983 */ /* 0x000ee80000300800 */
[----:B------:R1:W-:Y:S04]  /*42360*/  STL.64 [R1+0x220], R80 ;  /* 0x0002205001007387 */ /* 0x0003e80000100a00 */
[----:B------:R4:W-:Y:S04]  /*42370*/  STL.64 [R1+0x228], R82 ;  /* 0x0002285201007387 */ /* 0x0009e80000100a00 */
[----:B------:R1:W-:Y:S04]  /*42380*/  STL.64 [R1+0x210], R76 ;  /* 0x0002104c01007387 */ /* 0x0003e80000100a00 */
[----:B------:R1:W-:Y:S04]  /*42390*/  STL.64 [R1+0x218], R78 ;  /* 0x0002184e01007387 */ /* 0x0003e80000100a00 */
[----:B------:R-:W3:Y:S04]  /*423a0*/  LDL.LU R217, [R1+0x1654] ;  /* 0x0016540001d97983 */ /* 0x000ee80000300800 */
[----:B------:R-:W3:Y:S04]  /*423b0*/  LDL.LU R218, [R1+0x1658] ;  /* 0x0016580001da7983 */ /* 0x000ee80000300800 */
[----:B------:R-:W3:Y:S04]  /*423c0*/  LDL.LU R219, [R1+0x165c] ;  /* 0x00165c0001db7983 */ /* 0x000ee80000300800 */
        /* <DEDUP_REMOVED lines=87> */
[----:B------:R-:W3:Y:S01]  /*42940*/  LDL.LU R223, [R1+0x164c] ;  /* 0x00164c0001df7983 */ /* 0x000ee20000300800 */
[C---:B--2---:R-:W-:Y:S08]  /*42950*/  HMMA.1688.F32.TF32 R80, R72.reuse, R44, R80 ;  /* 0x0000002c4850723c */ /* 0x044ff00000081050 */
[C---:B----4-:R-:W-:Y:S08]  /*42960*/  HMMA.1688.F32.TF32 R84, R72.reuse, R48, R84 ;  /* 0x000000304854723c */ /* 0x050ff00000081054 */
[C---:B---3--:R-:W-:Y:S08]  /*42970*/  HMMA.1688.F32.TF32 R88, R72.reuse, R52, R88 ;  /* 0x000000344858723c */ /* 0x048ff00000081058 */
[C---:B------:R-:W-:Y:S08]  /*42980*/  HMMA.1688.F32.TF32 R96, R72.reuse, R8, R96 ;  /* 0x000000084860723c */ /* 0x040ff00000081060 */
[----:B------:R-:W-:Y:S08]  /*42990*/  HMMA.1688.F32.TF32 R100, R72, R12, R100 ;  /* 0x0000000c4864723c */ /* 0x000ff00000081064 */
[C---:B------:R-:W-:Y:S08]  /*429a0*/  HMMA.1688.F32.TF32 R136, R68.reuse, R240, R200 ;  /* 0x000000f04488723c */ /* 0x040ff000000810c8 */
[----:B------:R-:W-:Y:S01]  /*429b0*/  HMMA.1688.F32.TF32 R140, R68, R16, R176 ;  /* 0x00000010448c723c */ /* 0x000fe200000810b0 */
[----:B------:R-:W-:Y:S04]  /*429c0*/  LDS R68, [R5+UR10+0x4300] ;  /* 0x0043000a05447984 */ /* 0x000fe80008000800 */
[----:B------:R-:W-:Y:S04]  /*429d0*/  LDS R70, [R5+UR10+0x5300] ;  /* 0x0053000a05467984 */ /* 0x000fe80008000800 */
[----:B------:R-:W-:Y:S04]  /*429e0*/  LDS R69, [R6+UR10+0x4300] ;  /* 0x0043000a06457984 */ /* 0x000fe80008000800 */
[----:B------:R-:W1:Y:S01]  /*429f0*/  LDS R71, [R6+UR10+0x5300] ;  /* 0x0053000a06477984 */ /* 0x000e620008000800 */
[C---:B------:R-:W-:Y:S08]  /*42a00*/  HMMA.1688.F32.TF32 R104, R72.reuse, R60, R104 ;  /* 0x0000003c4868723c */ /* 0x040ff00000081068 */
[C---:B------:R-:W-:Y:S01]  /*42a10*/  HMMA.1688.F32.TF32 R108, R72.reuse, R64, R108 ;  /* 0x00000040486c723c */ /* 0x040fe2000008106c */
[----:B------:R-:W-:Y:S04]  /*42a20*/  STL.64 [R1+0x200], R140 ;  /* 0x0002008c01007387 */ /* 0x000fe80000100a00 */
[----:B------:R-:W-:Y:S03]  /*42a30*/  STL.64 [R1+0x208], R142 ;  /* 0x0002088e01007387 */ /* 0x000fe60000100a00 */
[C---:B------:R-:W-:Y:S01]  /*42a40*/  HMMA.1688.F32.TF32 R92, R72.reuse, R56, R92 ;  /* 0x00000038485c723c */ /* 0x040fe2000008105c */
[----:B------:R-:W-:Y:S04]  /*42a50*/  STL.64 [R1+0x1f0], R136 ;  /* 0x0001f08801007387 */ /* 0x000fe80000100a00 */
[----:B------:R-:W-:Y:S06]  /*42a60*/  STL.64 [R1+0x1f8], R138 ;  /* 0x0001f88a01007387 */ /* 0x000fec0000100a00 */
        /* <DEDUP_REMOVED lines=33> */
[----:B------:R-:W3:Y:S05]  /*42c80*/  LDS R95, [R252+UR10+0x5300] ;  /* 0x0053000afc5f7984 */ /* 0x000eea0008000800 */
[C---:B--2---:R-:W-:Y:S08]  /*42c90*/  HMMA.1688.F32.TF32 R76, R72.reuse, R16, R112 ;  /* 0x00000010484c723c */ /* 0x044ff00000081070 */
[----:B------:R-:W-:Y:S01]  /*42ca0*/  HMMA.1688.F32.TF32 R72, R72, R240, R224 ;  /* 0x000000f04848723c */ /* 0x000fe200000810e0 */
        /* <DEDUP_REMOVED lines=8> */
[C---:B-1----:R-:W-:Y:S08]  /*42d30*/  HMMA.1688.F32.TF32 R76, R68.reuse, R64, R204 ;  /* 0x00000040444c723c */ /* 0x042ff000000810cc */
[C---:B--2---:R-:W-:Y:S08]  /*42d40*/  HMMA.1688.F32.TF32 R72, R68.reuse, R60, R208 ;  /* 0x0000003c4448723c */ /* 0x044ff000000810d0 */
[C---:B------:R-:W-:Y:S03]  /*42d50*/  HMMA.1688.F32.TF32 R80, R68.reuse, R12, R212 ;  /* 0x0000000c4450723c */ /* 0x040fe600000810d4 */
[----:B------:R-:W-:Y:S04]  /*42d60*/  STL.64 [R1+0x340], R76 ;  /* 0x0003404c01007387 */ /* 0x000fe80000100a00 */
[----:B------:R1:W-:Y:S04]  /*42d70*/  STL.64 [R1+0x348], R78 ;  /* 0x0003484e01007387 */ /* 0x0003e80000100a00 */
[----:B------:R-:W-:Y:S04]  /*42d80*/  STL.64 [R1+0x330], R72 ;  /* 0x0003304801007387 */ /* 0x000fe80000100a00 */
[----:B------:R2:W-:Y:S01]  /*42d90*/  STL.64 [R1+0x338], R74 ;  /* 0x0003384a01007387 */ /* 0x0005e20000100a00 */
[C---:B-1----:R-:W-:Y:S08]  /*42da0*/  HMMA.1688.F32.TF32 R76, R68.reuse, R8, R216 ;  /* 0x00000008444c723c */ /* 0x042ff000000810d8 */
[C---:B--2---:R-:W-:Y:S01]  /*42db0*/  HMMA.1688.F32.TF32 R72, R68.reuse, R56, R220 ;  /* 0x000000384448723c */ /* 0x044fe200000810dc */
[----:B------:R1:W-:Y:S04]  /*42dc0*/  STL.64 [R1+0x320], R80 ;  /* 0x0003205001007387 */ /* 0x0003e80000100a00 */
[----:B------:R2:W-:Y:S04]  /*42dd0*/  STL.64 [R1+0x328], R82 ;  /* 0x0003285201007387 */ /* 0x0005e80000100a00 */
[----:B------:R-:W4:Y:S04]  /*42de0*/  LDL.LU R216, [R1+0xf70] ;  /* 0x000f700001d87983 */ /* 0x000f280000300800 */
[----:B------:R1:W-:Y:S04]  /*42df0*/  STL.64 [R1+0x310], R76 ;  /* 0x0003104c01007387 */ /* 0x0003e80000100a00 */
[----:B------:R1:W-:Y:S04]  /*42e00*/  STL.64 [R1+0x318], R78 ;  /* 0x0003184e01007387 */ /* 0x0003e80000100a00 */
[----:B------:R-:W-:Y:S04]  /*42e10*/  STL.64 [R1+0x300], R72 ;  /* 0x0003004801007387 */ /* 0x000fe80000100a00 */
[----:B------:R1:W-:Y:S04]  /*42e20*/  STL.64 [R1+0x308], R74 ;  /* 0x0003084a01007387 */ /* 0x0003e80000100a00 */
        /* <DEDUP_REMOVED lines=23> */
[----:B-1----:R-:W3:Y:S04]  /*42fa0*/  LDL.LU R80, [R1+0x15e0] ;  /* 0x0015e00001507983 */ /* 0x002ee80000300800 */
[----:B------:R-:W3:Y:S04]  /*42fb0*/  LDL.LU R81, [R1+0x15e4] ;  /* 0x0015e40001517983 */ /* 0x000ee80000300800 */
[----:B--2---:R-:W3:Y:S04]  /*42fc0*/  LDL.LU R82, [R1+0x15e8] ;  /* 0x0015e80001527983 */ /* 0x004ee80000300800 */
        /* <DEDUP_REMOVED lines=50> */
[C---:B------:R-:W-:Y:S08]  /*432f0*/  HMMA.1688.F32.TF32 R100, R68.reuse, R48, R100 ;  /* 0x000000304464723c */ /* 0x040ff00000081064 */
[C---:B---3--:R-:W-:Y:S03]  /*43300*/  HMMA.1688.F32.TF32 R96, R68.reuse, R44, R96 ;  /* 0x0000002c4460723c */ /* 0x048fe60000081060 */
[----:B------:R-:W-:Y:S04]  /*43310*/  STL.64 [R1+0x2f0], R72 ;  /* 0x0002f04801007387 */ /* 0x000fe80000100a00 */
[----:B------:R1:W-:Y:S02]  /*43320*/  STL.64 [R1+0x2f8], R74 ;  /* 0x0002f84a01007387 */ /* 0x0003e40000100a00 */
[C---:B-1----:R-:W-:Y:S02]  /*43330*/  HMMA.1688.F32.TF32 R72, R68.reuse, R40, R88 ;  /* 0x000000284448723c */ /* 0x042fe40000081058 */
[----:B------:R-:W-:Y:S04]  /*43340*/  STL.64 [R1+0x2e0], R100 ;  /* 0x0002e06401007387 */ /* 0x000fe80000100a00 */
[----:B------:R-:W-:Y:S02]  /*43350*/  STL.64 [R1+0x2e8], R102 ;  /* 0x0002e86601007387 */ /* 0x000fe40000100a00 */
[C---:B------:R-:W-:Y:S02]  /*43360*/  HMMA.1688.F32.TF32 R88, R68.reuse, R36, R84 ;  /* 0x000000244458723c */ /* 0x040fe40000081054 */
[----:B------:R-:W-:Y:S04]  /*43370*/  STL.64 [R1+0x2d0], R96 ;  /* 0x0002d06001007387 */ /* 0x000fe80000100a00 */
[----:B------:R-:W-:Y:S02]  /*43380*/  STL.64 [R1+0x2d8], R98 ;  /* 0x0002d86201007387 */ /* 0x000fe40000100a00 */
[C---:B------:R-:W-:Y:S03]  /*43390*/  HMMA.1688.F32.TF32 R84, R68.reuse, R32, R80 ;  /* 0x000000204454723c */ /* 0x040fe60000081050 */
[----:B------:R-:W-:Y:S04]  /*433a0*/  STL.64 [R1+0x2c0], R72 ;  /* 0x0002c04801007387 */ /* 0x000fe80000100a00 */
[----:B------:R4:W-:Y:S02]  /*433b0*/  STL.64 [R1+0x2c8], R74 ;  /* 0x0002c84a01007387 */ /* 0x0009e40000100a00 */
[C---:B----4-:R-:W-:Y:S02]  /*433c0*/  HMMA.1688.F32.TF32 R72, R68.reuse, R28, R76 ;  /* 0x0000001c4448723c */ /* 0x050fe4000008104c */
        /* <DEDUP_REMOVED lines=17> */
[----:B------:R1:W-:Y:S02]  /*434e0*/  STL.64 [R1+0x238], R70 ;  /* 0x0002384601007387 */ /* 0x0003e40000100a00 */
[C---:B-1----:R-:W-:Y:S02]  /*434f0*/  HMMA.1688.F32.TF32 R68, R92.reuse, R64, R212 ;  /* 0x000000405c44723c */ /* 0x042fe400000810d4 */
[----:B------:R-:W-:Y:S04]  /*43500*/  LDS R213, [R252+UR10+0x4380] ;  /* 0x0043800afcd57984 */ /* 0x000fe80008000800 */
[----:B------:R-:W-:Y:S02]  /*43510*/  LDS R215, [R252+UR10+0x5380] ;  /* 0x0053800afcd77984 */ /* 0x000fe40008000800 */
[C---:B------:R-:W-:Y:S02]  /*43520*/  HMMA.1688.F32.TF32 R76, R92.reuse, R60, R116 ;  /* 0x0000003c5c4c723c */ /* 0x040fe40000081074 */
[----:B------:R-:W-:Y:S04]  /*43530*/  LDS R212, [R7+UR10+0x4380] ;  /* 0x0043800a07d47984 */ /* 0x000fe80008000800 */
[----:B------:R-:W1:Y:S02]  /*43540*/  LDS R214, [R7+UR10+0x5380] ;  /* 0x0053800a07d67984 */ /* 0x000e640008000800 */
[C---:B------:R-:W-:Y:S03]  /*43550*/  HMMA.1688.F32.TF32 R72, R92.reuse, R12, R112 ;  /* 0x0000000c5c48723c */ /* 0x040fe60000081070 */
[----:B------:R-:W-:Y:S04]  /*43560*/  STL.64 [R1+0x3e78], R70 ;  /* 0x003e784601007387 */ /* 0x000fe80000100a00 */
[----:B------:R2:W-:Y:S02]  /*43570*/  STL.64 [R1+0x3e70], R68 ;  /* 0x003e704401007387 */ /* 0x0005e40000100a00 */
[C---:B--2---:R-:W-:Y:S02]  /*43580*/  HMMA.1688.F32.TF32 R68, R92.reuse, R8, R224 ;  /* 0x000000085c44723c */ /* 0x044fe400000810e0 */
[----:B------:R-:W-:Y:S04]  /*43590*/  STL.64 [R1+0x580], R76 ;  /* 0x0005804c01007387 */ /* 0x000fe80000100a00 */
[----:B------:R2:W-:Y:S04]  /*435a0*/  STL.64 [R1+0x588], R78 ;  /* 0x0005884e01007387 */ /* 0x0005e80000100a00 */
[----:B------:R-:W-:Y:S04]  /*435b0*/  STL.64 [R1+0x570], R72 ;  /* 0x0005704801007387 */ /* 0x000fe80000100a00 */
[----:B------:R3:W-:Y:S01]  /*435c0*/  STL.64 [R1+0x578], R74 ;  /* 0x0005784a01007387 */ /* 0x0007e20000100a00 */
[C---:B--2---:R-:W-:Y:S04]  /*435d0*/  HMMA.1688.F32.TF32 R76, R92.reuse, R56, R204 ;  /* 0x000000385c4c723c */ /* 0x044fe800000810cc */
[----:B------:R-:W-:Y:S04]  /*435e0*/  STL.64 [R1+0x560], R68 ;  /* 0x0005604401007387 */ /* 0x000fe80000100a00 */
[----:B------:R2:W-:Y:S01]  /*435f0*/  STL.64 [R1+0x568], R70 ;  /* 0x0005684601007387 */ /* 0x0005e20000100a00 */
[C---:B---3--:R-:W-:Y:S08]  /*43600*/  HMMA.1688.F32.TF32 R72, R92.reuse, R52, R208 ;  /* 0x000000345c48723c */ /* 0x048ff000000810d0 */
[----:B--2---:R-:W-:Y:S02]  /*43610*/  HMMA.1688.F32.TF32 R68, R92, R48, R216 ;  /* 0x000000305c44723c */ /* 0x004fe400000810d8 */
[----:B------:R2:W-:Y:S04]  /*43620*/  STL.64 [R1+0x550], R76 ;  /* 0x0005504c01007387 */ /* 0x0005e80000100a00 */
[----:B------:R3:W-:-:S13]  /*43630*/  STL.64 [R1+0x558], R78 ;  /* 0x0005584e01007387 */ /* 0x0007da0000100a00 */
[----:B------:R-:W-:Y:S01]  /*43640*/  IMAD.MOV.U32 R252, RZ, RZ, R71 ;  /* 0x000000fffffc7224 */ /* 0x000fe200078e0047 */
[----:B------:R-:W-:Y:S04]  /*43650*/  STL.64 [R1+0x530], R68 ;  /* 0x0005304401007387 */ /* 0x000fe80000100a00 */
[----:B------:R-:W-:Y:S04]  /*43660*/  STL.64 [R1+0x540], R72 ;  /* 0x0005404801007387 */ /* 0x000fe80000100a00 */
[----:B------:R4:W-:Y:S04]  /*43670*/  STL.64 [R1+0x548], R74 ;  /* 0x0005484a01007387 */ /* 0x0009e80000100a00 */
[----:B------:R1:W-:Y:S04]  /*43680*/  STL [R1+0x538], R70 ;  /* 0x0005384601007387 */ /* 0x0003e80000100800 */
[----:B------:R-:W-:Y:S04]  /*43690*/  STL [R1+0x3ef0], R252 ;  /* 0x003ef0fc01007387 */ /* 0x000fe80000100800 */
        /* <DEDUP_REMOVED lines=16> */
[----:B--2---:R-:W2:Y:S04]  /*437a0*/  LDL.LU R76, [R1+0xf50] ;  /* 0x000f5000014c7983 */ /* 0x004ea80000300800 */
        /* <DEDUP_REMOVED lines=27> */
[----:B----4-:R-:W-:Y:S03]  /*43960*/  HMMA.1688.F32.TF32 R72, R92, R44, R220 ;  /* 0x0000002c5c48723c */ /* 0x010fe600000810dc */
[----:B------:R-:W4:Y:S04]  /*43970*/  LDL.LU R220, [R1+0x1850] ;  /* 0x0018500001dc7983 */ /* 0x000f280000300800 */
[----:B------:R-:W4:Y:S04]  /*43980*/  LDL.LU R221, [R1+0x1854] ;  /* 0x0018540001dd7983 */ /* 0x000f280000300800 */
[----:B------:R-:W4:Y:S04]  /*43990*/  LDL.LU R222, [R1+0x1858] ;  /* 0x0018580001de7983 */ /* 0x000f280000300800 */
[----:B------:R-:W4:Y:S04]  /*439a0*/  LDL.LU R223, [R1+0x185c] ;  /* 0x00185c0001df7983 */ /* 0x000f280000300800 */
[----:B------:R-:W-:Y:S01]  /*439b0*/  MOV R71, R72 ;  /* 0x0000004800477202 */ /* 0x000fe20000000f00 */
[----:B-1----:R-:W-:-:S02]  /*439c0*/  IMAD.MOV.U32 R70, RZ, RZ, R73 ;  /* 0x000000ffff467224 */ /* 0x002fc400078e0049 */
[----:B------:R-:W-:Y:S02]  /*439d0*/  IMAD.MOV.U32 R69, RZ, RZ, R74 ;  /* 0x000000ffff457224 */ /* 0x000fe400078e004a */
[----:B------:R-:W-:Y:S01]  /*439e0*/  IMAD.MOV.U32 R68, RZ, RZ, R75 ;  /* 0x000000ffff447224 */ /* 0x000fe200078e004b */
[----:B------:R-:W-:Y:S04]  /*439f0*/  STL.64 [R1+0x3f00], R70 ;  /* 0x003f004601007387 */ /* 0x000fe80000100a00 */
[----:B------:R1:W-:Y:S01]  /*43a00*/  STL.64 [R1+0x3ef8], R68 ;  /* 0x003ef84401007387 */ /* 0x0003e20000100a00 */
[----:B------:R-:W-:Y:S08]  /*43a10*/  HMMA.1688.F32.TF32 R104, R156, R12, R216 ;  /* 0x0000000c9c68723c */ /* 0x000ff000000810d8 */
[C---:B------:R-:W-:Y:S08]  /*43a20*/  HMMA.1688.F32.TF32 R88, R92.reuse, R16, R112 ;  /* 0x000000105c58723c */ /* 0x040ff00000081070 */
[C---:B-1----:R-:W-:Y:S08]  /*43a30*/  HMMA.1688.F32.TF32 R68, R92.reuse, R36, R132 ;  /* 0x000000245c44723c */ /* 0x042ff00000081084 */
[C---:B--2---:R-:W-:Y:S11]  /*43a40*/  HMMA.1688.F32.TF32 R72, R92.reuse, R40, R76 ;  /* 0x000000285c48723c */ /* 0x044ff6000008104c */
[----:B------:R-:W-:Y:S08]  /*43a50*/  STL.64 [R1+0x500], R68 ;  /* 0x0005004401007387 */ /* 0x000ff00000100a00 */
[----:B------:R-:W-:Y:S01]  /*43a60*/  STL.64 [R1+0x510], R72 ;  /* 0x0005104801007387 */ /* 0x000fe20000100a00 */
[C---:B---3--:R-:W-:Y:S03]  /*43a70*/  HMMA.1688.F32.TF32 R76, R92.reuse, R28, R124 ;  /* 0x0000001c5c4c723c */ /* 0x048fe6000008107c */
[----:B------:R1:W-:Y:S05]  /*43a80*/  STL.64 [R1+0x518], R74 ;  /* 0x0005184a01007387 */ /* 0x0003ea0000100a00 */
[C---:B-1----:R-:W-:Y:S08]  /*43a90*/  HMMA.1688.F32.TF32 R72, R92.reuse, R32, R128 ;  /* 0x000000205c48723c */ /* 0x042ff00000081080 */
[C---:B------:R-:W-:Y:S08]  /*43aa0*/  HMMA.1688.F32.TF32 R80, R92.reuse, R24, R120 ;  /* 0x000000185c50723c */ /* 0x040ff00000081078 */
[C---:B------:R-:W-:Y:S01]  /*43ab0*/  HMMA.1688.F32.TF32 R84, R92.reuse, R20, R116 ;  /* 0x000000145c54723c */ /* 0x040fe20000081074 */
[----:B------:R-:W-:Y:S07]  /*43ac0*/  STL [R1+0x508], R70 ;  /* 0x0005084601007387 */ /* 0x000fee0000100800 */
[----:B------:R-:W-:Y:S01]  /*43ad0*/  HMMA.1688.F32.TF32 R92, R92, R240, R224 ;  /* 0x000000f05c5c723c */ /* 0x000fe200000810e0 */
        /* <DEDUP_REMOVED lines=60> */
[C---:B----4-:R-:W-:Y:S03]  /*43ea0*/  HMMA.1688.F32.TF32 R108, R156.reuse, R8, R220 ;  /* 0x000000089c6c723c */ /* 0x050fe600000810dc */
[----:B------:R-:W4:Y:S04]  /*43eb0*/  LDL.LU R220, [R1+0x17a0] ;  /* 0x0017a00001dc7983 */ /* 0x000f280000300800 */
[----:B------:R-:W4:Y:S04]  /*43ec0*/  LDL.LU R221, [R1+0x17a4] ;  /* 0x0017a40001dd7983 */ /* 0x000f280000300800 */
[----:B------:R-:W4:Y:S04]  /*43ed0*/  LDL.LU R222, [R1+0x17a8] ;  /* 0x0017a80001de7983 */ /* 0x000f280000300800 */
[----:B------:R-:W4:Y:S04]  /*43ee0*/  LDL.LU R223, [R1+0x17ac] ;  /* 0x0017ac0001df7983 */ /* 0x000f280000300800 */
[----:B------:R-:W-:Y:S04]  /*43ef0*/  STL.64 [R1+0x3ec8], R110 ;  /* 0x003ec86e01007387 */ /* 0x000fe80000100a00 */
[----:B------:R-:W-:Y:S01]  /*43f00*/  STL.64 [R1+0x3ec0], R108 ;  /* 0x003ec06c01007387 */ /* 0x000fe20000100a00 */
[C---:B--2---:R-:W-:Y:S08]  /*43f10*/  HMMA.1688.F32.TF32 R148, R156.reuse, R20, R216 ;  /* 0x000000149c94723c */ /* 0x044ff000000810d8 */
[C---:B---3--:R-:W-:Y:S08]  /*43f20*/  HMMA.1688.F32.TF32 R132, R156.reuse, R36, R132 ;  /* 0x000000249c84723c */ /* 0x048ff00000081084 */
[C---:B------:R-:W-:Y:S08]  /*43f30*/  HMMA.1688.F32.TF32 R116, R156.reuse, R52, R116 ;  /* 0x000000349c74723c */ /* 0x040ff00000081074 */
[C---:B------:R-:W-:Y:S08]  /*43f40*/  HMMA.1688.F32.TF32 R112, R156.reuse, R56, R112 ;  /* 0x000000389c70723c */ /* 0x040ff00000081070 */
[C---:B------:R-:W-:Y:S11]  /*43f50*/  HMMA.1688.F32.TF32 R120, R156.reuse, R48, R120 ;  /* 0x000000309c78723c */ /* 0x040ff60000081078 */
[----:B------:R-:W-:Y:S01]  /*43f60*/  STL.64 [R1+0x3ed8], R114 ;  /* 0x003ed87201007387 */ /* 0x000fe20000100a00 */
[C---:B------:R-:W-:Y:S03]  /*43f70*/  HMMA.1688.F32.TF32 R124, R156.reuse, R44, R124 ;  /* 0x0000002c9c7c723c */ /* 0x040fe6000008107c */
[----:B------:R-:W-:Y:S05]  /*43f80*/  STL.64 [R1+0x3ed0], R112 ;  /* 0x003ed07001007387 */ /* 0x000fea0000100a00 */
        /* <DEDUP_REMOVED lines=33> */
[----:B------:R-:W2:Y:S01]  /*441a0*/  LDL.LU R199, [R1+0x100c] ;  /* 0x00100c0001c77983 */ /* 0x000ea20000300800 */
[----:B----4-:R-:W-:Y:S03]  /*441b0*/  HMMA.1688.F32.TF32 R152, R156, R16, R220 ;  /* 0x000000109c98723c */ /* 0x010fe600000810dc */
        /* <DEDUP_REMOVED lines=57> */
[----:B------:R-:W4:Y:S01]  /*44550*/  LDL.LU R239, [R1+0xeec] ;  /* 0x000eec0001ef7983 */ /* 0x000f220000300800 */
[----:B------:R-:W-:Y:S01]  /*44560*/  IMAD.MOV.U32 R244, RZ, RZ, R228 ;  /* 0x000000fffff47224 */ /* 0x000fe200078e00e4 */
[----:B------:R-:W-:Y:S01]  /*44570*/  MOV R246, R230 ;  /* 0x000000e600f67202 */ /* 0x000fe20000000f00 */
[----:B------:R-:W-:Y:S01]  /*44580*/  IMAD.MOV.U32 R245, RZ, RZ, R229 ;  /* 0x000000fffff57224 */ /* 0x000fe200078e00e5 */
[----:B------:R-:W4:Y:S01]  /*44590*/  LDL.LU R228, [R1+0x4164] ;  /* 0x0041640001e47983 */ /* 0x000f220000300800 */
[----:B------:R-:W-:-:S03]  /*445a0*/  IMAD.MOV.U32 R247, RZ, RZ, R231 ;  /* 0x000000fffff77224 */ /* 0x000fc600078e00e7 */
[----:B------:R-:W4:Y:S01]  /*445b0*/  LDL.LU R229, [R1+0x4160] ;  /* 0x0041600001e57983 */ /* 0x000f220000300800 */
[----:B------:R-:W-:-:S03]  /*445c0*/  IMAD.MOV.U32 R252, RZ, RZ, R71 ;  /* 0x000000fffffc7224 */ /* 0x000fc600078e0047 */
[----:B------:R-:W4:Y:S04]  /*445d0*/  LDL.LU R230, [R1+0x415c] ;  /* 0x00415c0001e67983 */ /* 0x000f280000300800 */
[----:B------:R-:W4:Y:S01]  /*445e0*/  LDL.LU R231, [R1+0x4158] ;  /* 0x0041580001e77983 */ /* 0x000f220000300800 */
[----:B------:R-:W-:Y:S01]  /*445f0*/  MOV R232, R30 ;  /* 0x0000001e00e87202 */ /* 0x000fe20000000f00 */
[----:B------:R-:W-:Y:S02]  /*44600*/  IMAD.MOV.U32 R233, RZ, RZ, R31 ;  /* 0x000000ffffe97224 */ /* 0x000fe400078e001f */
[----:B------:R-:W-:Y:S02]  /*44610*/  IMAD.MOV.U32 R234, RZ, RZ, R34 ;  /* 0x000000ffffea7224 */ /* 0x000fe400078e0022 */
[----:B------:R-:W-:-:S02]  /*44620*/  IMAD.MOV.U32 R235, RZ, RZ, R35 ;  /* 0x000000ffffeb7224 */ /* 0x000fc400078e0023 */
[----:B------:R-:W-:Y:S02]  /*44630*/  IMAD.MOV.U32 R248, RZ, RZ, R19 ;  /* 0x000000fffff87224 */ /* 0x000fe400078e0013 */
[----:B------:R-:W-:Y:S01]  /*44640*/  IMAD.MOV.U32 R249, RZ, RZ, R18 ;  /* 0x000000fffff97224 */ /* 0x000fe200078e0012 */
[----:B------:R-:W-:Y:S01]  /*44650*/  MOV R251, R243 ;  /* 0x000000f300fb7202 */ /* 0x000fe20000000f00 */
[----:B------:R-:W-:Y:S01]  /*44660*/  IMAD.MOV.U32 R250, RZ, RZ, R242 ;  /* 0x000000fffffa7224 */ /* 0x000fe200078e00f2 */
[----:B--2---:R-:W-:Y:S08]  /*44670*/  HMMA.1688.F32.TF32 R156, R156, R240, R164 ;  /* 0x000000f09c9c723c */ /* 0x004ff000000810a4 */
[----:B---3--:R-:W-:Y:S01]  /*44680*/  HMMA.1688.F32.TF32 R164, R212, R60, R224 ;  /* 0x0000003cd4a4723c */ /* 0x008fe200000810e0 */
[----:B------:R-:W-:Y:S04]  /*44690*/  LDS R224, [R5+UR10+0x6000] ;  /* 0x0060000a05e07984 */ /* 0x000fe80008000800 */
[----:B------:R-:W-:Y:S04]  /*446a0*/  LDS R226, [R5+UR10+0x7000] ;  /* 0x0070000a05e27984 */ /* 0x000fe80008000800 */
[----:B------:R-:W-:Y:S04]  /*446b0*/  LDS R225, [R6+UR10+0x6000] ;  /* 0x0060000a06e17984 */ /* 0x000fe80008000800 */
[----:B------:R-:W4:Y:S04]  /*446c0*/  LDS R227, [R6+UR10+0x7000] ;  /* 0x0070000a06e37984 */ /* 0x000f280008000800 */
[----:B------:R-:W-:Y:S04]  /*446d0*/  STL.64 [R1+0x3fa0], R158 ;  /* 0x003fa09e01007387 */ /* 0x000fe80000100a00 */
[----:B------:R-:W-:Y:S01]  /*446e0*/  STL.64 [R1+0x3f98], R156 ;  /* 0x003f989c01007387 */ /* 0x000fe20000100a00 */
[----:B----4-:R-:W-:Y:S01]  /*446f0*/  HMMA.1688.F32.TF32 R68, R224, R66, R236 ;  /* 0x00000042e044723c */ /* 0x010fe200000810ec */
[----:B------:R-:W-:-:S02]  /*44700*/  IMAD.MOV.U32 R236, RZ, RZ, R14 ;  /* 0x000000ffffec7224 */ /* 0x000fc400078e000e */
[----:B------:R-:W2:Y:S01]  /*44710*/  LDL.LU R14, [R1+0x4154] ;  /* 0x00415400010e7983 */ /* 0x000ea20000300800 */
[----:B------:R-:W-:Y:S02]  /*44720*/  IMAD.MOV.U32 R237, RZ, RZ, R11 ;  /* 0x000000ffffed7224 */ /* 0x000fe400078e000b */
[----:B------:R-:W-:Y:S01]  /*44730*/  IMAD.MOV.U32 R238, RZ, RZ, R10 ;  /* 0x000000ffffee7224 */ /* 0x000fe200078e000a */
[----:B------:R-:W3:Y:S01]  /*44740*/  LDL.LU R11, [R1+0x4150] ;  /* 0x00415000010b7983 */ /* 0x000ee20000300800 */
[----:B------:R-:W-:-:S03]  /*44750*/  IMAD.MOV.U32 R239, RZ, RZ, R58 ;  /* 0x000000ffffef7224 */ /* 0x000fc600078e003a */
[----:B------:R-:W4:Y:S04]  /*44760*/  LDL.LU R10, [R1+0x414c] ;  /* 0x00414c00010a7983 */ /* 0x000f280000300800 */
[----:B------:R-:W2:Y:S04]  /*44770*/  LDL.LU R58, [R1+0x4148] ;  /* 0x00414800013a7983 */ /* 0x000ea80000300800 */
[----:B------:R-:W2:Y:S04]  /*44780*/  LDL.LU R30, [R1+0x4144] ;  /* 0x00414400011e7983 */ /* 0x000ea80000300800 */
[----:B------:R-:W3:Y:S04]  /*44790*/  LDL.LU R31, [R1+0x4140] ;  /* 0x00414000011f7983 */ /* 0x000ee80000300800 */
[----:B------:R-:W4:Y:S04]  /*447a0*/  LDL.LU R34, [R1+0x413c] ;  /* 0x00413c0001227983 */ /* 0x000f280000300800 */
[----:B------:R-:W4:Y:S04]  /*447b0*/  LDL.LU R35, [R1+0x4138] ;  /* 0x0041380001237983 */ /* 0x000f280000300800 */
[----:B------:R-:W4:Y:S04]  /*447c0*/  LDL.LU R19, [R1+0x4134] ;  /* 0x0041340001137983 */ /* 0x000f280000300800 */
[----:B------:R-:W4:Y:S04]  /*447d0*/  LDL.LU R18, [R1+0x4130] ;  /* 0x0041300001127983 */ /* 0x000f280000300800 */
[----:B------:R-:W4:Y:S04]  /*447e0*/  LDL.LU R242, [R1+0x412c] ;  /* 0x00412c0001f27983 */ /* 0x000f280000300800 */
[----:B------:R-:W4:Y:S01]  /*447f0*/  LDL.LU R243, [R1+0x4128] ;  /* 0x0041280001f37983 */ /* 0x000f220000300800 */
[----:B------:R-:W-:-:S02]  /*44800*/  IMAD.MOV.U32 R72, RZ, RZ, R26 ;  /* 0x000000ffff487224 */ /* 0x000fc400078e001a */
[----:B------:R-:W-:Y:S01]  /*44810*/  IMAD.MOV.U32 R73, RZ, RZ, R27 ;  /* 0x000000ffff497224 */ /* 0x000fe200078e001b */
[----:B------:R-:W4:Y:S01]  /*44820*/  LDL.LU R26, [R1+0x4124] ;  /* 0x00412400011a7983 */ /* 0x000f220000300800 */
[----:B------:R-:W-:Y:S02]  /*44830*/  IMAD.MOV.U32 R74, RZ, RZ, R23 ;  /* 0x000000ffff4a7224 */ /* 0x000fe400078e0017 */
[----:B------:R-:W-:Y:S01]  /*44840*/  IMAD.MOV.U32 R75, RZ, RZ, R22 ;  /* 0x000000ffff4b7224 */ /* 0x000fe200078e0016 */
[----:B------:R-:W4:Y:S04]  /*44850*/  LDL.LU R27, [R1+0x4120] ;  /* 0x00412000011b7983 */ /* 0x000f280000300800 */
[----:B------:R-:W4:Y:S04]  /*44860*/  LDL.LU R23, [R1+0x411c] ;  /* 0x00411c0001177983 */ /* 0x000f280000300800 */
[----:B------:R-:W4:Y:S01]  /*44870*/  LDL.LU R22, [R1+0x4118] ;  /* 0x0041180001167983 */ /* 0x000f220000300800 */
[----:B--2---:R-:W-:Y:S01]  /*44880*/  IMAD.MOV.U32 R91, RZ, RZ, R30 ;  /* 0x000000ffff5b7224 */ /* 0x004fe200078e001e */
[----:B---3--:R-:W-:Y:S01]  /*44890*/  MOV R90, R31 ;  /* 0x0000001f005a7202 */ /* 0x008fe20000000f00 */
[----:B----4-:R-:W-:-:S02]  /*448a0*/  IMAD.MOV.U32 R89, RZ, RZ, R34 ;  /* 0x000000ffff597224 */ /* 0x010fc400078e0022 */
[----:B------:R-:W-:Y:S02]  /*448b0*/  IMAD.MOV.U32 R88, RZ, RZ, R35 ;  /* 0x000000ffff587224 */ /* 0x000fe400078e0023 */
[----:B------:R-:W2:Y:S04]  /*448c0*/  LDL.LU R35, [R1+0x4114] ;  /* 0x0041140001237983 */ /* 0x000ea80000300800 */
[----:B------:R-:W3:Y:S04]  /*448d0*/  LDL.LU R34, [R1+0x4110] ;  /* 0x0041100001227983 */ /* 0x000ee80000300800 */
[----:B------:R-:W4:Y:S01]  /*448e0*/  LDL.LU R31, [R1+0x410c] ;  /* 0x00410c00011f7983 */ /* 0x000f220000300800 */
[----:B------:R-:W-:-:S02]  /*448f0*/  IMAD.MOV.U32 R94, RZ, RZ, R18 ;  /* 0x000000ffff5e7224 */ /* 0x000fc400078e0012 */
[----:B------:R-:W-:Y:S01]  /*44900*/  IMAD.MOV.U32 R93, RZ, RZ, R242 ;  /* 0x000000ffff5d7224 */ /* 0x000fe200078e00f2 */
[----:B------:R-:W2:Y:S01]  /*44910*/  LDL.LU R30, [R1+0x4108] ;  /* 0x00410800011e7983 */ /* 0x000ea20000300800 */
[----:B------:R-:W-:-:S03]  /*44920*/  IMAD.MOV.U32 R92, RZ, RZ, R243 ;  /* 0x000000ffff5c7224 */ /* 0x000fc600078e00f3 */
[----:B------:R-:W2:Y:S01]  /*44930*/  LDL.LU R243, [R1+0x4104] ;  /* 0x0041040001f37983 */ /* 0x000ea20000300800 */
[----:B------:R-:W-:-:S03]  /*44940*/  IMAD.MOV.U32 R95, RZ, RZ, R19 ;  /* 0x000000ffff5f7224 */ /* 0x000fc600078e0013 */
[----:B------:R-:W3:Y:S04]  /*44950*/  LDL.LU R242, [R1+0x4100] ;  /* 0x0041000001f27983 */ /* 0x000ee80000300800 */
[----:B------:R-:W4:Y:S04]  /*44960*/  LDL.LU R18, [R1+0x40fc] ;  /* 0x0040fc0001127983 */ /* 0x000f280000300800 */
[----:B------:R-:W4:Y:S01]  /*44970*/  LDL.LU R19, [R1+0x40f8] ;  /* 0x0040f80001137983 */ /* 0x000f220000300800 */
[----:B------:R-:W-:Y:S01]  /*44980*/  MOV R97, R23 ;  /* 0x0000001700617202 */ /* 0x000fe20000000f00 */
[----:B------:R-:W-:-:S02]  /*44990*/  IMAD.MOV.U32 R96, RZ, RZ, R22 ;  /* 0x000000ffff607224 */ /* 0x000fc400078e0016 */
[----:B------:R-:W4:Y:S01]  /*449a0*/  LDL.LU R22, [R1+0x40f4] ;  /* 0x0040f40001167983 */ /* 0x000f220000300800 */
[----:B------:R-:W-:Y:S02]  /*449b0*/  IMAD.MOV.U32 R98, RZ, RZ, R27 ;  /* 0x000000ffff627224 */ /* 0x000fe400078e001b */
[----:B------:R-:W-:Y:S01]  /*449c0*/  IMAD.MOV.U32 R99, RZ, RZ, R26 ;  /* 0x000000ffff637224 */ /* 0x000fe200078e001a */
[----:B------:R-:W4:Y:S04]  /*449d0*/  LDL.LU R23, [R1+0x40f0] ;  /* 0x0040f00001177983 */ /* 0x000f280000300800 */
[----:B------:R-:W4:Y:S04]  /*449e0*/  LDL.LU R27, [R1+0x40ec] ;  /* 0x0040ec00011b7983 */ /* 0x000f280000300800 */
[----:B------:R-:W4:Y:S01]  /*449f0*/  LDL.LU R26, [R1+0x40e8] ;  /* 0x0040e800011a7983 */ /* 0x000f220000300800 */
[----:B--2---:R-:W-:-:S02]  /*44a00*/  IMAD.MOV.U32 R107, RZ, RZ, R243 ;  /* 0x000000ffff6b7224 */ /* 0x004fc400078e00f3 */
[----:B---3--:R-:W-:Y:S02]  /*44a10*/  IMAD.MOV.U32 R106, RZ, RZ, R242 ;  /* 0x000000ffff6a7224 */ /* 0x008fe400078e00f2 */
[----:B----4-:R-:W-:Y:S02]  /*44a20*/  IMAD.MOV.U32 R104, RZ, RZ, R18 ;  /* 0x000000ffff687224 */ /* 0x010fe400078e0012 */
        /* <DEDUP_REMOVED lines=8> */
[----:B------:R-:W-:-:S03]  /*44ab0*/  IMAD.MOV.U32 R109, RZ, RZ, R26 ;  /* 0x000000ffff6d7224 */ /* 0x000fc600078e001a */
[----:B------:R-:W4:Y:S01]  /*44ac0*/  LDL.LU R26, [R1+0x40d0] ;  /* 0x0040d000011a7983 */ /* 0x000f220000300800 */
[----:B------:R-:W-:-:S03]  /*44ad0*/  IMAD.MOV.U32 R111, RZ, RZ, R22 ;  /* 0x000000ffff6f7224 */ /* 0x000fc600078e0016 */
[----:B------:R-:W4:Y:S04]  /*44ae0*/  LDL.LU R23, [R1+0x40cc] ;  /* 0x0040cc0001177983 */ /* 0x000f280000300800 */
[----:B------:R-:W4:Y:S01]  /*44af0*/  LDL.LU R22, [R1+0x40c8] ;  /* 0x0040c80001167983 */ /* 0x000f220000300800 */
[----:B--2---:R-:W-:Y:S01]  /*44b00*/  MOV R115, R18 ;  /* 0x0000001200737202 */ /* 0x004fe20000000f00 */
[----:B---3--:R-:W-:Y:S02]  /*44b10*/  IMAD.MOV.U32 R114, RZ, RZ, R19 ;  /* 0x000000ffff727224 */ /* 0x008fe400078e0013 */
[----:B----4-:R-:W-:Y:S02]  /*44b20*/  IMAD.MOV.U32 R112, RZ, RZ, R242 ;  /* 0x000000ffff707224 */ /* 0x010fe400078e00f2 */
[----:B------:R-:W2:Y:S01]  /*44b30*/  LDL.LU R242, [R1+0x40c4] ;  /* 0x0040c40001f27983 */ /* 0x000ea20000300800 */
[----:B------:R-:W-:-:S03]  /*44b40*/  IMAD.MOV.U32 R113, RZ, RZ, R243 ;  /* 0x000000ffff717224 */ /* 0x000fc600078e00f3 */
[----:B------:R-:W3:Y:S04]  /*44b50*/  LDL.LU R243, [R1+0x40c0] ;  /* 0x0040c00001f37983 */ /* 0x000ee80000300800 */
[----:B------:R-:W4:Y:S04]  /*44b60*/  LDL.LU R19, [R1+0x40bc] ;  /* 0x0040bc0001137983 */ /* 0x000f280000300800 */
[----:B------:R-:W4:Y:S04]  /*44b70*/  LDL.LU R18, [R1+0x40b8] ;  /* 0x0040b80001127983 */ /* 0x000f280000300800 */
[----:B------:R-:W4:Y:S04]  /*44b80*/  LDL.LU R120, [R1+0xe50] ;  /* 0x000e500001787983 */ /* 0x000f280000300800 */
        /* <DEDUP_REMOVED lines=22> */
[----:B------:R-:W4:Y:S01]  /*44cf0*/  LDL.LU R142, [R1+0xea8] ;  /* 0x000ea800018e7983 */ /* 0x000f220000300800 */
[----:B------:R-:W-:-:S03]  /*44d00*/  IMAD.MOV.U32 R13, RZ, RZ, R68 ;  /* 0x000000ffff0d7224 */ /* 0x000fc600078e0044 */
[----:B------:R-:W4:Y:S01]  /*44d10*/  LDL.LU R143, [R1+0xeac] ;  /* 0x000eac00018f7983 */ /* 0x000f220000300800 */
[----:B------:R-:W-:Y:S01]  /*44d20*/  HMMA.1688.F32.TF32 R216, R212, R8, R216 ;  /* 0x00000008d4d8723c */ /* 0x000fe200000810d8 */
[----:B------:R-:W-:Y:S02]  /*44d30*/  IMAD.MOV.U32 R12, RZ, RZ, R69 ;  /* 0x000000ffff0c7224 */ /* 0x000fe400078e0045 */
[----:B------:R-:W-:Y:S02]  /*44d40*/  IMAD.MOV.U32 R9, RZ, RZ, R70 ;  /* 0x000000ffff097224 */ /* 0x000fe400078e0046 */
[----:B------:R-:W-:Y:S02]  /*44d50*/  IMAD.MOV.U32 R8, RZ, RZ, R71 ;  /* 0x000000ffff087224 */ /* 0x000fe400078e0047 */
[----:B------:R-:W-:Y:S01]  /*44d60*/  IMAD.MOV.U32 R116, RZ, RZ, R22 ;  /* 0x000000ffff747224 */ /* 0x000fe200078e0016 */
[----:B------:R-:W-:Y:S01]  /*44d70*/  HMMA.1688.F32.TF32 R68, R224, R62, R244 ;  /* 0x0000003ee044723c */ /* 0x000fe200000810f4 */
[----:B------:R-:W-:-:S02]  /*44d80*/  IMAD.MOV.U32 R117, RZ, RZ, R23 ;  /* 0x000000ffff757224 */ /* 0x000fc400078e0017 */
[----:B------:R-:W-:Y:S02]  /*44d90*/  IMAD.MOV.U32 R118, RZ, RZ, R26 ;  /* 0x000000ffff767224 */ /* 0x000fe400078e001a */
[----:B------:R-:W-:Y:S01]  /*44da0*/  IMAD.MOV.U32 R119, RZ, RZ, R27 ;  /* 0x000000ffff777224 */ /* 0x000fe200078e001b */
[----:B------:R-:W-:Y:S01]  /*44db0*/  MOV R101, R31 ;  /* 0x0000001f00657202 */ /* 0x000fe20000000f00 */
[----:B------:R-:W-:Y:S02]  /*44dc0*/  IMAD.MOV.U32 R100, RZ, RZ, R30 ;  /* 0x000000ffff647224 */ /* 0x000fe400078e001e */
[----:B------:R-:W-:Y:S02]  /*44dd0*/  IMAD.MOV.U32 R102, RZ, RZ, R34 ;  /* 0x000000ffff667224 */ /* 0x000fe400078e0022 */
[----:B------:R-:W-:Y:S02]  /*44de0*/  IMAD.MOV.U32 R103, RZ, RZ, R35 ;  /* 0x000000ffff677224 */ /* 0x000fe400078e0023 */
        /* <DEDUP_REMOVED lines=8> */
[----:B------:R-:W-:Y:S01]  /*44e70*/  IMAD.MOV.U32 R84, RZ, RZ, R58 ;  /* 0x000000ffff547224 */ /* 0x000fe200078e003a */
[C---:B------:R-:W-:Y:S01]  /*44e80*/  HMMA.1688.F32.TF32 R204, R212.reuse, R20, R204 ;  /* 0x00000014d4cc723c */ /* 0x040fe200000810cc */
[----:B------:R-:W-:Y:S01]  /*44e90*/  IMAD.MOV.U32 R85, RZ, RZ, R10 ;  /* 0x000000ffff557224 */ /* 0x000fe200078e000a */
[----:B------:R-:W-:Y:S01]  /*44ea0*/  MOV R87, R14 ;  /* 0x0000000e00577202 */ /* 0x000fe20000000f00 */
[----:B------:R-:W-:Y:S02]  /*44eb0*/  IMAD.MOV.U32 R86, RZ, RZ, R11 ;  /* 0x000000ffff567224 */ /* 0x000fe400078e000b */
[----:B------:R-:W-:Y:S02]  /*44ec0*/  IMAD.MOV.U32 R21, RZ, RZ, R68 ;  /* 0x000000ffff157224 */ /* 0x000fe400078e0044 */
[----:B------:R-:W-:Y:S01]  /*44ed0*/  IMAD.MOV.U32 R68, RZ, RZ, R15 ;  /* 0x000000ffff447224 */ /* 0x000fe200078e000f */
[----:B------:R-:W-:Y:S01]  /*44ee0*/  MOV R20, R69 ;  /* 0x0000004500147202 */ /* 0x000fe20000000f00 */
[----:B------:R-:W-:Y:S01]  /*44ef0*/  HMMA.1688.F32.TF32 R208, R212, R16, R208 ;  /* 0x00000010d4d0723c */ /* 0x000fe200000810d0 */
[----:B------:R-:W-:-:S02]  /*44f00*/  IMAD.MOV.U32 R69, RZ, RZ, R59 ;  /* 0x000000ffff457224 */ /* 0x000fc400078e003b */
[----:B------:R-:W-:Y:S02]  /*44f10*/  IMAD.MOV.U32 R17, RZ, RZ, R70 ;  /* 0x000000ffff117224 */ /* 0x000fe400078e0046 */
[----:B------:R-:W-:Y:S02]  /*44f20*/  IMAD.MOV.U32 R70, RZ, RZ, R55 ;  /* 0x000000ffff467224 */ /* 0x000fe400078e0037 */
[----:B------:R-:W-:Y:S02]  /*44f30*/  IMAD.MOV.U32 R16, RZ, RZ, R71 ;  /* 0x000000ffff107224 */ /* 0x000fe400078e0047 */
[----:B------:R-:W-:Y:S02]  /*44f40*/  IMAD.MOV.U32 R71, RZ, RZ, R51 ;  /* 0x000000ffff477224 */ /* 0x000fe400078e0033 */
[----:B--2---:R-:W-:Y:S01]  /*44f50*/  IMAD.MOV.U32 R135, RZ, RZ, R19 ;  /* 0x000000ffff877224 */ /* 0x004fe200078e0013 */
[----:B---3--:R-:W-:Y:S01]  /*44f60*/  MOV R134, R18 ;  /* 0x0000001200867202 */ /* 0x008fe20000000f00 */
[----:B----4-:R-:W-:-:S02]  /*44f70*/  IMAD.MOV.U32 R133, RZ, RZ, R243 ;  /* 0x000000ffff857224 */ /* 0x010fc400078e00f3 */
[----:B------:R-:W-:Y:S02]  /*44f80*/  IMAD.MOV.U32 R132, RZ, RZ, R242 ;  /* 0x000000ffff847224 */ /* 0x000fe400078e00f2 */
        /* <DEDUP_REMOVED lines=28> */
[----:B------:R-:W-:Y:S01]  /*45150*/  HMMA.1688.F32.TF32 R160, R212, R64, R160 ;  /* 0x00000040d4a0723c */ /* 0x000fe200000810a0 */
[----:B------:R-:W-:-:S07]  /*45160*/  LOP3.LUT R65, R5, 0x60, RZ, 0x3c, !PT ;  /* 0x0000006005417812 */ /* 0x000fce00078e3cff */
        /* <DEDUP_REMOVED lines=9> */
[----:B------:R-:W-:Y:S01]  /*45200*/  HMMA.1688.F32.TF32 R212, R212, R240, R228 ;  /* 0x000000f0d4d4723c */ /* 0x000fe200000810e4 */
        /* <DEDUP_REMOVED lines=8> */
[C---:B--2---:R-:W-:Y:S08]  /*45290*/  HMMA.1688.F32.TF32 R88, R224.reuse, R242, R88 ;  /* 0x000000f2e058723c */ /* 0x044ff00000081058 */
[C---:B---3--:R-:W-:Y:S08]  /*452a0*/  HMMA.1688.F32.TF32 R92, R224.reuse, R18, R92 ;  /* 0x00000012e05c723c */ /* 0x048ff0000008105c */
[----:B----4-:R-:W-:Y:S03]  /*452b0*/  HMMA.1688.F32.TF32 R96, R224, R22, R96 ;  /* 0x00000016e060723c */ /* 0x010fe60000081060 */
[----:B------:R-:W-:-:S05]  /*452c0*/  IMAD.MOV.U32 R4, RZ, RZ, R88 ;  /* 0x000000ffff047224 */ /* 0x000fca00078e0058 */
        /* <DEDUP_REMOVED lines=12> */
[----:B------:R-:W-:Y:S04]  /*45390*/  STL.64 [R1+0x1580], R140 ;  /* 0x0015808c01007387 */ /* 0x000fe80000100a00 */
[----:B------:R-:W-:Y:S04]  /*453a0*/  STL.64 [R1+0x1588], R142 ;  /* 0x0015888e01007387 */ /* 0x000fe80000100a00 */
[----:B------:R-:W-:Y:S01]  /*453b0*/  STL.64 [R1+0x1570], R136 ;  /* 0x0015708801007387 */ /* 0x000fe20000100a00 */
[----:B------:R-:W-:-:S03]  /*453c0*/  IMAD.MOV.U32 R2, RZ, RZ, R90 ;  /* 0x000000ffff027224 */ /* 0x000fc600078e005a */
[----:B------:R-:W-:Y:S01]  /*453d0*/  STL.64 [R1+0x1578], R138 ;  /* 0x0015788a01007387 */ /* 0x000fe20000100a00 */
[----:B------:R-:W-:-:S03]  /*453e0*/  IMAD.MOV.U32 R0, RZ, RZ, R91 ;  /* 0x000000ffff007224 */ /* 0x000fc600078e005b */
[----:B------:R-:W-:Y:S01]  /*453f0*/  STL.64 [R1+0x1560], R132 ;  /* 0x0015608401007387 */ /* 0x000fe20000100a00 */
[C---:B-1----:R-:W-:Y:S03]  /*45400*/  HMMA.1688.F32.TF32 R88, R228.reuse, R66, R84 ;  /* 0x00000042e458723c */ /* 0x042fe60000081054 */
[----:B------:R-:W-:Y:S04]  /*45410*/  STL.64 [R1+0x1568], R134 ;  /* 0x0015688601007387 */ /* 0x000fe80000100a00 */
[----:B------:R-:W-:Y:S01]  /*45420*/  STL.64 [R1+0x1550], R128 ;  /* 0x0015508001007387 */ /* 0x000fe20000100a00 */
[C---:B------:R-:W-:Y:S03]  /*45430*/  HMMA.1688.F32.TF32 R84, R228.reuse, R62, R80 ;  /* 0x0000003ee454723c */ /* 0x040fe60000081050 */
        /* <DEDUP_REMOVED lines=139> */
[----:B------:R-:W1:Y:S01]  /*45cf0*/  LDS R227, [R6+UR10+0x7080] ;  /* 0x0070800a06e37984 */ /* 0x000e620008000800 */
[----:B--2---:R-:W-:Y:S03]  /*45d00*/  HMMA.1688.F32.TF32 R144, R228, R38, R244 ;  /* 0x00000026e490723c */ /* 0x004fe600000810f4 */
[----:B------:R-:W2:-:S15]  /*45d10*/  LDL.LU R244, [R1+0xa40] ;  /* 0x000a400001f47983 */ /* 0x000e9e0000300800 */
[----:B------:R-:W-:Y:S01]  /*45d20*/  NOP ;  /* 0x0000000000007918 */ /* 0x000fe20000000000 */
[----:B------:R-:W-:Y:S04]  /*45d30*/  STL.64 [R1+0x1420], R144 ;  /* 0x0014209001007387 */ /* 0x000fe80000100a00 */
[----:B------:R-:W-:Y:S04]  /*45d40*/  STL.64 [R1+0x1428], R146 ;  /* 0x0014289201007387 */ /* 0x000fe80000100a00 */
[----:B------:R-:W2:Y:S04]  /*45d50*/  LDL.LU R245, [R1+0xa44] ;  /* 0x000a440001f57983 */ /* 0x000ea80000300800 */
[----:B------:R-:W2:Y:S04]  /*45d60*/  LDL.LU R246, [R1+0xa48] ;  /* 0x000a480001f67983 */ /* 0x000ea80000300800 */
[----:B------:R-:W2:Y:S01]  /*45d70*/  LDL.LU R247, [R1+0xa4c] ;  /* 0x000a4c0001f77983 */ /* 0x000ea20000300800 */
[C---:B---3--:R-:W-:Y:S08]  /*45d80*/  HMMA.1688.F32.TF32 R140, R228.reuse, R34, R140 ;  /* 0x00000022e48c723c */ /* 0x048ff0000008108c */
[C---:B------:R-:W-:Y:S08]  /*45d90*/  HMMA.1688.F32.TF32 R136, R228.reuse, R30, R136 ;  /* 0x0000001ee488723c */ /* 0x040ff00000081088 */
[C---:B------:R-:W-:Y:S08]  /*45da0*/  HMMA.1688.F32.TF32 R132, R228.reuse, R26, R132 ;  /* 0x0000001ae484723c */ /* 0x040ff00000081084 */
[C---:B------:R-:W-:Y:S08]  /*45db0*/  HMMA.1688.F32.TF32 R128, R228.reuse, R22, R128 ;  /* 0x00000016e480723c */ /* 0x040ff00000081080 */
[C---:B------:R-:W-:Y:S08]  /*45dc0*/  HMMA.1688.F32.TF32 R124, R228.reuse, R18, R124 ;  /* 0x00000012e47c723c */ /* 0x040ff0000008107c */
[----:B----4-:R-:W-:Y:S01]  /*45dd0*/  HMMA.1688.F32.TF32 R120, R228, R242, R120 ;  /* 0x000000f2e478723c */ /* 0x010fe20000081078 */
[----:B------:R-:W-:Y:S07]  /*45de0*/  STL.64 [R1+0x1410], R140 ;  /* 0x0014108c01007387 */ /* 0x000fee0000100a00 */
[C---:B-1----:R-:W-:Y:S01]  /*45df0*/  HMMA.1688.F32.TF32 R116, R224.reuse, R66, R116 ;  /* 0x00000042e074723c */ /* 0x042fe20000081074 */
        /* <DEDUP_REMOVED lines=29> */
[----:B------:R-:W-:Y:S04]  /*45fd0*/  LDS R228, [R7+UR10+0x6080] ;  /* 0x0060800a07e47984 */ /* 0x000fe80008000800 */
[----:B------:R-:W-:Y:S03]  /*45fe0*/  LDS R230, [R7+UR10+0x7080] ;  /* 0x0070800a07e67984 */ /* 0x000fe60008000800 */
[C---:B------:R-:W-:Y:S01]  /*45ff0*/  HMMA.1688.F32.TF32 R68, R224.reuse, R26, R68 ;  /* 0x0000001ae044723c */ /* 0x040fe20000081044 */
[----:B------:R-:W-:Y:S04]  /*46000*/  LDS R229, [R65+UR10+0x6080] ;  /* 0x0060800a41e57984 */ /* 0x000fe80008000800 */
[----:B------:R-:W2:Y:S04]  /*46010*/  LDS R231, [R65+UR10+0x7080] ;  /* 0x0070800a41e77984 */ /* 0x000ea80008000800 */
        /* <DEDUP_REMOVED lines=21> */
[----:B-1----:R-:W-:Y:S01]  /*46170*/  HMMA.1688.F32.TF32 R68, R224, R242, R236 ;  /* 0x000000f2e044723c */ /* 0x002fe200000810ec */
[----:B------:R-:W-:Y:S04]  /*46180*/  LDS R224, [R5+UR10+0x6100] ;  /* 0x0061000a05e07984 */ /* 0x000fe80008000800 */
[----:B------:R-:W-:Y:S04]  /*46190*/  STL.64 [R1+0x12f0], R76 ;  /* 0x0012f04c01007387 */ /* 0x000fe80000100a00 */
[----:B------:R-:W-:Y:S04]  /*461a0*/  STL.64 [R1+0x12f8], R78 ;  /* 0x0012f84e01007387 */ /* 0x000fe80000100a00 */
[----:B------:R-:W-:Y:S04]  /*461b0*/  STL.64 [R1+0x12e0], R72 ;  /* 0x0012e04801007387 */ /* 0x000fe80000100a00 */
[----:B------:R-:W-:Y:S04]  /*461c0*/  STL.64 [R1+0x12e8], R74 ;  /* 0x0012e84a01007387 */ /* 0x000fe80000100a00 */
[----:B------:R-:W-:Y:S04]  /*461d0*/  STL.64 [R1+0xcc0], R68 ;  /* 0x000cc04401007387 */ /* 0x000fe80000100a00 */
[----:B------:R2:W-:Y:S04]  /*461e0*/  STL.64 [R1+0xcc8], R70 ;  /* 0x000cc84601007387 */ /* 0x0005e80000100a00 */
[----:B------:R-:W3:Y:S04]  /*461f0*/  LDL.LU R236, [R1+0x8b0] ;  /* 0x0008b00001ec7983 */ /* 0x000ee80000300800 */
[----:B------:R-:W-:Y:S04]  /*46200*/  LDS R226, [R5+UR10+0x7100] ;  /* 0x0071000a05e27984 */ /* 0x000fe80008000800 */
[----:B------:R-:W-:Y:S04]  /*46210*/  LDS R225, [R6+UR10+0x6100] ;  /* 0x0061000a06e17984 */ /* 0x000fe80008000800 */
[----:B------:R-:W1:Y:S01]  /*46220*/  LDS R227, [R6+UR10+0x7100] ;  /* 0x0071000a06e37984 */ /* 0x000e620008000800 */
[----:B--2---:R-:W-:-:S15]  /*46230*/  HMMA.1688.F32.TF32 R68, R228, R66, R244 ;  /* 0x00000042e444723c */ /* 0x004fde00000810f4 */
[----:B------:R-:W-:-:S04]  /*46240*/  NOP ;  /* 0x0000000000007918 */ /* 0x000fc80000000000 */
        /* <DEDUP_REMOVED lines=93> */
[----:B------:R-:W1:Y:S04]  /*46820*/  LDL.LU R96, [R1+0x950] ;  /* 0x0009500001607983 */ /* 0x000e680000300800 */
[----:B------:R-:W1:Y:S04]  /*46830*/  LDL.LU R97, [R1+0x954] ;  /* 0x0009540001617983 */ /* 0x000e680000300800 */
[----:B------:R-:W1:Y:S04]  /*46840*/  LDL.LU R98, [R1+0x958] ;  /* 0x0009580001627983 */ /* 0x000e680000300800 */
[----:B------:R-:W1:Y:S04]  /*46850*/  LDL.LU R99, [R1+0x95c] ;  /* 0x00095c0001637983 */ /* 0x000e680000300800 */
[----:B------:R-:W3:Y:S04]  /*46860*/  LDL.LU R84, [R1+0x920] ;  /* 0x0009200001547983 */ /* 0x000ee80000300800 */
[----:B------:R-:W3:Y:S04]  /*46870*/  LDL.LU R85, [R1+0x924] ;  /* 0x0009240001557983 */ /* 0x000ee80000300800 */
[----:B------:R-:W3:Y:S04]  /*46880*/  LDL.LU R86, [R1+0x928] ;  /* 0x0009280001567983 */ /* 0x000ee80000300800 */
[----:B------:R-:W3:Y:S04]  /*46890*/  LDL.LU R87, [R1+0x92c] ;  /* 0x00092c0001577983 */ /* 0x000ee80000300800 */
[----:B--2---:R-:W2:Y:S04]  /*468a0*/  LDL.LU R68, [R1+0x8e0] ;  /* 0x0008e00001447983 */ /* 0x004ea80000300800 */
[----:B------:R-:W2:Y:S04]  /*468b0*/  LDL.LU R69, [R1+0x8e4] ;  /* 0x0008e40001457983 */ /* 0x000ea80000300800 */
[----:B----4-:R-:W2:Y:S04]  /*468c0*/  LDL.LU R70, [R1+0x8e8] ;  /* 0x0008e80001467983 */ /* 0x010ea80000300800 */
[----:B------:R-:W2:Y:S04]  /*468d0*/  LDL.LU R71, [R1+0x8ec] ;  /* 0x0008ec0001477983 */ /* 0x000ea80000300800 */
[----:B------:R-:W4:Y:S04]  /*468e0*/  LDL.LU R244, [R1+0x8a0] ;  /* 0x0008a00001f47983 */ /* 0x000f280000300800 */
[----:B------:R-:W4:Y:S04]  /*468f0*/  LDL.LU R245, [R1+0x8a4] ;  /* 0x0008a40001f57983 */ /* 0x000f280000300800 */
[----:B------:R-:W4:Y:S04]  /*46900*/  LDL.LU R246, [R1+0x8a8] ;  /* 0x0008a80001f67983 */ /* 0x000f280000300800 */
[----:B------:R-:W4:Y:S01]  /*46910*/  LDL.LU R247, [R1+0x8ac] ;  /* 0x0008ac0001f77983 */ /* 0x000f220000300800 */
[C---:B---3--:R-:W-:Y:S08]  /*46920*/  HMMA.1688.F32.TF32 R104, R228.reuse, R18, R104 ;  /* 0x00000012e468723c */ /* 0x048ff00000081068 */
        /* <DEDUP_REMOVED lines=57> */
[C---:B--2---:R-:W-:Y:S01]  /*46cc0*/  HMMA.1688.F32.TF32 R72, R224.reuse, R46, R68 ;  /* 0x0000002ee048723c */ /* 0x044fe20000081044 */
        /* <DEDUP_REMOVED lines=120> */
[C---:B----4-:R-:W-:Y:S08]  /*47450*/  HMMA.1688.F32.TF32 R140, R224.reuse, R26, R140 ;  /* 0x0000001ae08c723c */ /* 0x050ff0000008108c */
[----:B------:R-:W-:Y:S01]  /*47460*/  HMMA.1688.F32.TF32 R132, R224, R18, R132 ;  /* 0x00000012e084723c */ /* 0x000fe20000081084 */
[----:B------:R-:W-:Y:S10]  /*47470*/  LDS R224, [R5+UR10+0x6180] ;  /* 0x0061800a05e07984 */ /* 0x000ff40008000800 */
        /* <DEDUP_REMOVED lines=11> */
[----:B------:R-:W1:Y:S05]  /*47530*/  LDS R227, [R6+UR10+0x7180] ;  /* 0x0071800a06e37984 */ /* 0x000e6a0008000800 */
        /* <DEDUP_REMOVED lines=45> */
[----:B------:R-:W-:Y:S01]  /*47810*/  STL.64 [R1+0xc90], R68 ;  /* 0x000c904401007387 */ /* 0x000fe20000100a00 */
[C---:B-1----:R-:W-:Y:S03]  /*47820*/  HMMA.1688.F32.TF32 R76, R224.reuse, R62, R236 ;  /* 0x0000003ee04c723c */ /* 0x042fe600000810ec */
[----:B------:R1:W-:Y:S04]  /*47830*/  STL.64 [R1+0xc98], R70 ;  /* 0x000c984601007387 */ /* 0x0003e80000100a00 */
[----:B------:R-:W-:Y:S01]  /*47840*/  LDS R228, [R7+UR10+0x6180] ;  /* 0x0061800a07e47984 */ /* 0x000fe20008000800 */
[C---:B--2---:R-:W-:Y:S03]  /*47850*/  HMMA.1688.F32.TF32 R72, R224.reuse, R66, R232 ;  /* 0x00000042e048723c */ /* 0x044fe600000810e8 */
[----:B------:R-:W-:Y:S04]  /*47860*/  LDS R230, [R7+UR10+0x7180] ;  /* 0x0071800a07e67984 */ /* 0x000fe80008000800 */
[----:B------:R-:W-:Y:S01]  /*47870*/  LDS R229, [R65+UR10+0x6180] ;  /* 0x0061800a41e57984 */ /* 0x000fe20008000800 */
[C---:B-1----:R-:W-:Y:S03]  /*47880*/  HMMA.1688.F32.TF32 R68, R224.reuse, R14, R244 ;  /* 0x0000000ee044723c */ /* 0x042fe600000810f4 */
[----:B------:R-:W1:Y:S08]  /*47890*/  LDS R231, [R65+UR10+0x7180] ;  /* 0x0071800a41e77984 */ /* 0x000e700008000800 */
[----:B------:R2:W-:Y:S04]  /*478a0*/  STL.64 [R1+0x1000], R72 ;  /* 0x0010004801007387 */ /* 0x0005e80000100a00 */
[----:B------:R3:W-:Y:S04]  /*478b0*/  STL.64 [R1+0x1008], R74 ;  /* 0x0010084a01007387 */ /* 0x0007e80000100a00 */
[----:B--2---:R-:W2:Y:S04]  /*478c0*/  LDL.LU R72, [R1+0x4f0] ;  /* 0x0004f00001487983 */ /* 0x004ea80000300800 */
[----:B------:R4:W-:Y:S04]  /*478d0*/  STL.64 [R1+0xff0], R76 ;  /* 0x000ff04c01007387 */ /* 0x0009e80000100a00 */
[----:B------:R1:W-:Y:S04]  /*478e0*/  STL.64 [R1+0xff8], R78 ;  /* 0x000ff84e01007387 */ /* 0x0003e80000100a00 */
[----:B------:R1:W-:Y:S04]  /*478f0*/  STL.64 [R1+0xfe0], R68 ;  /* 0x000fe04401007387 */ /* 0x0003e80000100a00 */
[----:B------:R1:W-:Y:S04]  /*47900*/  STL.64 [R1+0xfe8], R70 ;  /* 0x000fe84601007387 */ /* 0x0003e80000100a00 */
[----:B------:R-:W2:Y:S04]  /*47910*/  LDL.LU R73, [R1+0x4f4] ;  /* 0x0004f40001497983 */ /* 0x000ea80000300800 */
[----:B---3--:R-:W2:Y:S04]  /*47920*/  LDL.LU R74, [R1+0x4f8] ;  /* 0x0004f800014a7983 */ /* 0x008ea80000300800 */
[----:B------:R-:W2:Y:S04]  /*47930*/  LDL.LU R75, [R1+0x4fc] ;  /* 0x0004fc00014b7983 */ /* 0x000ea80000300800 */
[----:B----4-:R-:W3:Y:S04]  /*47940*/  LDL.LU R76, [R1+0x590] ;  /* 0x00059000014c7983 */ /* 0x010ee80000300800 */
[----:B------:R-:W3:Y:S04]  /*47950*/  LDL.LU R77, [R1+0x594] ;  /* 0x00059400014d7983 */ /* 0x000ee80000300800 */
[----:B-1----:R-:W3:Y:S04]  /*47960*/  LDL.LU R78, [R1+0x598] ;  /* 0x00059800014e7983 */ /* 0x002ee80000300800 */
        /* <DEDUP_REMOVED lines=103> */
[C---:B----4-:R-:W-:Y:S11]  /*47fe0*/  HMMA.1688.F32.TF32 R232, R224.reuse, R54, R232 ;  /* 0x00000036e0e8723c */ /* 0x050ff600000810e8 */
[----:B------:R-:W-:Y:S04]  /*47ff0*/  STL.64 [R1+0xfd0], R248 ;  /* 0x000fd0f801007387 */ /* 0x000fe80000100a00 */
[----:B------:R1:W-:Y:S04]  /*48000*/  STL.64 [R1+0xfd8], R250 ;  /* 0x000fd8fa01007387 */ /* 0x0003e80000100a00 */
[----:B-1----:R-:W2:Y:S04]  /*48010*/  LDL.LU.64 R250, [R1+0x4030] ;  /* 0x0040300001fa7983 */ /* 0x002ea80000300a00 */
[----:B------:R-:W3:Y:S04]  /*48020*/  LDL.LU.64 R248, [R1+0x4028] ;  /* 0x0040280001f87983 */ /* 0x000ee80000300a00 */
[----:B------:R-:W-:Y:S04]  /*48030*/  STL.64 [R1+0xfc0], R236 ;  /* 0x000fc0ec01007387 */ /* 0x000fe80000100a00 */
[----:B------:R1:W-:Y:S04]  /*48040*/  STL.64 [R1+0xfc8], R238 ;  /* 0x000fc8ee01007387 */ /* 0x0003e80000100a00 */
[----:B-1----:R-:W4:Y:S04]  /*48050*/  LDL.LU.64 R238, [R1+0x4020] ;  /* 0x0040200001ee7983 */ /* 0x002f280000300a00 */
        /* <DEDUP_REMOVED lines=9> */
[C---:B------:R-:W-:Y:S01]  /*480f0*/  HMMA.1688.F32.TF32 R144, R224.reuse, R34, R144 ;  /* 0x00000022e090723c */ /* 0x040fe20000081090 */
[----:B------:R-:W-:Y:S07]  /*48100*/  STL.64 [R1+0xfa0], R244 ;  /* 0x000fa0f401007387 */ /* 0x000fee0000100a00 */
[C---:B------:R-:W-:Y:S01]  /*48110*/  HMMA.1688.F32.TF32 R140, R224.reuse, R30, R140 ;  /* 0x0000001ee08c723c */ /* 0x040fe2000008108c */
[----:B------:R1:W-:Y:S07]  /*48120*/  STL.64 [R1+0xfa8], R246 ;  /* 0x000fa8f601007387 */ /* 0x0003ee0000100a00 */
[C---:B------:R-:W-:Y:S01]  /*48130*/  HMMA.1688.F32.TF32 R136, R224.reuse, R26, R136 ;  /* 0x0000001ae088723c */ /* 0x040fe20000081088 */
[----:B-1----:R-:W3:Y:S07]  /*48140*/  LDL.LU.64 R246, [R1+0x4000] ;  /* 0x0040000001f67983 */ /* 0x002eee0000300a00 */
[C---:B------:R-:W-:Y:S01]  /*48150*/  HMMA.1688.F32.TF32 R132, R224.reuse, R22, R132 ;  /* 0x00000016e084723c */ /* 0x040fe20000081084 */
[----:B------:R-:W3:Y:S07]  /*48160*/  LDL.LU.64 R244, [R1+0x3ff8] ;  /* 0x003ff80001f47983 */ /* 0x000eee0000300a00 */
        /* <DEDUP_REMOVED lines=20> */
[C---:B------:R-:W-:Y:S03]  /*482b0*/  HMMA.1688.F32.TF32 R68, R228.reuse, R22, R68 ;  /* 0x00000016e444723c */ /* 0x040fe60000081044 */
        /* <DEDUP_REMOVED lines=39> */
[----:B--2---:R-:W-:-:S03]  /*48530*/  IMAD.MOV.U32 R72, RZ, RZ, R235 ;  /* 0x000000ffff487224 */ /* 0x004fc600078e00eb */
[----:B------:R-:W-:Y:S04]  /*48540*/  STL.64 [R1+0xe60], R80 ;  /* 0x000e605001007387 */ /* 0x000fe80000100a00 */
[----:B------:R-:W-:Y:S04]  /*48550*/  STL.64 [R1+0xe68], R82 ;  /* 0x000e685201007387 */ /* 0x000fe80000100a00 */
[----:B------:R2:W-:Y:S01]  /*48560*/  STL.64 [R1+0xe50], R76 ;  /* 0x000e504c01007387 */ /* 0x0005e20000100a00 */
[----:B------:R-:W-:-:S03]  /*48570*/  MOV R73, R234 ;  /* 0x000000ea00497202 */ /* 0x000fc60000000f00 */
[----:B------:R1:W-:Y:S01]  /*48580*/  STL.64 [R1+0xe58], R78 ;  /* 0x000e584e01007387 */ /* 0x0003e20000100a00 */
[----:B------:R-:W-:-:S03]  /*48590*/  IMAD.MOV.U32 R74, RZ, RZ, R233 ;  /* 0x000000ffff4a7224 */ /* 0x000fc600078e00e9 */
[----:B------:R-:W3:Y:S04]  /*485a0*/  LDL.LU R235, [R1+0x3ff0] ;  /* 0x003ff00001eb7983 */ /* 0x000ee80000300800 */
[----:B------:R1:W-:Y:S04]  /*485b0*/  STL.64 [R1+0xe40], R68 ;  /* 0x000e404401007387 */ /* 0x0003e80000100a00 */
[----:B------:R1:W-:Y:S04]  /*485c0*/  STL.64 [R1+0xe48], R70 ;  /* 0x000e484601007387 */ /* 0x0003e80000100a00 */
[----:B------:R-:W3:Y:S04]  /*485d0*/  LDL.LU R234, [R1+0x3fec] ;  /* 0x003fec0001ea7983 */ /* 0x000ee80000300800 */
[----:B------:R-:W3:Y:S01]  /*485e0*/  LDL.LU R233, [R1+0x3fe8] ;  /* 0x003fe80001e97983 */ /* 0x000ee20000300800 */
[----:B------:R-:W-:-:S02]  /*485f0*/  IMAD.MOV.U32 R75, RZ, RZ, R236 ;  /* 0x000000ffff4b7224 */ /* 0x000fc400078e00ec */
[----:B--2---:R-:W-:Y:S01]  /*48600*/  IMAD.MOV.U32 R76, RZ, RZ, R237 ;  /* 0x000000ffff4c7224 */ /* 0x004fe200078e00ed */
[----:B------:R-:W2:Y:S01]  /*48610*/  LDL.LU R236, [R1+0x3fe4] ;  /* 0x003fe40001ec7983 */ /* 0x000ea20000300800 */
[----:B----4-:R-:W-:Y:S02]  /*48620*/  IMAD.MOV.U32 R77, RZ, RZ, R238 ;  /* 0x000000ffff4d7224 */ /* 0x010fe400078e00ee */
[----:B-1----:R-:W-:Y:S01]  /*48630*/  IMAD.MOV.U32 R78, RZ, RZ, R239 ;  /* 0x000000ffff4e7224 */ /* 0x002fe200078e00ef */
[----:B------:R-:W2:Y:S04]  /*48640*/  LDL.LU R237, [R1+0x3fe0] ;  /* 0x003fe00001ed7983 */ /* 0x000ea80000300800 */
[----:B------:R-:W2:Y:S04]  /*48650*/  LDL.LU R238, [R1+0x3fdc] ;  /* 0x003fdc0001ee7983 */ /* 0x000ea80000300800 */
[----:B------:R-:W2:Y:S01]  /*48660*/  LDL.LU R239, [R1+0x3fd8] ;  /* 0x003fd80001ef7983 */ /* 0x000ea20000300800 */
[----:B---3--:R-:W-:-:S03]  /*48670*/  IMAD.MOV.U32 R79, RZ, RZ, R244 ;  /* 0x000000ffff4f7224 */ /* 0x008fc600078e00f4 */
        /* <DEDUP_REMOVED lines=53> */
[----:B------:R-:W-:-:S03]  /*489d0*/  MOV R80, R245 ;  /* 0x000000f500507202 */ /* 0x000fc60000000f00 */
[----:B------:R-:W3:Y:S01]  /*489e0*/  LDL.LU R88, [R1] ;  /* 0x0000000001587983 */ /* 0x000ee20000300800 */
[----:B------:R-:W-:-:S03]  /*489f0*/  IMAD.MOV.U32 R81, RZ, RZ, R246 ;  /* 0x000000ffff517224 */ /* 0x000fc600078e00f6 */
[----:B------:R-:W3:Y:S01]  /*48a00*/  LDL.LU R89, [R1+0x4] ;  /* 0x0000040001597983 */ /* 0x000ee20000300800 */
[----:B------:R-:W-:-:S03]  /*48a10*/  IMAD.MOV.U32 R82, RZ, RZ, R247 ;  /* 0x000000ffff527224 */ /* 0x000fc600078e00f7 */
[----:B------:R-:W3:Y:S01]  /*48a20*/  LDL.LU R90, [R1+0x8] ;  /* 0x00000800015a7983 */ /* 0x000ee20000300800 */
[----:B------:R-:W-:-:S03]  /*48a30*/  IMAD.MOV.U32 R83, RZ, RZ, R232 ;  /* 0x000000ffff537224 */ /* 0x000fc600078e00e8 */
[----:B------:R-:W3:Y:S04]  /*48a40*/  LDL.LU R91, [R1+0xc] ;  /* 0x00000c00015b7983 */ /* 0x000ee80000300800 */
[----:B------:R-:W3:Y:S04]  /*48a50*/  LDL.LU R245, [R1+0x3fd0] ;  /* 0x003fd00001f57983 */ /* 0x000ee80000300800 */
[----:B------:R-:W3:Y:S04]  /*48a60*/  LDL.LU R246, [R1+0x3fcc] ;  /* 0x003fcc0001f67983 */ /* 0x000ee80000300800 */
[----:B------:R-:W3:Y:S04]  /*48a70*/  LDL.LU R247, [R1+0x3fc8] ;  /* 0x003fc80001f77983 */ /* 0x000ee80000300800 */
[----:B------:R-:W3:Y:S01]  /*48a80*/  LDL.LU R232, [R1+0x3fc4] ;  /* 0x003fc40001e87983 */ /* 0x000ee20000300800 */
[----:B------:R-:W-:-:S02]  /*48a90*/  IMAD.MOV.U32 R86, RZ, RZ, R235 ;  /* 0x000000ffff567224 */ /* 0x000fc400078e00eb */
[----:B------:R-:W-:Y:S02]  /*48aa0*/  IMAD.MOV.U32 R85, RZ, RZ, R234 ;  /* 0x000000ffff557224 */ /* 0x000fe400078e00ea */
[----:B------:R-:W-:Y:S02]  /*48ab0*/  IMAD.MOV.U32 R84, RZ, RZ, R233 ;  /* 0x000000ffff547224 */ /* 0x000fe400078e00e9 */
[----:B------:R-:W3:Y:S04]  /*48ac0*/  LDL.LU R233, [R1+0x3fc0] ;  /* 0x003fc00001e97983 */ /* 0x000ee80000300800 */
[----:B------:R-:W3:Y:S04]  /*48ad0*/  LDL.LU R234, [R1+0x3fbc] ;  /* 0x003fbc0001ea7983 */ /* 0x000ee80000300800 */
[----:B------:R-:W3:Y:S01]  /*48ae0*/  LDL.LU R235, [R1+0x3fb8] ;  /* 0x003fb80001eb7983 */ /* 0x000ee20000300800 */
[----:B------:R-:W-:Y:S01]  /*48af0*/  MOV R68, R248 ;  /* 0x000000f800447202 */ /* 0x000fe20000000f00 */
[----:B------:R-:W-:-:S02]  /*48b00*/  IMAD.MOV.U32 R69, RZ, RZ, R249 ;  /* 0x000000ffff457224 */ /* 0x000fc400078e00f9 */
[----:B------:R-:W3:Y:S01]  /*48b10*/  LDL.LU R87, [R1+0x1dc] ;  /* 0x0001dc0001577983 */ /* 0x000ee20000300800 */
[----:B------:R-:W-:-:S03]  /*48b20*/  IMAD.MOV.U32 R70, RZ, RZ, R250 ;  /* 0x000000ffff467224 */ /* 0x000fc600078e00fa */
[----:B------:R-:W3:Y:S01]  /*48b30*/  LDL.LU R248, [R1+0x3fb4] ;  /* 0x003fb40001f87983 */ /* 0x000ee20000300800 */
[----:B------:R-:W-:-:S03]  /*48b40*/  IMAD.MOV.U32 R71, RZ, RZ, R251 ;  /* 0x000000ffff477224 */ /* 0x000fc600078e00fb */
[----:B------:R-:W3:Y:S04]  /*48b50*/  LDL.LU R249, [R1+0x3fb0] ;  /* 0x003fb00001f97983 */ /* 0x000ee80000300800 */
[----:B------:R-:W3:Y:S04]  /*48b60*/  LDL.LU R250, [R1+0x3fac] ;  /* 0x003fac0001fa7983 */ /* 0x000ee80000300800 */
[----:B------:R-:W3:Y:S01]  /*48b70*/  LDL.LU R251, [R1+0x3fa8] ;  /* 0x003fa80001fb7983 */ /* 0x000ee20000300800 */
[C---:B----4-:R-:W-:Y:S08]  /*48b80*/  HMMA.1688.F32.TF32 R92, R224.reuse, R30, R92 ;  /* 0x0000001ee05c723c */ /* 0x050ff0000008105c */
[C---:B--2---:R-:W-:Y:S08]  /*48b90*/  HMMA.1688.F32.TF32 R96, R224.reuse, R34, R96 ;  /* 0x00000022e060723c */ /* 0x044ff00000081060 */
[C---:B---3--:R-:W-:Y:S08]  /*48ba0*/  HMMA.1688.F32.TF32 R100, R224.reuse, R38, R100 ;  /* 0x00000026e064723c */ /* 0x048ff00000081064 */
[C---:B------:R-:W-:Y:S08]  /*48bb0*/  HMMA.1688.F32.TF32 R108, R224.reuse, R46, R108 ;  /* 0x0000002ee06c723c */ /* 0x040ff0000008106c */
[C---:B------:R-:W-:Y:S08]  /*48bc0*/  HMMA.1688.F32.TF32 R112, R224.reuse, R50, R112 ;  /* 0x00000032e070723c */ /* 0x040ff00000081070 */
[C---:B------:R-:W-:Y:S08]  /*48bd0*/  HMMA.1688.F32.TF32 R116, R224.reuse, R54, R116 ;  /* 0x00000036e074723c */ /* 0x040ff00000081074 */
[C---:B------:R-:W-:Y:S08]  /*48be0*/  HMMA.1688.F32.TF32 R124, R224.reuse, R10, R124 ;  /* 0x0000000ae07c723c */ /* 0x040ff0000008107c */
[----:B------:R-:W-:Y:S08]  /*48bf0*/  HMMA.1688.F32.TF32 R128, R224, R14, R128 ;  /* 0x0000000ee080723c */ /* 0x000ff00000081080 */
[----:B------:R-:W-:Y:S08]  /*48c00*/  HMMA.1688.F32.TF32 R144, R228, R18, R140 ;  /* 0x00000012e490723c */ /* 0x000ff0000008108c */
[C---:B------:R-:W-:Y:S08]  /*48c10*/  HMMA.1688.F32.TF32 R132, R224.reuse, R62, R132 ;  /* 0x0000003ee084723c */ /* 0x040ff00000081084 */
[C---:B------:R-:W-:Y:S03]  /*48c20*/  HMMA.1688.F32.TF32 R136, R224.reuse, R66, R136 ;  /* 0x00000042e088723c */ /* 0x040fe60000081088 */
[----:B------:R-:W-:Y:S04]  /*48c30*/  STL.64 [R1+0xe30], R144 ;  /* 0x000e309001007387 */ /* 0x000fe80000100a00 */
[----:B------:R-:W-:Y:S01]  /*48c40*/  STL.64 [R1+0xe38], R146 ;  /* 0x000e389201007387 */ /* 0x000fe20000100a00 */
[C---:B------:R-:W-:Y:S08]  /*48c50*/  HMMA.1688.F32.TF32 R120, R224.reuse, R58, R120 ;  /* 0x0000003ae078723c */ /* 0x040ff00000081078 */
[C---:B------:R-:W-:Y:S08]  /*48c60*/  HMMA.1688.F32.TF32 R104, R224.reuse, R42, R104 ;  /* 0x0000002ae068723c */ /* 0x040ff00000081068 */
[----:B------:R-:W-:Y:S08]  /*48c70*/  HMMA.1688.F32.TF32 R88, R224, R26, R88 ;  /* 0x0000001ae058723c */ /* 0x000ff00000081058 */
[----:B------:R-:W-:Y:S01]  /*48c80*/  HMMA.1688.F32.TF32 R140, R228, R242, R232 ;  /* 0x000000f2e48c723c */ /* 0x000fe200000810e8 */
        /* <DEDUP_REMOVED lines=34> */
[----:B--2---:R-:W-:Y:S01]  /*48eb0*/  HMMA.1688.F32.TF32 R88, R224, R242, R236 ;  /* 0x000000f2e058723c */ /* 0x004fe200000810ec */
[----:B------:R-:W-:Y:S04]  /*48ec0*/  LDS R224, [R5+UR10+0x6280] ;  /* 0x0062800a05e07984 */ /* 0x000fe80008000800 */
[----:B------:R-:W-:Y:S04]  /*48ed0*/  STL.64 [R1+0xd50], R96 ;  /* 0x000d506001007387 */ /* 0x000fe80000100a00 */
[----:B------:R-:W-:Y:S04]  /*48ee0*/  STL.64 [R1+0xd58], R98 ;  /* 0x000d586201007387 */ /* 0x000fe80000100a00 */
[----:B------:R-:W-:Y:S04]  /*48ef0*/  STL.64 [R1+0xd40], R92 ;  /* 0x000d405c01007387 */ /* 0x000fe80000100a00 */
[----:B------:R-:W-:Y:S04]  /*48f00*/  STL.64 [R1+0xd48], R94 ;  /* 0x000d485e01007387 */ /* 0x000fe80000100a00 */
[----:B------:R-:W-:Y:S04]  /*48f10*/  STL.64 [R1+0xc60], R88 ;  /* 0x000c605801007387 */ /* 0x000fe80000100a00 */
[----:B------:R2:W-:Y:S01]  /*48f20*/  STL.64 [R1+0xc68], R90 ;  /* 0x000c685a01007387 */ /* 0x0005e20000100a00 */
[C---:B-1----:R-:W-:Y:S03]  /*48f30*/  HMMA.1688.F32.TF32 R68, R228.reuse, R58, R68 ;  /* 0x0000003ae444723c */ /* 0x042fe60000081044 */
[----:B------:R-:W-:Y:S04]  /*48f40*/  LDS R226, [R5+UR10+0x7280] ;  /* 0x0072800a05e27984 */ /* 0x000fe80008000800 */
[----:B------:R-:W-:Y:S01]  /*48f50*/  LDS R225, [R6+UR10+0x6280] ;  /* 0x0062800a06e17984 */ /* 0x000fe20008000800 */
[C---:B--2---:R-:W-:Y:S03]  /*48f60*/  HMMA.1688.F32.TF32 R88, R228.reuse, R66, R84 ;  /* 0x00000042e458723c */ /* 0x044fe60000081054 */
[----:B------:R-:W1:Y:S05]  /*48f70*/  LDS R227, [R6+UR10+0x7280] ;  /* 0x0072800a06e37984 */ /* 0x000e6a0008000800 */
[C---:B------:R-:W-:Y:S08]  /*48f80*/  HMMA.1688.F32.TF32 R84, R228.reuse, R62, R80 ;  /* 0x0000003ee454723c */ /* 0x040ff00000081050 */
[C---:B------:R-:W-:Y:S08]  /*48f90*/  HMMA.1688.F32.TF32 R80, R228.reuse, R14, R76 ;  /* 0x0000000ee450723c */ /* 0x040ff0000008104c */
[----:B------:R-:W-:Y:S01]  /*48fa0*/  HMMA.1688.F32.TF32 R76, R228, R10, R72 ;  /* 0x0000000ae44c723c */ /* 0x000fe20000081048 */
[----:B------:R-:W-:Y:S04]  /*48fb0*/  STL.64 [R1+0xd30], R88 ;  /* 0x000d305801007387 */ /* 0x000fe80000100a00 */
[----:B------:R-:W-:Y:S04]  /*48fc0*/  STL.64 [R1+0xd38], R90 ;  /* 0x000d385a01007387 */ /* 0x000fe80000100a00 */
[----:B------:R-:W-:Y:S04]  /*48fd0*/  STL.64 [R1+0xd20], R84 ;  /* 0x000d205401007387 */ /* 0x000fe80000100a00 */
[----:B------:R-:W-:Y:S04]  /*48fe0*/  STL.64 [R1+0xd28], R86 ;  /* 0x000d285601007387 */ /* 0x000fe80000100a00 */
        /* <DEDUP_REMOVED lines=113> */
[----:B------:R-:W4:Y:S01]  /*49700*/  LDL.LU R71, [R1+0x1fc] ;  /* 0x0001fc0001477983 */ /* 0x000f220000300800 */
[C---:B--2---:R-:W-:Y:S08]  /*49710*/  HMMA.1688.F32.TF32 R108, R224.reuse, R54, R108 ;  /* 0x00000036e06c723c */ /* 0x044ff0000008106c */
[C---:B---3--:R-:W-:Y:S08]  /*49720*/  HMMA.1688.F32.TF32 R112, R224.reuse, R58, R112 ;  /* 0x0000003ae070723c */ /* 0x048ff00000081070 */
[C---:B------:R-:W-:Y:S08]  /*49730*/  HMMA.1688.F32.TF32 R104, R224.reuse, R50, R104 ;  /* 0x00000032e068723c */ /* 0x040ff00000081068 */
[C---:B----4-:R-:W-:Y:S08]  /*49740*/  HMMA.1688.F32.TF32 R120, R224.reuse, R14, R120 ;  /* 0x0000000ee078723c */ /* 0x050ff00000081078 */
[----:B------:R-:W-:Y:S08]  /*49750*/  HMMA.1688.F32.TF32 R124, R224, R62, R124 ;  /* 0x0000003ee07c723c */ /* 0x000ff0000008107c */
        /* <DEDUP_REMOVED lines=13> */
[----:B------:R1:W-:Y:S01]  /*49830*/  STL.64 [R1+0xc48], R154 ;  /* 0x000c489a01007387 */ /* 0x0003e20000100a00 */
[C---:B------:R-:W-:Y:S03]  /*49840*/  HMMA.1688.F32.TF32 R244, R228.reuse, R34, R244 ;  /* 0x00000022e4f4723c */ /* 0x040fe600000810f4 */
[----:B-1----:R-:W3:Y:S04]  /*49850*/  LDL.LU.64 R154, [R1+0x3f90] ;  /* 0x003f9000019a7983 */ /* 0x002ee80000300a00 */
        /* <DEDUP_REMOVED lines=8> */
[----:B------:R-:W2:Y:S04]  /*498e0*/  LDL.LU.64 R144, [R1+0x3f68] ;  /* 0x003f680001907983 */ /* 0x000ea80000300a00 */
[----:B------:R-:W-:Y:S04]  /*498f0*/  STL.64 [R1+0xc10], R236 ;  /* 0x000c10ec01007387 */ /* 0x000fe80000100a00 */
[----:B------:R1:W-:Y:S01]  /*49900*/  STL.64 [R1+0xc18], R238 ;  /* 0x000c18ee01007387 */ /* 0x0003e20000100a00 */
[C---:B------:R-:W-:Y:S08]  /*49910*/  HMMA.1688.F32.TF32 R132, R228.reuse, R242, R132 ;  /* 0x000000f2e484723c */ /* 0x040ff00000081084 */
[----:B-1----:R-:W-:Y:S01]  /*49920*/  HMMA.1688.F32.TF32 R236, R228, R30, R248 ;  /* 0x0000001ee4ec723c */ /* 0x002fe200000810f8 */
[----:B------:R-:W-:Y:S07]  /*49930*/  STL.64 [R1+0xc00], R244 ;  /* 0x000c00f401007387 */ /* 0x000fee0000100a00 */
[C---:B------:R-:W-:Y:S01]  /*49940*/  HMMA.1688.F32.TF32 R128, R224.reuse, R66, R128 ;  /* 0x00000042e080723c */ /* 0x040fe20000081080 */
[----:B------:R-:W-:Y:S04]  /*49950*/  STL.64 [R1+0xc08], R246 ;  /* 0x000c08f601007387 */ /* 0x000fe80000100a00 */
[----:B------:R-:W-:Y:S03]  /*49960*/  LDS R228, [R7+UR10+0x6280] ;  /* 0x0062800a07e47984 */ /* 0x000fe60008000800 */
[C---:B------:R-:W-:Y:S01]  /*49970*/  HMMA.1688.F32.TF32 R116, R224.reuse, R10, R116 ;  /* 0x0000000ae074723c */ /* 0x040fe20000081074 */
[----:B------:R-:W-:Y:S04]  /*49980*/  LDS R230, [R7+UR10+0x7280] ;  /* 0x0072800a07e67984 */ /* 0x000fe80008000800 */
        /* <DEDUP_REMOVED lines=46> */
[----:B------:R1:W-:Y:S04]  /*49c70*/  STL.64 [R1+0xae8], R78 ;  /* 0x000ae84e01007387 */ /* 0x0003e80000100a00 */
[----:B------:R-:W-:Y:S04]  /*49c80*/  LDS R229, [R65+UR10+0x6280] ;  /* 0x0062800a41e57984 */ /* 0x000fe80008000800 */
[----:B-1----:R-:W2:Y:S04]  /*49c90*/  LDL.LU R76, [R1+0x2f0] ;  /* 0x0002f000014c7983 */ /* 0x002ea80000300800 */
        /* <DEDUP_REMOVED lines=75> */
[----:B------:R-:W2:Y:S04]  /*4a150*/  LDS R231, [R65+UR10+0x7280] ;  /* 0x0072800a41e77984 */ /* 0x000ea80008000800 */
        /* <DEDUP_REMOVED lines=58> */
[----:B------:R-:W3:Y:S01]  /*4a500*/  LDL.LU.64 R68, [R1+0x3ef8] ;  /* 0x003ef80001447983 */ /* 0x000ee20000300a00 */
[C---:B------:R-:W-:Y:S08]  /*4a510*/  HMMA.1688.F32.TF32 R236, R228.reuse, R46, R236 ;  /* 0x0000002ee4ec723c */ /* 0x040ff000000810ec */
[C---:B------:R-:W-:Y:S11]  /*4a520*/  HMMA.1688.F32.TF32 R244, R228.reuse, R42, R244 ;  /* 0x0000002ae4f4723c */ /* 0x040ff600000810f4 */
[----:B------:R-:W-:Y:S01]  /*4a530*/  STL.64 [R1+0xa50], R236 ;  /* 0x000a50ec01007387 */ /* 0x000fe20000100a00 */
[C---:B------:R-:W-:Y:S03]  /*4a540*/  HMMA.1688.F32.TF32 R232, R228.reuse, R34, R232 ;  /* 0x00000022e4e8723c */ /* 0x040fe600000810e8 */
[----:B------:R1:W-:Y:S05]  /*4a550*/  STL.64 [R1+0xa58], R238 ;  /* 0x000a58ee01007387 */ /* 0x0003ea0000100a00 */
[C---:B------:R-:W-:Y:S08]  /*4a560*/  HMMA.1688.F32.TF32 R116, R228.reuse, R30, R116 ;  /* 0x0000001ee474723c */ /* 0x040ff00000081074 */
[C---:B-1----:R-:W-:Y:S08]  /*4a570*/  HMMA.1688.F32.TF32 R236, R228.reuse, R38, R248 ;  /* 0x00000026e4ec723c */ /* 0x042ff000000810f8 */
[C---:B------:R-:W-:Y:S08]  /*4a580*/  HMMA.1688.F32.TF32 R112, R228.reuse, R26, R112 ;  /* 0x0000001ae470723c */ /* 0x040ff00000081070 */
[C---:B------:R-:W-:Y:S01]  /*4a590*/  HMMA.1688.F32.TF32 R108, R228.reuse, R22, R108 ;  /* 0x00000016e46c723c */ /* 0x040fe2000008106c */
[----:B------:R1:W-:Y:S07]  /*4a5a0*/  STL.64 [R1+0xa40], R244 ;  /* 0x000a40f401007387 */ /* 0x0003ee0000100a00 */
[C---:B------:R-:W-:Y:S01]  /*4a5b0*/  HMMA.1688.F32.TF32 R104, R228.reuse, R18, R104 ;  /* 0x00000012e468723c */ /* 0x040fe20000081068 */
[----:B------:R1:W-:Y:S07]  /*4a5c0*/  STL.64 [R1+0xa48], R246 ;  /* 0x000a48f601007387 */ /* 0x0003ee0000100a00 */
[----:B------:R-:W-:Y:S01]  /*4a5d0*/  HMMA.1688.F32.TF32 R100, R228, R242, R100 ;  /* 0x000000f2e464723c */ /* 0x000fe20000081064 */
[----:B------:R-:W-:Y:S07]  /*4a5e0*/  STL.64 [R1+0xa30], R236 ;  /* 0x000a30ec01007387 */ /* 0x000fee0000100a00 */
[C---:B------:R-:W-:Y:S01]  /*4a5f0*/  HMMA.1688.F32.TF32 R96, R224.reuse, R66, R96 ;  /* 0x00000042e060723c */ /* 0x040fe20000081060 */
[----:B------:R-:W-:Y:S07]  /*4a600*/  STL.64 [R1+0xa38], R238 ;  /* 0x000a38ee01007387 */ /* 0x000fee0000100a00 */
[C---:B------:R-:W-:Y:S01]  /*4a610*/  HMMA.1688.F32.TF32 R92, R224.reuse, R62, R92 ;  /* 0x0000003ee05c723c */ /* 0x040fe2000008105c */
[----:B------:R1:W-:Y:S07]  /*4a620*/  STL.64 [R1+0xa20], R232 ;  /* 0x000a20e801007387 */ /* 0x0003ee0000100a00 */
[C---:B------:R-:W-:Y:S01]  /*4a630*/  HMMA.1688.F32.TF32 R88, R224.reuse, R14, R88 ;  /* 0x0000000ee058723c */ /* 0x040fe20000081058 */
[----:B------:R1:W-:Y:S04]  /*4a640*/  STL.64 [R1+0xa28], R234 ;  /* 0x000a28ea01007387 */ /* 0x0003e80000100a00 */
        /* <DEDUP_REMOVED lines=14> */
[----:B------:R1:W-:Y:S04]  /*4a730*/  STL.64 [R1+0x9c0], R96 ;  /* 0x0009c06001007387 */ /* 0x0003e80000100a00 */
[----:B------:R1:W-:Y:S04]  /*4a740*/  STL.64 [R1+0x9c8], R98 ;  /* 0x0009c86201007387 */ /* 0x0003e80000100a00 */
[----:B------:R1:W-:Y:S04]  /*4a750*/  STL.64 [R1+0x9b0], R92 ;  /* 0x0009b05c01007387 */ /* 0x0003e80000100a00 */
[----:B------:R1:W-:Y:S04]  /*4a760*/  STL.64 [R1+0x9b8], R94 ;  /* 0x0009b85e01007387 */ /* 0x0003e80000100a00 */
[----:B------:R-:W-:Y:S04]  /*4a770*/  STL.64 [R1+0x9a0], R88 ;  /* 0x0009a05801007387 */ /* 0x000fe80000100a00 */
[----:B------:R-:W-:Y:S04]  /*4a780*/  STL.64 [R1+0x9a8], R90 ;  /* 0x0009a85a01007387 */ /* 0x000fe80000100a00 */
[----:B------:R-:W-:Y:S04]  /*4a790*/  STL.64 [R1+0x990], R84 ;  /* 0x0009905401007387 */ /* 0x000fe80000100a00 */
[----:B------:R-:W-:Y:S04]  /*4a7a0*/  STL.64 [R1+0x998], R86 ;  /* 0x0009985601007387 */ /* 0x000fe80000100a00 */
[----:B------:R-:W-:Y:S04]  /*4a7b0*/  STL.64 [R1+0x980], R80 ;  /* 0x0009805001007387 */ /* 0x000fe80000100a00 */
[----:B------:R-:W-:Y:S04]  /*4a7c0*/  STL.64 [R1+0x988], R82 ;  /* 0x0009885201007387 */ /* 0x000fe80000100a00 */
[----:B-1----:R-:W4:Y:S04]  /*4a7d0*/  LDL.LU R244, [R1+0x510] ;  /* 0x0005100001f47983 */ /* 0x002f280000300800 */
[----:B------:R1:W-:Y:S04]  /*4a7e0*/  STL.64 [R1+0x970], R76 ;  /* 0x0009704c01007387 */ /* 0x0003e80000100a00 */
[----:B------:R1:W-:Y:S04]  /*4a7f0*/  STL.64 [R1+0x978], R78 ;  /* 0x0009784e01007387 */ /* 0x0003e80000100a00 */
[----:B------:R1:W-:Y:S04]  /*4a800*/  STL.64 [R1+0x960], R72 ;  /* 0x0009604801007387 */ /* 0x0003e80000100a00 */
[----:B------:R1:W-:Y:S04]  /*4a810*/  STL.64 [R1+0x968], R74 ;  /* 0x0009684a01007387 */ /* 0x0003e80000100a00 */
        /* <DEDUP_REMOVED lines=8> */
[----:B------:R-:W-:Y:S04]  /*4a8a0*/  LDS R228, [R7+UR10+0x6300] ;  /* 0x0063000a07e47984 */ /* 0x000fe80008000800 */
[----:B------:R-:W-:Y:S04]  /*4a8b0*/  LDS R230, [R7+UR10+0x7300] ;  /* 0x0073000a07e67984 */ /* 0x000fe80008000800 */
[----:B------:R-:W-:Y:S04]  /*4a8c0*/  LDS R229, [R65+UR10+0x6300] ;  /* 0x0063000a41e57984 */ /* 0x000fe80008000800 */
[----:B------:R-:W1:Y:S01]  /*4a8d0*/  LDS R231, [R65+UR10+0x7300] ;  /* 0x0073000a41e77984 */ /* 0x000e620008000800 */
[----:B--2---:R-:W-:Y:S01]  /*4a8e0*/  IMAD.MOV.U32 R237, RZ, RZ, R70 ;  /* 0x000000ffffed7224 */ /* 0x004fe200078e0046 */
[----:B---3--:R-:W-:Y:S01]  /*4a8f0*/  MOV R239, R68 ;  /* 0x0000004400ef7202 */ /* 0x008fe20000000f00 */
[----:B------:R-:W-:Y:S01]  /*4a900*/  IMAD.MOV.U32 R238, RZ, RZ, R69 ;  /* 0x000000ffffee7224 */ /* 0x000fe200078e0045 */
[----:B------:R-:W2:Y:S01]  /*4a910*/  LDL.LU R68, [R1+0x260] ;  /* 0x0002600001447983 */ /* 0x000ea20000300800 */
[----:B------:R-:W-:-:S03]  /*4a920*/  IMAD.MOV.U32 R236, RZ, RZ, R71 ;  /* 0x000000ffffec7224 */ /* 0x000fc600078e0047 */
        /* <DEDUP_REMOVED lines=95> */
[----:B------:R-:W-:Y:S03]  /*4af20*/  HMMA.1688.F32.TF32 R232, R224, R242, R232 ;  /* 0x000000f2e0e8723c */ /* 0x000fe600000810e8 */
[----:B------:R-:W-:Y:S04]  /*4af30*/  LDS R224, [R5+UR10+0x6380] ;  /* 0x0063800a05e07984 */ /* 0x000fe80008000800 */
[----:B------:R-:W-:Y:S01]  /*4af40*/  LDS R226, [R5+UR10+0x7380] ;  /* 0x0073800a05e27984 */ /* 0x000fe20008000800 */
[C---:B------:R-:W-:Y:S03]  /*4af50*/  HMMA.1688.F32.TF32 R88, R228.reuse, R62, R88 ;  /* 0x0000003ee458723c */ /* 0x040fe60000081058 */
[----:B------:R-:W-:Y:S04]  /*4af60*/  LDS R225, [R6+UR10+0x6380] ;  /* 0x0063800a06e17984 */ /* 0x000fe80008000800 */
[----:B------:R-:W1:Y:S04]  /*4af70*/  LDS R227, [R6+UR10+0x7380] ;  /* 0x0073800a06e37984 */ /* 0x000e680008000800 */
[----:B------:R-:W-:Y:S04]  /*4af80*/  STL.64 [R1+0x8c0], R232 ;  /* 0x0008c0e801007387 */ /* 0x000fe80000100a00 */
[----:B------:R2:W-:Y:S01]  /*4af90*/  STL.64 [R1+0x8c8], R234 ;  /* 0x0008c8ea01007387 */ /* 0x0005e20000100a00 */
[C---:B------:R-:W-:Y:S08]  /*4afa0*/  HMMA.1688.F32.TF32 R84, R228.reuse, R14, R84 ;  /* 0x0000000ee454723c */ /* 0x040ff00000081054 */
[C---:B------:R-:W-:Y:S08]  /*4afb0*/  HMMA.1688.F32.TF32 R80, R228.reuse, R10, R80 ;  /* 0x0000000ae450723c */ /* 0x040ff00000081050 */
[C---:B------:R-:W-:Y:S08]  /*4afc0*/  HMMA.1688.F32.TF32 R76, R228.reuse, R58, R76 ;  /* 0x0000003ae44c723c */ /* 0x040ff0000008104c */
[C---:B------:R-:W-:Y:S08]  /*4afd0*/  HMMA.1688.F32.TF32 R72, R228.reuse, R54, R72 ;  /* 0x00000036e448723c */ /* 0x040ff00000081048 */
[C---:B--2---:R-:W-:Y:S01]  /*4afe0*/  HMMA.1688.F32.TF32 R232, R228.reuse, R66, R68 ;  /* 0x00000042e4e8723c */ /* 0x044fe20000081044 */
[----:B------:R-:W-:Y:S04]  /*4aff0*/  LDS R68, [R7+UR10+0x6380] ;  /* 0x0063800a07447984 */ /* 0x000fe80008000800 */
[----:B------:R-:W-:Y:S03]  /*4b000*/  LDS R70, [R7+UR10+0x7380] ;  /* 0x0073800a07467984 */ /* 0x000fe60008000800 */
[----:B------:R-:W-:Y:S01]  /*4b010*/  HMMA.1688.F32.TF32 R244, R228, R42, R244 ;  /* 0x0000002ae4f4723c */ /* 0x000fe200000810f4 */
[----:B------:R-:W-:Y:S04]  /*4b020*/  LDS R69, [R65+UR10+0x6380] ;  /* 0x0063800a41457984 */ /* 0x000fe80008000800 */
[----:B------:R-:W2:Y:S06]  /*4b030*/  LDS R71, [R65+UR10+0x7380] ;  /* 0x0073800a41477984 */ /* 0x000eac0008000800 */
[----:B------:R1:W-:Y:S04]  /*4b040*/  STL [R1+0x3dc4], R232 ;  /* 0x003dc4e801007387 */ /* 0x0003e80000100800 */
[----:B------:R1:W-:Y:S04]  /*4b050*/  STL [R1+0x3dc0], R233 ;  /* 0x003dc0e901007387 */ /* 0x0003e80000100800 */
[----:B------:R3:W-:Y:S04]  /*4b060*/  STL [R1+0x3dbc], R234 ;  /* 0x003dbcea01007387 */ /* 0x0007e80000100800 */
[----:B------:R3:W-:Y:S04]  /*4b070*/  STL [R1+0x3db8], R235 ;  /* 0x003db8eb01007387 */ /* 0x0007e80000100800 */
[----:B-1----:R-:W2:Y:S04]  /*4b080*/  LDL.LU R232, [R1+0x530] ;  /* 0x0005300001e87983 */ /* 0x002ea80000300800 */
[----:B------:R-:W2:Y:S04]  /*4b090*/  LDL.LU R233, [R1+0x534] ;  /* 0x0005340001e97983 */ /* 0x000ea80000300800 */
[----:B---3--:R-:W2:Y:S01]  /*4b0a0*/  LDL.LU R234, [R1+0x538] ;  /* 0x0005380001ea7983 */ /* 0x008ea20000300800 */
[----:B------:R-:W-:-:S03]  /*4b0b0*/  IMAD.MOV.U32 R235, RZ, RZ, R252 ;  /* 0x000000ffffeb7224 */ /* 0x000fc600078e00fc */
[----:B------:R-:W3:Y:S04]  /*4b0c0*/  LDL.LU R252, [R1+0x3e68] ;  /* 0x003e680001fc7983 */ /* 0x000ee80000300800 */
[----:B------:R-:W-:Y:S04]  /*4b0d0*/  STL.64 [R1+0x1680], R88 ;  /* 0x0016805801007387 */ /* 0x000fe80000100a00 */
[----:B------:R1:W-:Y:S04]  /*4b0e0*/  STL.64 [R1+0x1688], R90 ;  /* 0x0016885a01007387 */ /* 0x0003e80000100a00 */
[----:B-1----:R-:W3:Y:S04]  /*4b0f0*/  LDL.LU.64 R90, [R1+0x3e60] ;  /* 0x003e6000015a7983 */ /* 0x002ee80000300a00 */
[----:B------:R-:W3:Y:S04]  /*4b100*/  LDL.LU.64 R88, [R1+0x3e58] ;  /* 0x003e580001587983 */ /* 0x000ee80000300a00 */
        /* <DEDUP_REMOVED lines=16> */
[----:B--2---:R-:W-:-:S15]  /*4b210*/  HMMA.1688.F32.TF32 R232, R228, R50, R232 ;  /* 0x00000032e4e8723c */ /* 0x004fde00000810e8 */
[----:B------:R-:W-:-:S04]  /*4b220*/  NOP ;  /* 0x0000000000007918 */ /* 0x000fc80000000000 */
[----:B------:R-:W-:Y:S04]  /*4b230*/  STL.64 [R1+0x1630], R232 ;  /* 0x001630e801007387 */ /* 0x000fe80000100a00 */
[----:B------:R1:W-:Y:S02]  /*4b240*/  STL.64 [R1+0x1638], R234 ;  /* 0x001638ea01007387 */ /* 0x0003e40000100a00 */
[C---:B-1----:R-:W-:Y:S08]  /*4b250*/  HMMA.1688.F32.TF32 R232, R228.reuse, R46, R236 ;  /* 0x0000002ee4e8723c */ /* 0x042ff000000810ec */
[C---:B------:R-:W-:Y:S11]  /*4b260*/  HMMA.1688.F32.TF32 R236, R228.reuse, R38, R248 ;  /* 0x00000026e4ec723c */ /* 0x040ff600000810f8 */
[----:B------:R-:W-:Y:S04]  /*4b270*/  STL.64 [R1+0x1620], R232 ;  /* 0x001620e801007387 */ /* 0x000fe80000100a00 */
[----:B------:R4:W-:Y:S04]  /*4b280*/  STL.64 [R1+0x1628], R234 ;  /* 0x001628ea01007387 */ /* 0x0009e80000100a00 */
[----:B------:R-:W-:Y:S04]  /*4b290*/  STL.64 [R1+0x1610], R244 ;  /* 0x001610f401007387 */ /* 0x000fe80000100a00 */
[----:B------:R-:W-:Y:S04]  /*4b2a0*/  STL.64 [R1+0x1618], R246 ;  /* 0x001618f601007387 */ /* 0x000fe80000100a00 */
[----:B------:R-:W-:Y:S04]  /*4b2b0*/  STL.64 [R1+0x1600], R236 ;  /* 0x001600ec01007387 */ /* 0x000fe80000100a00 */
[----:B------:R-:W-:Y:S04]  /*4b2c0*/  STL.64 [R1+0x1608], R238 ;  /* 0x001608ee01007387 */ /* 0x000fe80000100a00 */
[----:B------:R-:W-:Y:S01]  /*4b2d0*/  LDS R244, [R5+UR10+0x8000] ;  /* 0x0080000a05f47984 */ /* 0x000fe20008000800 */
[C---:B---3--:R-:W-:Y:S08]  /*4b2e0*/  HMMA.1688.F32.TF32 R76, R228.reuse, R30, R76 ;  /* 0x0000001ee44c723c */ /* 0x048ff0000008104c */
[C---:B----4-:R-:W-:Y:S01]  /*4b2f0*/  HMMA.1688.F32.TF32 R232, R228.reuse, R34, R72 ;  /* 0x00000022e4e8723c */ /* 0x050fe20000081048 */
[----:B------:R-:W-:Y:S04]  /*4b300*/  LDS R246, [R5+UR10+0x9000] ;  /* 0x0090000a05f67984 */ /* 0x000fe80008000800 */
[----:B------:R-:W-:Y:S03]  /*4b310*/  LDS R245, [R6+UR10+0x8000] ;  /* 0x0080000a06f57984 */ /* 0x000fe60008000800 */
[C---:B------:R-:W-:Y:S01]  /*4b320*/  HMMA.1688.F32.TF32 R72, R228.reuse, R26, R80 ;  /* 0x0000001ae448723c */ /* 0x040fe20000081050 */
[----:B------:R-:W-:Y:S07]  /*4b330*/  LDS R247, [R6+UR10+0x9000] ;  /* 0x0090000a06f77984 */ /* 0x000fee0008000800 */
[C---:B------:R-:W-:Y:S03]  /*4b340*/  HMMA.1688.F32.TF32 R80, R228.reuse, R22, R84 ;  /* 0x00000016e450723c */ /* 0x040fe60000081054 */
[----:B------:R-:W-:Y:S04]  /*4b350*/  STL.64 [R1+0x15f0], R232 ;  /* 0x0015f0e801007387 */ /* 0x000fe80000100a00 */
[----:B------:R-:W-:Y:S04]  /*4b360*/  STL.64 [R1+0x15f8], R234 ;  /* 0x0015f8ea01007387 */ /* 0x000fe80000100a00 */
[----:B------:R-:W-:Y:S04]  /*4b370*/  STL.64 [R1+0x15e0], R76 ;  /* 0x0015e04c01007387 */ /* 0x000fe80000100a00 */
[----:B------:R1:W-:Y:S04]  /*4b380*/  STL.64 [R1+0x15e8], R78 ;  /* 0x0015e84e01007387 */ /* 0x0003e80000100a00 */
[----:B------:R-:W-:Y:S04]  /*4b390*/  STL.64 [R1+0x15d0], R72 ;  /* 0x0015d04801007387 */ /* 0x000fe80000100a00 */
[----:B------:R2:W-:Y:S01]  /*4b3a0*/  STL.64 [R1+0x15d8], R74 ;  /* 0x0015d84a01007387 */ /* 0x0005e20000100a00 */
[C---:B-1----:R-:W-:Y:S08]  /*4b3b0*/  HMMA.1688.F32.TF32 R76, R228.reuse, R18, R88 ;  /* 0x00000012e44c723c */ /* 0x042ff00000081058 */
[----:B--2---:R-:W-:Y:S01]  /*4b3c0*/  HMMA.1688.F32.TF32 R72, R228, R242, R92 ;  /* 0x000000f2e448723c */ /* 0x004fe2000008105c */
[----:B------:R-:W-:Y:S04]  /*4b3d0*/  STL.64 [R1+0x15c0], R80 ;  /* 0x0015c05001007387 */ /* 0x000fe80000100a00 */
[----:B------:R1:W-:Y:S06]  /*4b3e0*/  STL.64 [R1+0x15c8], R82 ;  /* 0x0015c85201007387 */ /* 0x0003ec0000100a00 */
[----:B------:R-:W-:Y:S04]  /*4b3f0*/  STL.64 [R1+0x15b0], R76 ;  /* 0x0015b04c01007387 */ /* 0x000fe80000100a00 */
[----:B------:R2:W-:Y:S01]  /*4b400*/  STL.64 [R1+0x15b8], R78 ;  /* 0x0015b84e01007387 */ /* 0x0005e20000100a00 */
[C---:B-1----:R-:W-:Y:S03]  /*4b410*/  HMMA.1688.F32.TF32 R80, R224.reuse, R66, R96 ;  /* 0x00000042e050723c */ /* 0x042fe60000081060 */
[----:B------:R-:W-:Y:S04]  /*4b420*/  STL.64 [R1+0x8b0], R72 ;  /* 0x0008b04801007387 */ /* 0x000fe80000100a00 */
[----:B------:R1:W-:Y:S01]  /*4b430*/  STL.64 [R1+0x8b8], R74 ;  /* 0x0008b84a01007387 */ /* 0x0003e20000100a00 */
[C---:B--2---:R-:W-:Y:S08]  /*4b440*/  HMMA.1688.F32.TF32 R76, R224.reuse, R62, R100 ;  /* 0x0000003ee04c723c */ /* 0x044ff00000081064 */
[----:B-1----:R-:W-:Y:S03]  /*4b450*/  HMMA.1688.F32.TF32 R72, R224, R14, R104 ;  /* 0x0000000ee048723c */ /* 0x002fe60000081068 */
[----:B------:R-:W-:Y:S04]  /*4b460*/  STL.64 [R1+0x8a0], R80 ;  /* 0x0008a05001007387 */ /* 0x000fe80000100a00 */
[----:B------:R-:W-:Y:S04]  /*4b470*/  STL.64 [R1+0x8a8], R82 ;  /* 0x0008a85201007387 */ /* 0x000fe80000100a00 */
[----:B------:R-:W-:Y:S04]  /*4b480*/  STL.64 [R1+0x890], R76 ;  /* 0x0008904c01007387 */ /* 0x000fe80000100a00 */
[----:B------:R1:W-:Y:S04]  /*4b490*/  STL.64 [R1+0x898], R78 ;  /* 0x0008984e01007387 */ /* 0x0003e80000100a00 */
[----:B------:R-:W-:Y:S01]  /*4b4a0*/  IMAD.MOV.U32 R232, RZ, RZ, R73 ;  /* 0x000000ffffe87224 */ /* 0x000fe200078e0049 */
[----:B------:R2:W-:Y:S01]  /*4b4b0*/  STL [R1+0x880], R72 ;  /* 0x0008804801007387 */ /* 0x0005e20000100800 */
[----:B------:R-:W-:-:S02]  /*4b4c0*/  IMAD.MOV.U32 R233, RZ, RZ, R74 ;  /* 0x000000ffffe97224 */ /* 0x000fc400078e004a */
[----:B------:R-:W-:Y:S01]  /*4b4d0*/  IMAD.MOV.U32 R234, RZ, RZ, R75 ;  /* 0x000000ffffea7224 */ /* 0x000fe200078e004b */
[C---:B-1----:R-:W-:Y:S08]  /*4b4e0*/  HMMA.1688.F32.TF32 R76, R224.reuse, R10, R108 ;  /* 0x0000000ae04c723c */ /* 0x042ff0000008106c */
[C---:B--2---:R-:W-:Y:S01]  /*4b4f0*/  HMMA.1688.F32.TF32 R72, R224.reuse, R58, R112 ;  /* 0x0000003ae048723c */ /* 0x044fe20000081070 */
[----:B------:R1:W-:Y:S04]  /*4b500*/  STL [R1+0x3dd0], R234 ;  /* 0x003dd0ea01007387 */ /* 0x0003e80000100800 */
[----:B------:R2:W-:Y:S04]  /*4b510*/  STL [R1+0x3dcc], R233 ;  /* 0x003dcce901007387 */ /* 0x0005e80000100800 */
[----:B------:R3:W-:Y:S04]  /*4b520*/  STL [R1+0x3dc8], R232 ;  /* 0x003dc8e801007387 */ /* 0x0007e80000100800 */
[----:B------:R-:W-:Y:S04]  /*4b530*/  STL.64 [R1+0x870], R76 ;  /* 0x0008704c01007387 */ /* 0x000fe80000100a00 */
[----:B------:R4:W-:Y:S02]  /*4b540*/  STL.64 [R1+0x878], R78 ;  /* 0x0008784e01007387 */ /* 0x0009e40000100a00 */
[----:B-1----:R-:W-:Y:S01]  /*4b550*/  IMAD.MOV.U32 R234, RZ, RZ, R73 ;  /* 0x000000ffffea7224 */ /* 0x002fe200078e0049 */
[----:B--2---:R-:W-:Y:S01]  /*4b560*/  MOV R233, R74 ;  /* 0x0000004a00e97202 */ /* 0x004fe20000000f00 */
[----:B------:R1:W-:Y:S01]  /*4b570*/  STL [R1+0x860], R72 ;  /* 0x0008604801007387 */ /* 0x0003e20000100800 */
[----:B---3--:R-:W-:Y:S01]  /*4b580*/  IMAD.MOV.U32 R232, RZ, RZ, R75 ;  /* 0x000000ffffe87224 */ /* 0x008fe200078e004b */
[C---:B----4-:R-:W-:Y:S08]  /*4b590*/  HMMA.1688.F32.TF32 R76, R224.reuse, R54, R116 ;  /* 0x00000036e04c723c */ /* 0x050ff00000081074 */
[----:B-1----:R-:W-:Y:S01]  /*4b5a0*/  HMMA.1688.F32.TF32 R72, R224, R50, R120 ;  /* 0x00000032e048723c */ /* 0x002fe20000081078 */
[----:B------:R-:W-:Y:S04]  /*4b5b0*/  STL [R1+0x3ddc], R232 ;  /* 0x003ddce801007387 */ /* 0x000fe80000100800 */
[----:B------:R-:W-:Y:S04]  /*4b5c0*/  STL [R1+0x3dd8], R233 ;  /* 0x003dd8e901007387 */ /* 0x000fe80000100800 */
[----:B------:R-:W-:Y:S10]  /*4b5d0*/  STL [R1+0x3dd4], R234 ;  /* 0x003dd4ea01007387 */ /* 0x000ff40000100800 */
[----:B------:R-:W-:Y:S01]  /*4b5e0*/  STL [R1+0x844], R73 ;  /* 0x0008444901007387 */ /* 0x000fe20000100800 */
[----:B------:R-:W-:-:S03]  /*4b5f0*/  IMAD.MOV.U32 R235, RZ, RZ, R72 ;  /* 0x000000ffffeb7224 */ /* 0x000fc600078e0048 */
[----:B------:R-:W-:Y:S04]  /*4b600*/  STL.64 [R1+0x850], R76 ;  /* 0x0008504c01007387 */ /* 0x000fe80000100a00 */
[----:B------:R-:W-:Y:S04]  /*4b610*/  STL.64 [R1+0x858], R78 ;  /* 0x0008584e01007387 */ /* 0x000fe80000100a00 */
[----:B------:R1:W-:Y:S02]  /*4b620*/  STL.64 [R1+0x848], R74 ;  /* 0x0008484a01007387 */ /* 0x0003e40000100a00 */
[----:B-1----:R-:W-:Y:S02]  /*4b630*/  HMMA.1688.F32.TF32 R72, R224, R46, R124 ;  /* 0x0000002ee048723c */ /* 0x002fe4000008107c */
[----:B------:R-:W-:-:S15]  /*4b640*/  STL [R1+0x3de0], R235 ;  /* 0x003de0eb01007387 */ /* 0x000fde0000100800 */
[----:B------:R-:W-:Y:S02]  /*4b650*/  NOP ;  /* 0x0000000000007918 */ /* 0x000fe40000000000 */
[----:B------:R-:W-:Y:S01]  /*4b660*/  IMAD.MOV.U32 R232, RZ, RZ, R73 ;  /* 0x000000ffffe87224 */ /* 0x000fe200078e0049 */
[----:B------:R1:W-:Y:S01]  /*4b670*/  STL [R1+0x830], R72 ;  /* 0x0008304801007387 */ /* 0x0003e20000100800 */
[----:B------:R-:W-:Y:S02]  /*4b680*/  IMAD.MOV.U32 R233, RZ, RZ, R74 ;  /* 0x000000ffffe97224 */ /* 0x000fe400078e004a */
[----:B------:R-:W-:Y:S02]  /*4b690*/  IMAD.MOV.U32 R234, RZ, RZ, R75 ;  /* 0x000000ffffea7224 */ /* 0x000fe400078e004b */
[C---:B-1----:R-:W-:Y:S08]  /*4b6a0*/  HMMA.1688.F32.TF32 R72, R224.reuse, R42, R128 ;  /* 0x0000002ae048723c */ /* 0x042ff00000081080 */
[----:B------:R-:W-:Y:S11]  /*4b6b0*/  HMMA.1688.F32.TF32 R76, R224, R38, R132 ;  /* 0x00000026e04c723c */ /* 0x000ff60000081084 */
[----:B------:R-:W-:Y:S01]  /*4b6c0*/  STL.64 [R1+0x820], R72 ;  /* 0x0008204801007387 */ /* 0x000fe20000100a00 */
[----:B------:R-:W-:-:S03]  /*4b6d0*/  IMAD.MOV.U32 R235, RZ, RZ, R75 ;  /* 0x000000ffffeb7224 */ /* 0x000fc600078e004b */
[----:B------:R1:W-:Y:S02]  /*4b6e0*/  STL [R1+0x828], R74 ;  /* 0x0008284a01007387 */ /* 0x0003e40000100800 */
[C---:B-1----:R-:W-:Y:S02]  /*4b6f0*/  HMMA.1688.F32.TF32 R72, R224.reuse, R34, R136 ;  /* 0x00000022e048723c */ /* 0x042fe40000081088 */
[----:B------:R-:W-:Y:S04]  /*4b700*/  STL.64 [R1+0x3df0], R234 ;  /* 0x003df0ea01007387 */ /* 0x000fe80000100a00 */
[----:B------:R-:W-:Y:S02]  /*4b710*/  STL.64 [R1+0x3de8], R232 ;  /* 0x003de8e801007387 */ /* 0x000fe40000100a00 */
[C---:B------:R-:W-:Y:S02]  /*4b720*/  HMMA.1688.F32.TF32 R80, R224.reuse, R30, R140 ;  /* 0x0000001ee050723c */ /* 0x040fe4000008108c */
[----:B------:R-:W-:Y:S04]  /*4b730*/  STL.64 [R1+0x810], R76 ;  /* 0x0008104c01007387 */ /* 0x000fe80000100a00 */
[----:B------:R1:W-:Y:S05]  /*4b740*/  STL.64 [R1+0x818], R78 ;  /* 0x0008184e01007387 */ /* 0x0003ea0000100a00 */
[----:B------:R-:W-:Y:S04]  /*4b750*/  STL.64 [R1+0x800], R72 ;  /* 0x0008004801007387 */ /* 0x000fe80000100a00 */
[----:B------:R2:W-:Y:S01]  /*4b760*/  STL.64 [R1+0x808], R74 ;  /* 0x0008084a01007387 */ /* 0x0005e20000100a00 */
[C---:B-1----:R-:W-:Y:S08]  /*4b770*/  HMMA.1688.F32.TF32 R76, R224.reuse, R26, R144 ;  /* 0x0000001ae04c723c */ /* 0x042ff00000081090 */
[C---:B--2---:R-:W-:Y:S01]  /*4b780*/  HMMA.1688.F32.TF32 R72, R224.reuse, R22, R148 ;  /* 0x00000016e048723c */ /* 0x044fe20000081094 */
[----:B------:R-:W-:Y:S04]  /*4b790*/  STL.64 [R1+0x7f0], R80 ;  /* 0x0007f05001007387 */ /* 0x000fe80000100a00 */
[----:B------:R1:W-:Y:S06]  /*4b7a0*/  STL.64 [R1+0x7f8], R82 ;  /* 0x0007f85201007387 */ /* 0x0003ec0000100a00 */
[----:B------:R-:W-:Y:S04]  /*4b7b0*/  STL.64 [R1+0x7e0], R76 ;  /* 0x0007e04c01007387 */ /* 0x000fe80000100a00 */
[----:B------:R2:W-:Y:S01]  /*4b7c0*/  STL.64 [R1+0x7e8], R78 ;  /* 0x0007e84e01007387 */ /* 0x0005e20000100a00 */
[C---:B-1----:R-:W-:Y:S03]  /*4b7d0*/  HMMA.1688.F32.TF32 R80, R224.reuse, R18, R152 ;  /* 0x00000012e050723c */ /* 0x042fe60000081098 */
[----:B------:R-:W-:Y:S04]  /*4b7e0*/  STL.64 [R1+0x7d0], R72 ;  /* 0x0007d04801007387 */ /* 0x000fe80000100a00 */
[----:B------:R1:W-:Y:S01]  /*4b7f0*/  STL.64 [R1+0x7d8], R74 ;  /* 0x0007d84a01007387 */ /* 0x0003e20000100a00 */
[----:B--2---:R-:W-:Y:S08]  /*4b800*/  HMMA.1688.F32.TF32 R76, R224, R242, R156 ;  /* 0x000000f2e04c723c */ /* 0x004ff0000008109c */
[C---:B-1----:R-:W-:Y:S08]  /*4b810*/  HMMA.1688.F32.TF32 R72, R68.reuse, R66, R160 ;  /* 0x000000424448723c */ /* 0x042ff000000810a0 */
[C---:B------:R-:W-:Y:S08]  /*4b820*/  HMMA.1688.F32.TF32 R64, R68.reuse, R62, R164 ;  /* 0x0000003e4440723c */ /* 0x040ff000000810a4 */
[C---:B------:R-:W-:Y:S01]  /*4b830*/  HMMA.1688.F32.TF32 R60, R68.reuse, R14, R168 ;  /* 0x0000000e443c723c */ /* 0x040fe200000810a8 */
        /* <DEDUP_REMOVED lines=12> */
[C---:B-1----:R-:W-:Y:S08]  /*4b900*/  HMMA.1688.F32.TF32 R60, R68.reuse, R54, R176 ;  /* 0x00000036443c723c */ /* 0x042ff000000810b0 */
[C---:B------:R-:W-:Y:S08]  /*4b910*/  HMMA.1688.F32.TF32 R56, R68.reuse, R50, R180 ;  /* 0x000000324438723c */ /* 0x040ff000000810b4 */
[C---:B------:R-:W-:Y:S01]  /*4b920*/  HMMA.1688.F32.TF32 R52, R68.reuse, R46, R184 ;  /* 0x0000002e4434723c */ /* 0x040fe200000810b8 */
[----:B------:R-:W-:Y:S07]  /*4b930*/  STL.64 [R1+0x770], R72 ;  /* 0x0007704801007387 */ /* 0x000fee0000100a00 */
[----:B------:R-:W-:Y:S01]  /*4b940*/  HMMA.1688.F32.TF32 R48, R68, R42, R220 ;  /* 0x0000002a4430723c */ /* 0x000fe200000810dc */
[----:B------:R-:W-:Y:S01]  /*4b950*/  STL.64 [R1+0x778], R74 ;  /* 0x0007784a01007387 */ /* 0x000fe20000100a00 */
[----:B------:R-:W-:-:S02]  /*4b960*/  IMAD.MOV.U32 R236, RZ, RZ, R13 ;  /* 0x000000ffffec7224 */ /* 0x000fc400078e000d */
[----:B------:R-:W-:Y:S01]  /*4b970*/  IMAD.MOV.U32 R237, RZ, RZ, R12 ;  /* 0x000000ffffed7224 */ /* 0x000fe200078e000c */
[----:B------:R-:W-:Y:S01]  /*4b980*/  MOV R239, R8 ;  /* 0x0000000800ef7202 */ /* 0x000fe20000000f00 */
[----:B------:R-:W-:Y:S01]  /*4b990*/  IMAD.MOV.U32 R238, RZ, RZ, R9 ;  /* 0x000000ffffee7224 */ /* 0x000fe200078e0009 */
[----:B------:R-:W-:Y:S01]  /*4b9a0*/  MOV R248, R21 ;  /* 0x0000001500f87202 */ /* 0x000fe20000000f00 */
[C---:B------:R-:W-:Y:S01]  /*4b9b0*/  HMMA.1688.F32.TF32 R44, R68.reuse, R38, R188 ;  /* 0x00000026442c723c */ /* 0x040fe200000810bc */
[----:B------:R-:W-:Y:S04]  /*4b9c0*/  STL.64 [R1+0x760], R64 ;  /* 0x0007604001007387 */ /* 0x000fe80000100a00 */
[----:B------:R-:W-:Y:S03]  /*4b9d0*/  LDSM.16.M88.4 R12, [R252+UR11+0x21080] ;  /* 0x0210800bfc0c783b */ /* 0x000fe60008000200 */
[C---:B------:R-:W-:Y:S01]  /*4b9e0*/  HMMA.1688.F32.TF32 R40, R68.reuse, R34, R192 ;  /* 0x000000224428723c */ /* 0x040fe200000810c0 */
[----:B------:R-:W-:Y:S04]  /*4b9f0*/  STL.64 [R1+0x768], R66 ;  /* 0x0007684201007387 */ /* 0x000fe80000100a00 */
[----:B------:R-:W-:Y:S03]  /*4ba00*/  LDSM.16.M88.4 R64, [R252+UR11+0x20880] ;  /* 0x0208800bfc40783b */ /* 0x000fe60008000200 */
[C---:B------:R-:W-:Y:S01]  /*4ba10*/  HMMA.1688.F32.TF32 R36, R68.reuse, R30, R196 ;  /* 0x0000001e4424723c */ /* 0x040fe200000810c4 */
[----:B------:R-:W-:Y:S04]  /*4ba20*/  STL.64 [R1+0x750], R60 ;  /* 0x0007503c01007387 */ /* 0x000fe80000100a00 */
[----:B------:R-:W-:Y:S03]  /*4ba30*/  LDSM.16.M88.4 R8, [R252+UR11+0x21880] ;  /* 0x0218800bfc08783b */ /* 0x000fe60008000200 */
[----:B------:R-:W-:Y:S01]  /*4ba40*/  HMMA.1688.F32.TF32 R32, R68, R26, R200 ;  /* 0x0000001a4420723c */ /* 0x000fe200000810c8 */
[----:B------:R-:W-:Y:S01]  /*4ba50*/  STL.64 [R1+0x758], R62 ;  /* 0x0007583e01007387 */ /* 0x000fe20000100a00 */
[----:B------:R-:W-:-:S02]  /*4ba60*/  IMAD.MOV.U32 R249, RZ, RZ, R20 ;  /* 0x000000fffff97224 */ /* 0x000fc400078e0014 */
[----:B------:R-:W-:Y:S02]  /*4ba70*/  IMAD.MOV.U32 R250, RZ, RZ, R17 ;  /* 0x000000fffffa7224 */ /* 0x000fe400078e0011 */
[----:B------:R-:W-:Y:S01]  /*4ba80*/  IMAD.MOV.U32 R251, RZ, RZ, R16 ;  /* 0x000000fffffb7224 */ /* 0x000fe200078e0010 */
[----:B------:R-:W-:Y:S01]  /*4ba90*/  LOP3.LUT R231, R5, 0x60, RZ, 0x3c, !PT ;  /* 0x0000006005e77812 */ /* 0x000fe200078e3cff */
[C---:B------:R-:W-:Y:S01]  /*4baa0*/  HMMA.1688.F32.TF32 R28, R68.reuse, R22, R204 ;  /* 0x00000016441c723c */ /* 0x040fe200000810cc */
[----:B------:R-:W-:Y:S04]  /*4bab0*/  STL.64 [R1+0x730], R56 ;  /* 0x0007303801007387 */ /* 0x000fe80000100a00 */
[----:B------:R-:W-:Y:S03]  /*4bac0*/  LDS R72, [R7+UR10+0x8000] ;  /* 0x0080000a07487984 */ /* 0x000fe60008000800 */
[C---:B------:R-:W-:Y:S08]  /*4bad0*/  HMMA.1688.F32.TF32 R24, R68.reuse, R18, R208 ;  /* 0x000000124418723c */ /* 0x040ff000000810d0 */
[----:B------:R-:W-:Y:S01]  /*4bae0*/  HMMA.1688.F32.TF32 R240, R68, R242, R212 ;  /* 0x000000f244f0723c */ /* 0x000fe200000810d4 */
[----:B------:R-:W1:Y:S04]  /*4baf0*/  LDSM.16.M88.4 R68, [R252+UR11+0x20080] ;  /* 0x0200800bfc44783b */ /* 0x000e680008000200 */
[----:B------:R-:W-:Y:S04]  /*4bb00*/  STL.64 [R1+0x738], R58 ;  /* 0x0007383a01007387 */ /* 0x000fe80000100a00 */
[----:B------:R-:W-:Y:S04]  /*4bb10*/  STL.64 [R1+0x720], R52 ;  /* 0x0007203401007387 */ /* 0x000fe80000100a00 */
[----:B------:R-:W2:Y:S04]  /*4bb20*/  LDSM.16.M88.4 R56, [R252+UR11+0x22880] ;  /* 0x0228800bfc38783b */ /* 0x000ea80008000200 */
[----:B------:R-:W-:Y:S04]  /*4bb30*/  STL.64 [R1+0x728], R54 ;  /* 0x0007283601007387 */ /* 0x000fe80000100a00 */
[----:B------:R-:W-:Y:S04]  /*4bb40*/  STL.64 [R1+0x710], R48 ;  /* 0x0007103001007387 */ /* 0x000fe80000100a00 */
[----:B------:R-:W3:Y:S04]  /*4bb50*/  LDSM.16.M88.4 R52, [R252+UR11+0x23080] ;  /* 0x0230800bfc34783b */ /* 0x000ee80008000200 */
[----:B------:R-:W-:Y:S04]  /*4bb60*/  STL.64 [R1+0x718], R50 ;  /* 0x0007183201007387 */ /* 0x000fe80000100a00 */
[----:B------:R-:W-:Y:S04]  /*4bb70*/  STL.64 [R1+0x700], R44 ;  /* 0x0007002c01007387 */ /* 0x000fe80000100a00 */
[----:B------:R-:W4:Y:S04]  /*4bb80*/  LDSM.16.M88.4 R48, [R252+UR11+0x23880] ;  /* 0x0238800bfc30783b */ /* 0x000f280008000200 */
        /* <DEDUP_REMOVED lines=14> */
[----:B------:R-:W2:Y:S04]  /*4bc70*/  LDSM.16.M88.4 R28, [R252+UR11+0x26080] ;  /* 0x0260800bfc1c783b */ /* 0x000ea80008000200 */
[----:B------:R-:W-:Y:S04]  /*4bc80*/  STL.64 [R1+0x6b8], R26 ;  /* 0x0006b81a01007387 */ /* 0x000fe80000100a00 */
[----:B------:R-:W2:Y:S04]  /*4bc90*/  LDSM.16.M88.4 R24, [R252+UR11+0x26880] ;  /* 0x0268800bfc18783b */ /* 0x000ea80008000200 */
[----:B------:R-:W2:Y:S04]  /*4bca0*/  LDSM.16.M88.4 R20, [R252+UR11+0x27080] ;  /* 0x0270800bfc14783b */ /* 0x000ea80008000200 */
[----:B------:R-:W2:Y:S04]  /*4bcb0*/  LDSM.16.M88.4 R16, [R252+UR11+0x27880] ;  /* 0x0278800bfc10783b */ /* 0x000ea80008000200 */
        /* <DEDUP_REMOVED lines=12> */
[----:B--2---:R-:W-:Y:S01]  /*4bd80*/  STL [R1+0x3ca0], R58 ;  /* 0x003ca03a01007387 */ /* 0x004fe20000100800 */
[C---:B------:R-:W-:Y:S03]  /*4bd90*/  HMMA.1688.F32.TF32 R80, R244.reuse, R68, R236 ;  /* 0x00000044f450723c */ /* 0x040fe600000810ec */
[----:B------:R-:W-:Y:S04]  /*4bda0*/  STL [R1+0x3c9c], R59 ;  /* 0x003c9c3b01007387 */ /* 0x000fe80000100800 */
[----:B---3--:R-:W-:Y:S04]  /*4bdb0*/  STL [R1+0x3ca8], R54 ;  /* 0x003ca83601007387 */ /* 0x008fe80000100800 */
[----:B------:R-:W-:Y:S04]  /*4bdc0*/  STL [R1+0x3ca4], R55 ;  /* 0x003ca43701007387 */ /* 0x000fe80000100800 */
[----:B----4-:R-:W-:Y:S04]  /*4bdd0*/  STL [R1+0x3c98], R50 ;  /* 0x003c983201007387 */ /* 0x010fe80000100800 */
        /* <DEDUP_REMOVED lines=13> */
[----:B------:R-:W-:Y:S03]  /*4beb0*/  HMMA.1688.F32.TF32 R76, R244, R64, R248 ;  /* 0x00000040f44c723c */ /* 0x000fe600000810f8 */
[----:B------:R-:W-:Y:S04]  /*4bec0*/  STL [R1+0x3cd4], R22 ;  /* 0x003cd41601007387 */ /* 0x000fe80000100800 */
[----:B------:R-:W-:Y:S04]  /*4bed0*/  STL [R1+0x3cd0], R23 ;  /* 0x003cd01701007387 */ /* 0x000fe80000100800 */
[----:B------:R-:W-:Y:S04]  /*4bee0*/  STL [R1+0x3cdc], R18 ;  /* 0x003cdc1201007387 */ /* 0x000fe80000100800 */
[----:B------:R-:W-:Y:S04]  /*4bef0*/  STL [R1+0x3cd8], R19 ;  /* 0x003cd81301007387 */ /* 0x000fe80000100800 */
[----:B------:R-:W-:Y:S04]  /*4bf00*/  STL [R1+0x3660], R252 ;  /* 0x003660fc01007387 */ /* 0x000fe80000100800 */
[----:B------:R1:W-:Y:S04]  /*4bf10*/  STL.64 [R1+0xd0], R80 ;  /* 0x0000d05001007387 */ /* 0x0003e80000100a00 */
[----:B------:R2:W-:Y:S04]  /*4bf20*/  STL.64 [R1+0xd8], R82 ;  /* 0x0000d85201007387 */ /* 0x0005e80000100a00 */
        /* <DEDUP_REMOVED lines=56> */
[----:B------:R-:W4:Y:S04]  /*4c2b0*/  LDSM.16.M88.4 R60, [R252+UR11+0x22080] ;  /* 0x0220800bfc3c783b */ /* 0x000f280008000200 */
[----:B------:R-:W-:Y:S04]  /*4c2c0*/  LDS R74, [R7+UR10+0x9000] ;  /* 0x0090000a074a7984 */ /* 0x000fe80008000800 */
[----:B------:R-:W-:Y:S04]  /*4c2d0*/  LDS R73, [R231+UR10+0x8000] ;  /* 0x0080000ae7497984 */ /* 0x000fe80008000800 */
[----:B------:R-:W1:Y:S04]  /*4c2e0*/  LDS R75, [R231+UR10+0x9000] ;  /* 0x0090000ae74b7984 */ /* 0x000e680008000800 */
[----:B------:R-:W-:Y:S04]  /*4c2f0*/  LDS R204, [R5+UR10+0x8200] ;  /* 0x0082000a05cc7984 */ /* 0x000fe80008000800 */
[----:B------:R-:W-:Y:S04]  /*4c300*/  LDS R206, [R5+UR10+0x9200] ;  /* 0x0092000a05ce7984 */ /* 0x000fe80008000800 */
[----:B------:R-:W-:Y:S04]  /*4c310*/  LDS R205, [R6+UR10+0x8200] ;  /* 0x0082000a06cd7984 */ /* 0x000fe80008000800 */
[----:B------:R-:W-:Y:S01]  /*4c320*/  LDS R207, [R6+UR10+0x9200] ;  /* 0x0092000a06cf7984 */ /* 0x000fe20008000800 */
[----:B--2---:R-:W-:-:S15]  /*4c330*/  HMMA.1688.F32.TF32 R76, R244, R12, R76 ;  /* 0x0000000cf44c723c */ /* 0x004fde000008104c */
[----:B------:R-:W-:-:S04]  /*4c340*/  NOP ;  /* 0x0000000000007918 */ /* 0x000fc80000000000 */
[----:B------:R-:W-:Y:S01]  /*4c350*/  IMAD.MOV.U32 R66, RZ, RZ, R76 ;  /* 0x000000ffff427224 */ /* 0x000fe200078e004c */
[----:B------:R-:W-:Y:S01]  /*4c360*/  MOV R70, R78 ;  /* 0x0000004e00467202 */ /* 0x000fe20000000f00 */
[----:B------:R-:W-:Y:S02]  /*4c370*/  IMAD.MOV.U32 R67, RZ, RZ, R77 ;  /* 0x000000ffff437224 */ /* 0x000fe400078e004d */
[----:B------:R-:W-:Y:S02]  /*4c380*/  IMAD.MOV.U32 R71, RZ, RZ, R79 ;  /* 0x000000ffff477224 */ /* 0x000fe400078e004f */
[----:B------:R-:W-:Y:S01]  /*4c390*/  IMAD.MOV.U32 R76, RZ, RZ, R4 ;  /* 0x000000ffff4c7224 */ /* 0x000fe200078e0004 */
[----:B---3--:R-:W-:Y:S01]  /*4c3a0*/  HMMA.1688.F32.TF32 R116, R244, R8, R116 ;  /* 0x00000008f474723c */ /* 0x008fe20000081074 */
[----:B------:R-:W-:Y:S02]  /*4c3b0*/  IMAD.MOV.U32 R77, RZ, RZ, R3 ;  /* 0x000000ffff4d7224 */ /* 0x000fe400078e0003 */
[----:B------:R-:W-:-:S02]  /*4c3c0*/  IMAD.MOV.U32 R78, RZ, RZ, R2 ;  /* 0x000000ffff4e7224 */ /* 0x000fc400078e0002 */
[----:B------:R-:W-:-:S03]  /*4c3d0*/  IMAD.MOV.U32 R79, RZ, RZ, R0 ;  /* 0x000000ffff4f7224 */ /* 0x000fc600078e0000 */
[----:B----4-:R-:W-:Y:S11]  /*4c3e0*/  HMMA.1688.F32.TF32 R112, R244, R60, R112 ;  /* 0x0000003cf470723c */ /* 0x010ff60000081070 */
[----:B------:R-:W-:Y:S01]  /*4c3f0*/  IMAD.MOV.U32 R242, RZ, RZ, R118 ;  /* 0x000000fffff27224 */ /* 0x000fe200078e0076 */
[----:B------:R-:W-:Y:S01]  /*4c400*/  MOV R241, R117 ;  /* 0x0000007500f17202 */ /* 0x000fe20000000f00 */
[----:B------:R-:W-:-:S02]  /*4c410*/  IMAD.MOV.U32 R243, RZ, RZ, R119 ;  /* 0x000000fffff37224 */ /* 0x000fc400078e0077 */
[----:B------:R-:W-:-:S04]  /*4c420*/  IMAD.MOV.U32 R240, RZ, RZ, R116 ;  /* 0x000000fffff07224 */ /* 0x000fc800078e0074 */
[----:B------:R-:W-:Y:S02]  /*4c430*/  IMAD.MOV.U32 R4, RZ, RZ, R112 ;  /* 0x000000ffff047224 */ /* 0x000fe400078e0070 */
[----:B------:R-:W-:Y:S02]  /*4c440*/  IMAD.MOV.U32 R3, RZ, RZ, R113 ;  /* 0x000000ffff037224 */ /* 0x000fe400078e0071 */
[----:B------:R-:W-:Y:S02]  /*4c450*/  IMAD.MOV.U32 R2, RZ, RZ, R114 ;  /* 0x000000ffff027224 */ /* 0x000fe400078e0072 */
[----:B------:R-:W-:Y:S02]  /*4c460*/  IMAD.MOV.U32 R0, RZ, RZ, R115 ;  /* 0x000000ffff007224 */ /* 0x000fe400078e0073 */
[C---:B------:R-:W-:Y:S01]  /*4c470*/  HMMA.1688.F32.TF32 R112, R244.reuse, R56, R236 ;  /* 0x00000038f470723c */ /* 0x040fe200000810ec */
[----:B------:R-:W-:Y:S04]  /*4c480*/  STL.64 [R1+0x3e00], R242 ;  /* 0x003e00f201007387 */ /* 0x000fe80000100a00 */
[----:B------:R-:W-:Y:S04]  /*4c490*/  STL.64 [R1+0x3df8], R240 ;  /* 0x003df8f001007387 */ /* 0x000fe80000100a00 */
[----:B------:R-:W1:Y:S10]  /*4c4a0*/  LDL.LU R236, [R1+0x14b0] ;  /* 0x0014b00001ec7983 */ /* 0x000e740000300800 */
[----:B------:R-:W-:Y:S04]  /*4c4b0*/  STL.64 [R1+0x80], R112 ;  /* 0x0000807001007387 */ /* 0x000fe80000100a00 */
[----:B------:R-:W-:Y:S04]  /*4c4c0*/  STL.64 [R1+0x88], R114 ;  /* 0x0000887201007387 */ /* 0x000fe80000100a00 */
[----:B------:R-:W1:Y:S04]  /*4c4d0*/  LDL.LU R237, [R1+0x14b4] ;  /* 0x0014b40001ed7983 */ /* 0x000e680000300800 */
[----:B------:R-:W1:Y:S04]  /*4c4e0*/  LDL.LU R238, [R1+0x14b8] ;  /* 0x0014b80001ee7983 */ /* 0x000e680000300800 */
[----:B------:R-:W1:Y:S01]  /*4c4f0*/  LDL.LU R239, [R1+0x14bc] ;  /* 0x0014bc0001ef7983 */ /* 0x000e620000300800 */
        /* <DEDUP_REMOVED lines=23> */
[----:B--2---:R-:W2:Y:S04]  /*4c670*/  LDL.LU R84, [R1+0x14a0] ;  /* 0x0014a00001547983 */ /* 0x004ea80000300800 */
[----:B------:R4:W-:Y:S04]  /*4c680*/  STL.64 [R1], R80 ;  /* 0x0000005001007387 */ /* 0x0009e80000100a00 */
[----:B------:R4:W-:Y:S04]  /*4c690*/  STL.64 [R1+0x8], R82 ;  /* 0x0000085201007387 */ /* 0x0009e80000100a00 */
[----:B------:R-:W2:Y:S04]  /*4c6a0*/  LDL.LU R85, [R1+0x14a4] ;  /* 0x0014a40001557983 */ /* 0x000ea80000300800 */
[----:B---3--:R-:W2:Y:S04]  /*4c6b0*/  LDL.LU R86, [R1+0x14a8] ;  /* 0x0014a80001567983 */ /* 0x008ea80000300800 */
[----:B------:R-:W2:Y:S04]  /*4c6c0*/  LDL.LU R87, [R1+0x14ac] ;  /* 0x0014ac0001577983 */ /* 0x000ea80000300800 */
[----:B------:R-:W-:Y:S04]  /*4c6d0*/  STL [R1+0x3cec], R248 ;  /* 0x003cecf801007387 */ /* 0x000fe80000100800 */
[----:B------:R-:W-:Y:S04]  /*4c6e0*/  STL [R1+0x3ce8], R249 ;  /* 0x003ce8f901007387 */ /* 0x000fe80000100800 */
[----:B------:R-:W-:Y:S04]  /*4c6f0*/  STL [R1+0x3ce4], R250 ;  /* 0x003ce4fa01007387 */ /* 0x000fe80000100800 */
[----:B------:R3:W-:Y:S04]  /*4c700*/  STL [R1+0x3ce0], R251 ;  /* 0x003ce0fb01007387 */ /* 0x0007e80000100800 */
[----:B----4-:R-:W4:Y:S04]  /*4c710*/  LDL.LU R80, [R1+0x1490] ;  /* 0x0014900001507983 */ /* 0x010f280000300800 */
        /* <DEDUP_REMOVED lines=10> */
[----:B------:R1:W-:Y:S04]  /*4c7c0*/  STL [R1+0x3cf4], R246 ;  /* 0x003cf4f601007387 */ /* 0x0003e80000100800 */
[----:B------:R1:W-:Y:S02]  /*4c7d0*/  STL [R1+0x3cf0], R247 ;  /* 0x003cf0f701007387 */ /* 0x0003e40000100800 */
[----:B-1----:R-:W-:Y:S02]  /*4c7e0*/  HMMA.1688.F32.TF32 R88, R72, R68, R236 ;  /* 0x000000444858723c */ /* 0x002fe400000810ec */
[----:B------:R-:W4:Y:S04]  /*4c7f0*/  LDL.LU R236, [R1+0x1480] ;  /* 0x0014800001ec7983 */ /* 0x000f280000300800 */
[----:B------:R-:W4:Y:S04]  /*4c800*/  LDL.LU R237, [R1+0x1484] ;  /* 0x0014840001ed7983 */ /* 0x000f280000300800 */
[----:B------:R-:W4:Y:S04]  /*4c810*/  LDL.LU R238, [R1+0x1488] ;  /* 0x0014880001ee7983 */ /* 0x000f280000300800 */
[----:B------:R-:W4:Y:S05]  /*4c820*/  LDL.LU R239, [R1+0x148c] ;  /* 0x00148c0001ef7983 */ /* 0x000f2a0000300800 */
[----:B------:R-:W-:-:S02]  /*4c830*/  IMAD.MOV.U32 R27, RZ, RZ, R91 ;  /* 0x000000ffff1b7224 */ /* 0x000fc400078e005b */
[----:B------:R-:W-:Y:S01]  /*4c840*/  IMAD.MOV.U32 R26, RZ, RZ, R90 ;  /* 0x000000ffff1a7224 */ /* 0x000fe200078e005a */
[----:B------:R-:W-:Y:S01]  /*4c850*/  MOV R22, R88 ;  /* 0x0000005800167202 */ /* 0x000fe20000000f00 */
[----:B------:R-:W-:Y:S01]  /*4c860*/  IMAD.MOV.U32 R23, RZ, RZ, R89 ;  /* 0x000000ffff177224 */ /* 0x000fe200078e0059 */
        /* <DEDUP_REMOVED lines=10> */
[----:B------:R-:W-:Y:S01]  /*4c910*/  MOV R19, R87 ;  /* 0x0000005700137202 */ /* 0x000fe20000000f00 */
[----:B------:R-:W-:Y:S02]  /*4c920*/  IMAD.MOV.U32 R18, RZ, RZ, R86 ;  /* 0x000000ffff127224 */ /* 0x000fe400078e0056 */
[----:B---3--:R-:W-:Y:S02]  /*4c930*/  IMAD.MOV.U32 R251, RZ, RZ, R85 ;  /* 0x000000fffffb7224 */ /* 0x008fe400078e0055 */
[----:B------:R-:W-:Y:S01]  /*4c940*/  IMAD.MOV.U32 R250, RZ, RZ, R84 ;  /* 0x000000fffffa7224 */ /* 0x000fe200078e0054 */
[----:B----4-:R-:W-:Y:S01]  /*4c950*/  HMMA.1688.F32.TF32 R80, R72, R12, R80 ;  /* 0x0000000c4850723c */ /* 0x010fe20000081050 */
[----:B------:R-:W-:Y:S04]  /*4c960*/  STL [R1+0x3d1c], R19 ;  /* 0x003d1c1301007387 */ /* 0x000fe80000100800 */
[----:B------:R-:W-:Y:S04]  /*4c970*/  STL [R1+0x3d18], R18 ;  /* 0x003d181201007387 */ /* 0x000fe80000100800 */
[----:B------:R-:W-:Y:S04]  /*4c980*/  STL [R1+0x3d14], R251 ;  /* 0x003d14fb01007387 */ /* 0x000fe80000100800 */
[----:B------:R2:W-:Y:S04]  /*4c990*/  STL [R1+0x3d10], R250 ;  /* 0x003d10fa01007387 */ /* 0x0005e80000100800 */
[----:B------:R-:W3:Y:S04]  /*4c9a0*/  LDL.LU R84, [R1+0x1460] ;  /* 0x0014600001547983 */ /* 0x000ee80000300800 */
[----:B------:R-:W3:Y:S04]  /*4c9b0*/  LDL.LU R85, [R1+0x1464] ;  /* 0x0014640001557983 */ /* 0x000ee80000300800 */
[----:B------:R-:W3:Y:S04]  /*4c9c0*/  LDL.LU R86, [R1+0x1468] ;  /* 0x0014680001567983 */ /* 0x000ee80000300800 */
[----:B------:R-:W3:Y:S01]  /*4c9d0*/  LDL.LU R87, [R1+0x146c] ;  /* 0x00146c0001577983 */ /* 0x000ee20000300800 */
[----:B------:R-:W-:-:S02]  /*4c9e0*/  IMAD.MOV.U32 R246, RZ, RZ, R80 ;  /* 0x000000fffff67224 */ /* 0x000fc400078e0050 */
[----:B------:R-:W-:Y:S01]  /*4c9f0*/  IMAD.MOV.U32 R247, RZ, RZ, R81 ;  /* 0x000000fffff77224 */ /* 0x000fe200078e0051 */
[----:B------:R-:W4:Y:S01]  /*4ca00*/  LDL.LU R80, [R1+0x1450] ;  /* 0x0014500001507983 */ /* 0x000f220000300800 */
[----:B------:R-:W-:Y:S02]  /*4ca10*/  IMAD.MOV.U32 R248, RZ, RZ, R82 ;  /* 0x000000fffff87224 */ /* 0x000fe400078e0052 */
[----:B------:R-:W-:Y:S01]  /*4ca20*/  IMAD.MOV.U32 R249, RZ, RZ, R83 ;  /* 0x000000fffff97224 */ /* 0x000fe200078e0053 */
[----:B------:R-:W4:Y:S04]  /*4ca30*/  LDL.LU R81, [R1+0x1454] ;  /* 0x0014540001517983 */ /* 0x000f280000300800 */
[----:B------:R-:W4:Y:S04]  /*4ca40*/  LDL.LU R82, [R1+0x1458] ;  /* 0x0014580001527983 */ /* 0x000f280000300800 */
[----:B------:R-:W4:Y:S04]  /*4ca50*/  LDL.LU R83, [R1+0x145c] ;  /* 0x00145c0001537983 */ /* 0x000f280000300800 */
[----:B------:R-:W-:Y:S04]  /*4ca60*/  STL [R1+0x3d2c], R249 ;  /* 0x003d2cf901007387 */ /* 0x000fe80000100800 */
[----:B------:R-:W-:Y:S04]  /*4ca70*/  STL [R1+0x3d28], R248 ;  /* 0x003d28f801007387 */ /* 0x000fe80000100800 */
[----:B------:R-:W-:Y:S04]  /*4ca80*/  STL [R1+0x3d24], R247 ;  /* 0x003d24f701007387 */ /* 0x000fe80000100800 */
[----:B------:R1:W-:Y:S01]  /*4ca90*/  STL [R1+0x3d20], R246 ;  /* 0x003d20f601007387 */ /* 0x0003e20000100800 */
[C---:B------:R-:W-:Y:S03]  /*4caa0*/  HMMA.1688.F32.TF32 R92, R72.reuse, R8, R236 ;  /* 0x00000008485c723c */ /* 0x040fe600000810ec */
[----:B------:R-:W2:Y:S04]  /*4cab0*/  LDL.LU R236, [R1+0x1440] ;  /* 0x0014400001ec7983 */ /* 0x000ea80000300800 */
[----:B------:R-:W2:Y:S04]  /*4cac0*/  LDL.LU R237, [R1+0x1444] ;  /* 0x0014440001ed7983 */ /* 0x000ea80000300800 */
[----:B------:R-:W2:Y:S04]  /*4cad0*/  LDL.LU R238, [R1+0x1448] ;  /* 0x0014480001ee7983 */ /* 0x000ea80000300800 */
[----:B------:R-:W2:Y:S04]  /*4cae0*/  LDL.LU R239, [R1+0x144c] ;  /* 0x00144c0001ef7983 */ /* 0x000ea80000300800 */
[----:B------:R-:W-:Y:S01]  /*4caf0*/  IMAD.MOV.U32 R35, RZ, RZ, R95 ;  /* 0x000000ffff237224 */ /* 0x000fe200078e005f */
[----:B------:R-:W-:Y:S01]  /*4cb00*/  MOV R34, R94 ;  /* 0x0000005e00227202 */ /* 0x000fe20000000f00 */
[----:B------:R-:W-:Y:S01]  /*4cb10*/  IMAD.MOV.U32 R31, RZ, RZ, R93 ;  /* 0x000000ffff1f7224 */ /* 0x000fe200078e005d */
[----:B------:R-:W-:Y:S01]  /*4cb20*/  HMMA.1688.F32.TF32 R88, R72, R60, R88 ;  /* 0x0000003c4858723c */ /* 0x000fe20000081058 */
[----:B------:R-:W-:Y:S01]  /*4cb30*/  IMAD.MOV.U32 R30, RZ, RZ, R92 ;  /* 0x000000ffff1e7224 */ /* 0x000fe200078e005c */
[----:B------:R-:W-:Y:S04]  /*4cb40*/  STL [R1+0x3d3c], R35 ;  /* 0x003d3c2301007387 */ /* 0x000fe80000100800 */
[----:B------:R-:W-:Y:S04]  /*4cb50*/  STL [R1+0x3d38], R34 ;  /* 0x003d382201007387 */ /* 0x000fe80000100800 */
[----:B------:R-:W-:Y:S04]  /*4cb60*/  STL [R1+0x3d34], R31 ;  /* 0x003d341f01007387 */ /* 0x000fe80000100800 */
[----:B------:R2:W-:Y:S05]  /*4cb70*/  STL [R1+0x3d30], R30 ;  /* 0x003d301e01007387 */ /* 0x0005ea0000100800 */
[----:B------:R-:W-:-:S02]  /*4cb80*/  IMAD.MOV.U32 R245, RZ, RZ, R91 ;  /* 0x000000fffff57224 */ /* 0x000fc400078e005b */
[----:B------:R-:W-:Y:S02]  /*4cb90*/  IMAD.MOV.U32 R244, RZ, RZ, R90 ;  /* 0x000000fffff47224 */ /* 0x000fe400078e005a */
[----:B-1----:R-:W-:Y:S02]  /*4cba0*/  IMAD.MOV.U32 R22, RZ, RZ, R89 ;  /* 0x000000ffff167224 */ /* 0x002fe400078e0059 */
[----:B------:R-:W-:Y:S01]  /*4cbb0*/  IMAD.MOV.U32 R23, RZ, RZ, R88 ;  /* 0x000000ffff177224 */ /* 0x000fe200078e0058 */
[----:B------:R-:W-:Y:S04]  /*4cbc0*/  STL [R1+0x3d4c], R245 ;  /* 0x003d4cf501007387 */ /* 0x000fe80000100800 */
[----:B------:R-:W-:Y:S04]  /*4cbd0*/  STL [R1+0x3d48], R244 ;  /* 0x003d48f401007387 */ /* 0x000fe80000100800 */
[----:B------:R-:W-:Y:S04]  /*4cbe0*/  STL [R1+0x3d44], R22 ;  /* 0x003d441601007387 */ /* 0x000fe80000100800 */
[----:B------:R-:W-:Y:S01]  /*4cbf0*/  STL [R1+0x3d40], R23 ;  /* 0x003d401701007387 */ /* 0x000fe20000100800 */
[C---:B---3--:R-:W-:Y:S08]  /*4cc00*/  HMMA.1688.F32.TF32 R84, R72.reuse, R56, R84 ;  /* 0x000000384854723c */ /* 0x048ff00000081054 */
[----:B----4-:R-:W-:Y:S11]  /*4cc10*/  HMMA.1688.F32.TF32 R80, R72, R52, R80 ;  /* 0x000000344850723c */ /* 0x010ff60000081050 */
[----:B------:R-:W-:Y:S01]  /*4cc20*/  IMAD.MOV.U32 R26, RZ, RZ, R87 ;  /* 0x000000ffff1a7224 */ /* 0x000fe200078e0057 */
[----:B--2---:R-:W-:Y:S01]  /*4cc30*/  MOV R250, R85 ;  /* 0x0000005500fa7202 */ /* 0x004fe20000000f00 */
[----:B------:R-:W-:-:S02]  /*4cc40*/  IMAD.MOV.U32 R27, RZ, RZ, R86 ;  /* 0x000000ffff1b7224 */ /* 0x000fc400078e0056 */
[----:B------:R-:W-:Y:S01]  /*4cc50*/  IMAD.MOV.U32 R251, RZ, RZ, R84 ;  /* 0x000000fffffb7224 */ /* 0x000fe200078e0054 */
[----:B------:R-:W-:Y:S04]  /*4cc60*/  STL [R1+0x3d5c], R26 ;  /* 0x003d5c1a01007387 */ /* 0x000fe80000100800 */
[----:B------:R-:W-:Y:S04]  /*4cc70*/  STL [R1+0x3d58], R27 ;  /* 0x003d581b01007387 */ /* 0x000fe80000100800 */
[----:B------:R1:W-:Y:S01]  /*4cc80*/  STL [R1+0x3d54], R250 ;  /* 0x003d54fa01007387 */ /* 0x0003e20000100800 */
[----:B------:R-:W-:-:S03]  /*4cc90*/  IMAD.MOV.U32 R18, RZ, RZ, R83 ;  /* 0x000000ffff127224 */ /* 0x000fc600078e0053 */
[----:B------:R2:W-:Y:S01]  /*4cca0*/  STL [R1+0x3d50], R251 ;  /* 0x003d50fb01007387 */ /* 0x0005e20000100800 */
[----:B------:R-:W-:Y:S02]  /*4ccb0*/  IMAD.MOV.U32 R19, RZ, RZ, R82 ;  /* 0x000000ffff137224 */ /* 0x000fe400078e0052 */
[----:B------:R-:W-:Y:S01]  /*4ccc0*/  IMAD.MOV.U32 R246, RZ, RZ, R81 ;  /* 0x000000fffff67224 */ /* 0x000fe200078e0051 */
[----:B------:R-:W3:Y:S01]  /*4ccd0*/  LDL.LU R100, [R1+0x1430] ;  /* 0x0014300001647983 */ /* 0x000ee20000300800 */
[----:B------:R-:W-:-:S03]  /*4cce0*/  IMAD.MOV.U32 R247, RZ, RZ, R80 ;  /* 0x000000fffff77224 */ /* 0x000fc600078e0050 */
[----:B------:R-:W3:Y:S04]  /*4ccf0*/  LDL.LU R101, [R1+0x1434] ;  /* 0x0014340001657983 */ /* 0x000ee80000300800 */
[----:B------:R-:W3:Y:S04]  /*4cd00*/  LDL.LU R102, [R1+0x1438] ;  /* 0x0014380001667983 */ /* 0x000ee80000300800 */
[----:B------:R-:W3:Y:S04]  /*4cd10*/  LDL.LU R103, [R1+0x143c] ;  /* 0x00143c0001677983 */ /* 0x000ee80000300800 */
        /* <DEDUP_REMOVED lines=21> */
[----:B------:R-:W-:-:S03]  /*4ce70*/  MOV R38, R80 ;  /* 0x0000005000267202 */ /* 0x000fc60000000f00 */
        /* <DEDUP_REMOVED lines=11> */
[----:B------:R-:W-:Y:S04]  /*4cf30*/  STL [R1+0x3d7c], R54 ;  /* 0x003d7c3601007387 */ /* 0x000fe80000100800 */
[----:B------:R-:W-:Y:S04]  /*4cf40*/  STL [R1+0x3d78], R46 ;  /* 0x003d782e01007387 */ /* 0x000fe80000100800 */
[----:B------:R1:W-:Y:S04]  /*4cf50*/  STL [R1+0x3d74], R42 ;  /* 0x003d742a01007387 */ /* 0x0003e80000100800 */
[----:B------:R1:W-:Y:S01]  /*4cf60*/  STL [R1+0x3d70], R38 ;  /* 0x003d702601007387 */ /* 0x0003e20000100800 */
[----:B---3--:R-:W-:-:S15]  /*4cf70*/  HMMA.1688.F32.TF32 R100, R72, R44, R100 ;  /* 0x0000002c4864723c */ /* 0x008fde0000081064 */
[----:B------:R-:W-:-:S04]  /*4cf80*/  NOP ;  /* 0x0000000000007918 */ /* 0x000fc80000000000 */
[----:B------:R-:W-:Y:S02]  /*4cf90*/  IMAD.MOV.U32 R30, RZ, RZ, R101 ;  /* 0x000000ffff1e7224 */ /* 0x000fe400078e0065 */
[----:B------:R-:W-:Y:S01]  /*4cfa0*/  IMAD.MOV.U32 R31, RZ, RZ, R100 ;  /* 0x000000ffff1f7224 */ /* 0x000fe200078e0064 */
[----:B------:R-:W-:Y:S01]  /*4cfb0*/  MOV R248, R103 ;  /* 0x0000006700f87202 */ /* 0x000fe20000000f00 */
[----:B------:R-:W-:Y:S01]  /*4cfc0*/  IMAD.MOV.U32 R249, RZ, RZ, R102 ;  /* 0x000000fffff97224 */ /* 0x000fe200078e0066 */
[----:B------:R3:W-:Y:S01]  /*4cfd0*/  STL [R1+0x3d84], R30 ;  /* 0x003d841e01007387 */ /* 0x0007e20000100800 */
[----:B--2---:R-:W-:Y:S03]  /*4cfe0*/  HMMA.1688.F32.TF32 R92, R72, R36, R92 ;  /* 0x00000024485c723c */ /* 0x004fe6000008105c */
[----:B------:R2:W-:-:S15]  /*4cff0*/  STL [R1+0x3d80], R31 ;  /* 0x003d801f01007387 */ /* 0x0005de0000100800 */
[----:B------:R-:W-:Y:S01]  /*4d000*/  NOP ;  /* 0x0000000000007918 */ /* 0x000fe20000000000 */
[----:B-1----:R-:W-:Y:S02]  /*4d010*/  IMAD.MOV.U32 R250, RZ, RZ, R92 ;  /* 0x000000fffffa7224 */ /* 0x002fe400078e005c */
[----:B------:R-:W-:-:S05]  /*4d020*/  IMAD.MOV.U32 R251, RZ, RZ, R93 ;  /* 0x000000fffffb7224 */ /* 0x000fca00078e005d */
[----:B------:R-:W-:Y:S04]  /*4d030*/  STL.64 [R1+0x3e10], R250 ;  /* 0x003e10fa01007387 */ /* 0x000fe80000100a00 */
[----:B------:R-:W-:Y:S01]  /*4d040*/  STL.64 [R1+0x3e08], R248 ;  /* 0x003e08f801007387 */ /* 0x000fe20000100a00 */
[----:B------:R-:W-:Y:S01]  /*4d050*/  MOV R245, R94 ;  /* 0x0000005e00f57202 */ /* 0x000fe20000000f00 */
[----:B------:R-:W-:Y:S01]  /*4d060*/  IMAD.MOV.U32 R244, RZ, RZ, R95 ;  /* 0x000000fffff47224 */ /* 0x000fe200078e005f */
[C---:B----4-:R-:W-:Y:S08]  /*4d070*/  HMMA.1688.F32.TF32 R88, R72.reuse, R32, R88 ;  /* 0x000000204858723c */ /* 0x050ff00000081058 */
[----:B------:R-:W-:Y:S11]  /*4d080*/  HMMA.1688.F32.TF32 R80, R72, R24, R80 ;  /* 0x000000184850723c */ /* 0x000ff60000081050 */
[----:B------:R-:W-:-:S02]  /*4d090*/  IMAD.MOV.U32 R55, RZ, RZ, R88 ;  /* 0x000000ffff377224 */ /* 0x000fc400078e0058 */
[----:B------:R-:W-:Y:S02]  /*4d0a0*/  IMAD.MOV.U32 R58, RZ, RZ, R89 ;  /* 0x000000ffff3a7224 */ /* 0x000fe400078e0059 */
[----:B------:R-:W-:Y:S02]  /*4d0b0*/  IMAD.MOV.U32 R59, RZ, RZ, R90 ;  /* 0x000000ffff3b7224 */ /* 0x000fe400078e005a */
[----:B------:R-:W-:Y:S02]  /*4d0c0*/  IMAD.MOV.U32 R50, RZ, RZ, R91 ;  /* 0x000000ffff327224 */ /* 0x000fe400078e005b */
[----:B------:R-:W-:Y:S02]  /*4d0d0*/  IMAD.MOV.U32 R42, RZ, RZ, R80 ;  /* 0x000000ffff2a7224 */ /* 0x000fe400078e0050 */
[----:B------:R-:W-:Y:S02]  /*4d0e0*/  IMAD.MOV.U32 R38, RZ, RZ, R81 ;  /* 0x000000ffff267224 */ /* 0x000fe400078e0051 */
[----:B------:R-:W-:-:S02]  /*4d0f0*/  IMAD.MOV.U32 R18, RZ, RZ, R82 ;  /* 0x000000ffff127224 */ /* 0x000fc400078e0052 */
[----:B------:R-:W-:Y:S02]  /*4d100*/  IMAD.MOV.U32 R19, RZ, RZ, R83 ;  /* 0x000000ffff137224 */ /* 0x000fe400078e0053 */
[C---:B------:R-:W-:Y:S01]  /*4d110*/  HMMA.1688.F32.TF32 R80, R72.reuse, R20, R236 ;  /* 0x000000144850723c */ /* 0x040fe200000810ec */
        /* <DEDUP_REMOVED lines=72> */
[----:B------:R-:W-:Y:S01]  /*4d5a0*/  IMAD.MOV.U32 R35, RZ, RZ, R98 ;  /* 0x000000ffff237224 */ /* 0x000fe200078e0062 */
[----:B------:R-:W-:Y:S01]  /*4d5b0*/  HMMA.1688.F32.TF32 R84, R72, R28, R84 ;  /* 0x0000001c4854723c */ /* 0x000fe20000081054 */
[----:B------:R-:W-:Y:S01]  /*4d5c0*/  IMAD.MOV.U32 R34, RZ, RZ, R99 ;  /* 0x000000ffff227224 */ /* 0x000fe200078e0063 */
[----:B------:R-:W4:Y:S04]  /*4d5d0*/  LDL.LU R97, [R1+0x12f4] ;  /* 0x0012f40001617983 */ /* 0x000f280000300800 */
[----:B------:R-:W4:Y:S04]  /*4d5e0*/  LDL.LU R98, [R1+0x12f8] ;  /* 0x0012f80001627983 */ /* 0x000f280000300800 */
[----:B------:R-:W4:Y:S01]  /*4d5f0*/  LDL.LU R99, [R1+0x12fc] ;  /* 0x0012fc0001637983 */ /* 0x000f220000300800 */
[----:B---3--:R-:W-:Y:S01]  /*4d600*/  MOV R30, R80 ;  /* 0x00000050001e7202 */ /* 0x008fe20000000f00 */
[----:B--2---:R-:W-:-:S07]  /*4d610*/  IMAD.MOV.U32 R31, RZ, RZ, R81 ;  /* 0x000000ffff1f7224 */ /* 0x004fce00078e0051 */
[----:B------:R-:W-:Y:S01]  /*4d620*/  IMAD.MOV.U32 R246, RZ, RZ, R84 ;  /* 0x000000fffff67224 */ /* 0x000fe200078e0054 */
[----:B------:R-:W-:Y:S01]  /*4d630*/  MOV R247, R85 ;  /* 0x0000005500f77202 */ /* 0x000fe20000000f00 */
[----:B------:R-:W2:Y:S01]  /*4d640*/  LDL.LU R84, [R1+0x12d0] ;  /* 0x0012d00001547983 */ /* 0x000ea20000300800 */
[----:B------:R-:W-:Y:S02]  /*4d650*/  IMAD.MOV.U32 R26, RZ, RZ, R86 ;  /* 0x000000ffff1a7224 */ /* 0x000fe400078e0056 */
[----:B------:R-:W-:Y:S01]  /*4d660*/  IMAD.MOV.U32 R27, RZ, RZ, R87 ;  /* 0x000000ffff1b7224 */ /* 0x000fe200078e0057 */
[----:B------:R-:W2:Y:S01]  /*4d670*/  LDL.LU R85, [R1+0x12d4] ;  /* 0x0012d40001557983 */ /* 0x000ea20000300800 */
[----:B------:R-:W-:-:S03]  /*4d680*/  IMAD.MOV.U32 R54, RZ, RZ, R82 ;  /* 0x000000ffff367224 */ /* 0x000fc600078e0052 */
[----:B------:R-:W2:Y:S01]  /*4d690*/  LDL.LU R86, [R1+0x12d8] ;  /* 0x0012d80001567983 */ /* 0x000ea20000300800 */
[----:B------:R-:W-:-:S03]  /*4d6a0*/  IMAD.MOV.U32 R46, RZ, RZ, R83 ;  /* 0x000000ffff2e7224 */ /* 0x000fc600078e0053 */
[----:B------:R-:W2:Y:S04]  /*4d6b0*/  LDL.LU R87, [R1+0x12dc] ;  /* 0x0012dc0001577983 */ /* 0x000ea80000300800 */
[----:B------:R-:W3:Y:S04]  /*4d6c0*/  LDL.LU R80, [R1+0x12c0] ;  /* 0x0012c00001507983 */ /* 0x000ee80000300800 */
[----:B------:R-:W3:Y:S04]  /*4d6d0*/  LDL.LU R81, [R1+0x12c4] ;  /* 0x0012c40001517983 */ /* 0x000ee80000300800 */
[----:B------:R-:W3:Y:S04]  /*4d6e0*/  LDL.LU R82, [R1+0x12c8] ;  /* 0x0012c80001527983 */ /* 0x000ee80000300800 */
[----:B------:R-:W3:Y:S01]  /*4d6f0*/  LDL.LU R83, [R1+0x12cc] ;  /* 0x0012cc0001537983 */ /* 0x000ee20000300800 */
[C---:B----4-:R-:W-:Y:S08]  /*4d700*/  HMMA.1688.F32.TF32 R88, R76.reuse, R16, R88 ;  /* 0x000000104c58723c */ /* 0x050ff00000081058 */
[C---:B------:R-:W-:Y:S08]  /*4d710*/  HMMA.1688.F32.TF32 R92, R76.reuse, R20, R92 ;  /* 0x000000144c5c723c */ /* 0x040ff0000008105c */
[C---:B------:R-:W-:Y:S08]  /*4d720*/  HMMA.1688.F32.TF32 R100, R76.reuse, R28, R100 ;  /* 0x0000001c4c64723c */ /* 0x040ff00000081064 */
[C---:B------:R-:W-:Y:S08]  /*4d730*/  HMMA.1688.F32.TF32 R104, R76.reuse, R32, R104 ;  /* 0x000000204c68723c */ /* 0x040ff00000081068 */
[C---:B------:R-:W-:Y:S08]  /*4d740*/  HMMA.1688.F32.TF32 R108, R76.reuse, R36, R108 ;  /* 0x000000244c6c723c */ /* 0x040ff0000008106c */
[C---:B------:R-:W-:Y:S08]  /*4d750*/  HMMA.1688.F32.TF32 R116, R76.reuse, R44, R116 ;  /* 0x0000002c4c74723c */ /* 0x040ff00000081074 */
[C---:B------:R-:W-:Y:S08]  /*4d760*/  HMMA.1688.F32.TF32 R120, R76.reuse, R48, R120 ;  /* 0x000000304c78723c */ /* 0x040ff00000081078 */
[----:B------:R-:W-:Y:S08]  /*4d770*/  HMMA.1688.F32.TF32 R124, R76, R52, R124 ;  /* 0x000000344c7c723c */ /* 0x000ff0000008107c */
[----:B------:R-:W-:-:S15]  /*4d780*/  HMMA.1688.F32.TF32 R72, R72, R16, R148 ;  /* 0x000000104848723c */ /* 0x000fde0000081094 */
[----:B------:R-:W-:-:S04]  /*4d790*/  NOP ;  /* 0x0000000000007918 */ /* 0x000fc80000000000 */
[----:B------:R-:W-:Y:S01]  /*4d7a0*/  IMAD.MOV.U32 R51, RZ, RZ, R72 ;  /* 0x000000ffff337224 */ /* 0x000fe200078e0048 */
[----:B------:R-:W-:Y:S01]  /*4d7b0*/  MOV R39, R75 ;  /* 0x0000004b00277202 */ /* 0x000fe20000000f00 */
[----:B------:R-:W-:Y:S01]  /*4d7c0*/  IMAD.MOV.U32 R47, RZ, RZ, R73 ;  /* 0x000000ffff2f7224 */ /* 0x000fe200078e0049 */
[----:B------:R-:W-:Y:S01]  /*4d7d0*/  LDS R72, [R7+UR10+0x8080] ;  /* 0x0080800a07487984 */ /* 0x000fe20008000800 */
[----:B------:R-:W-:-:S03]  /*4d7e0*/  IMAD.MOV.U32 R43, RZ, RZ, R74 ;  /* 0x000000ffff2b7224 */ /* 0x000fc600078e004a */
[----:B------:R-:W-:Y:S04]  /*4d7f0*/  LDS R74, [R7+UR10+0x9080] ;  /* 0x0090800a074a7984 */ /* 0x000fe80008000800 */
[----:B------:R-:W-:Y:S01]  /*4d800*/  LDS R73, [R231+UR10+0x8080] ;  /* 0x0080800ae7497984 */ /* 0x000fe20008000800 */
[C---:B------:R-:W-:Y:S03]  /*4d810*/  HMMA.1688.F32.TF32 R148, R76.reuse, R68, R144 ;  /* 0x000000444c94723c */ /* 0x040fe60000081090 */
[----:B------:R-:W2:Y:S05]  /*4d820*/  LDS R75, [R231+UR10+0x9080] ;  /* 0x0090800ae74b7984 */ /* 0x000eaa0008000800 */
[C---:B------:R-:W-:Y:S08]  /*4d830*/  HMMA.1688.F32.TF32 R144, R76.reuse, R64, R140 ;  /* 0x000000404c90723c */ /* 0x040ff0000008108c */
[C---:B------:R-:W-:Y:S08]  /*4d840*/  HMMA.1688.F32.TF32 R140, R76.reuse, R12, R136 ;  /* 0x0000000c4c8c723c */ /* 0x040ff00000081088 */
[C---:B------:R-:W-:Y:S08]  /*4d850*/  HMMA.1688.F32.TF32 R136, R76.reuse, R8, R132 ;  /* 0x000000084c88723c */ /* 0x040ff00000081084 */
[C---:B------:R-:W-:Y:S08]  /*4d860*/  HMMA.1688.F32.TF32 R132, R76.reuse, R60, R232 ;  /* 0x0000003c4c84723c */ /* 0x040ff000000810e8 */
[C---:B------:R-:W-:Y:S01]  /*4d870*/  HMMA.1688.F32.TF32 R128, R76.reuse, R56, R128 ;  /* 0x000000384c80723c */ /* 0x040fe20000081080 */
[----:B------:R-:W-:Y:S04]  /*4d880*/  STL.64 [R1+0x6a0], R148 ;  /* 0x0006a09401007387 */ /* 0x000fe80000100a00 */
[----:B------:R-:W-:Y:S03]  /*4d890*/  STL.64 [R1+0x6a8], R150 ;  /* 0x0006a89601007387 */ /* 0x000fe60000100a00 */
[C---:B------:R-:W-:Y:S01]  /*4d8a0*/  HMMA.1688.F32.TF32 R112, R76.reuse, R40, R112 ;  /* 0x000000284c70723c */ /* 0x040fe20000081070 */
        /* <DEDUP_REMOVED lines=32> */
[----:B------:R-:W-:Y:S04]  /*4dab0*/  LDS R76, [R5+UR10+0x8100] ;  /* 0x0081000a054c7984 */ /* 0x000fe80008000800 */
[----:B------:R-:W-:Y:S01]  /*4dac0*/  LDS R78, [R5+UR10+0x9100] ;  /* 0x0091000a054e7984 */ /* 0x000fe20008000800 */
[C---:B---3--:R-:W-:Y:S03]  /*4dad0*/  HMMA.1688.F32.TF32 R88, R72.reuse, R64, R80 ;  /* 0x000000404858723c */ /* 0x048fe60000081050 */
[----:B------:R-:W-:Y:S04]  /*4dae0*/  LDS R77, [R6+UR10+0x8100] ;  /* 0x0081000a064d7984 */ /* 0x000fe80008000800 */
[----:B------:R-:W1:Y:S01]  /*4daf0*/  LDS R79, [R6+UR10+0x9100] ;  /* 0x0091000a064f7984 */ /* 0x000e620008000800 */
[C---:B------:R-:W-:Y:S03]  /*4db00*/  HMMA.1688.F32.TF32 R84, R72.reuse, R12, R236 ;  /* 0x0000000c4854723c */ /* 0x040fe600000810ec */
        /* <DEDUP_REMOVED lines=94> */
[----:B------:R-:W1:Y:S04]  /*4e0f0*/  LDL.LU R128, [R1+0x11e0] ;  /* 0x0011e00001807983 */ /* 0x000e680000300800 */
[----:B------:R-:W1:Y:S04]  /*4e100*/  LDL.LU R129, [R1+0x11e4] ;  /* 0x0011e40001817983 */ /* 0x000e680000300800 */
[----:B------:R-:W1:Y:S04]  /*4e110*/  LDL.LU R130, [R1+0x11e8] ;  /* 0x0011e80001827983 */ /* 0x000e680000300800 */
[----:B------:R-:W1:Y:S04]  /*4e120*/  LDL.LU R131, [R1+0x11ec] ;  /* 0x0011ec0001837983 */ /* 0x000e680000300800 */
        /* <DEDUP_REMOVED lines=18> */
[C---:B---3--:R-:W-:Y:S08]  /*4e250*/  HMMA.1688.F32.TF32 R180, R72.reuse, R8, R216 ;  /* 0x0000000848b4723c */ /* 0x048ff000000810d8 */
[C---:B------:R-:W-:Y:S08]  /*4e260*/  HMMA.1688.F32.TF32 R160, R72.reuse, R44, R156 ;  /* 0x0000002c48a0723c */ /* 0x040ff0000008109c */
[C---:B----4-:R-:W-:Y:S08]  /*4e270*/  HMMA.1688.F32.TF32 R172, R72.reuse, R56, R164 ;  /* 0x0000003848ac723c */ /* 0x050ff000000810a4 */
        /* <DEDUP_REMOVED lines=38> */
[----:B------:R-:W-:Y:S04]  /*4e4e0*/  LDS R73, [R231+UR10+0x8100] ;  /* 0x0081000ae7497984 */ /* 0x000fe80008000800 */
[----:B------:R-:W1:Y:S01]  /*4e4f0*/  LDS R75, [R231+UR10+0x9100] ;  /* 0x0091000ae74b7984 */ /* 0x000e620008000800 */
        /* <DEDUP_REMOVED lines=132> */
[C---:B-1----:R-:W-:Y:S08]  /*4ed40*/  HMMA.1688.F32.TF32 R100, R72.reuse, R20, R100 ;  /* 0x000000144864723c */ /* 0x042ff00000081064 */
[C---:B--2---:R-:W-:Y:S08]  /*4ed50*/  HMMA.1688.F32.TF32 R104, R72.reuse, R24, R104 ;  /* 0x000000184868723c */ /* 0x044ff00000081068 */
[C---:B---3--:R-:W-:Y:S08]  /*4ed60*/  HMMA.1688.F32.TF32 R112, R72.reuse, R32, R112 ;  /* 0x000000204870723c */ /* 0x048ff00000081070 */
[C---:B----4-:R-:W-:Y:S08]  /*4ed70*/  HMMA.1688.F32.TF32 R116, R72.reuse, R36, R116 ;  /* 0x000000244874723c */ /* 0x050ff00000081074 */
[C---:B------:R-:W-:Y:S08]  /*4ed80*/  HMMA.1688.F32.TF32 R120, R72.reuse, R40, R120 ;  /* 0x000000284878723c */ /* 0x040ff00000081078 */
[----:B------:R-:W-:Y:S08]  /*4ed90*/  HMMA.1688.F32.TF32 R128, R72, R48, R128 ;  /* 0x000000304880723c */ /* 0x000ff00000081080 */
[C---:B------:R-:W-:Y:S08]  /*4eda0*/  HMMA.1688.F32.TF32 R156, R76.reuse, R16, R156 ;  /* 0x000000104c9c723c */ /* 0x040ff0000008109c */
[----:B------:R-:W-:Y:S01]  /*4edb0*/  HMMA.1688.F32.TF32 R160, R76, R20, R224 ;  /* 0x000000144ca0723c */ /* 0x000fe200000810e0 */
[----:B------:R-:W-:Y:S04]  /*4edc0*/  LDS R76, [R5+UR10+0x8180] ;  /* 0x0081800a054c7984 */ /* 0x000fe80008000800 */
[----:B------:R-:W-:Y:S04]  /*4edd0*/  LDS R78, [R5+UR10+0x9180] ;  /* 0x0091800a054e7984 */ /* 0x000fe80008000800 */
[----:B------:R-:W-:Y:S04]  /*4ede0*/  LDS R77, [R6+UR10+0x8180] ;  /* 0x0081800a064d7984 */ /* 0x000fe80008000800 */
[----:B------:R-:W1:Y:S04]  /*4edf0*/  LDS R79, [R6+UR10+0x9180] ;  /* 0x0091800a064f7984 */ /* 0x000e680008000800 */
[----:B------:R-:W-:Y:S04]  /*4ee00*/  LDS R224, [R7+UR10+0x8200] ;  /* 0x0082000a07e07984 */ /* 0x000fe80008000800 */
[----:B------:R-:W-:Y:S04]  /*4ee10*/  STL.64 [R1+0x440], R160 ;  /* 0x000440a001007387 */ /* 0x000fe80000100a00 */
[----:B------:R-:W-:Y:S04]  /*4ee20*/  STL.64 [R1+0x448], R162 ;  /* 0x000448a201007387 */ /* 0x000fe80000100a00 */
[----:B------:R-:W-:Y:S04]  /*4ee30*/  STL.64 [R1+0x250], R156 ;  /* 0x0002509c01007387 */ /* 0x000fe80000100a00 */
[----:B------:R2:W-:Y:S04]  /*4ee40*/  STL.64 [R1+0x258], R158 ;  /* 0x0002589e01007387 */ /* 0x0005e80000100a00 */
[----:B------:R-:W-:Y:S01]  /*4ee50*/  LDS R226, [R7+UR10+0x9200] ;  /* 0x0092000a07e27984 */ /* 0x000fe20008000800 */
[C---:B--2---:R-:W-:Y:S08]  /*4ee60*/  HMMA.1688.F32.TF32 R156, R72.reuse, R68, R152 ;  /* 0x00000044489c723c */ /* 0x044ff00000081098 */
        /* <DEDUP_REMOVED lines=36> */
[C---:B-1----:R-:W-:Y:S03]  /*4f0b0*/  HMMA.1688.F32.TF32 R92, R76.reuse, R68, R92 ;  /* 0x000000444c5c723c */ /* 0x042fe6000008105c */
        /* <DEDUP_REMOVED lines=9> */
[----:B------:R-:W-:Y:S04]  /*4f150*/  STL.64 [R1+0x340], R92 ;  /* 0x0003405c01007387 */ /* 0x000fe80000100a00 */
[----:B------:R-:W-:Y:S01]  /*4f160*/  STL.64 [R1+0x348], R94 ;  /* 0x0003485e01007387 */ /* 0x000fe20000100a00 */
[C---:B------:R-:W-:Y:S03]  /*4f170*/  HMMA.1688.F32.TF32 R80, R76.reuse, R8, R80 ;  /* 0x000000084c50723c */ /* 0x040fe60000081050 */
[----:B------:R-:W-:Y:S04]  /*4f180*/  LDS R140, [R7+UR10+0x8180] ;  /* 0x0081800a078c7984 */ /* 0x000fe80008000800 */
[----:B------:R-:W1:Y:S04]  /*4f190*/  LDS R142, [R7+UR10+0x9180] ;  /* 0x0091800a078e7984 */ /* 0x000e680008000800 */
[----:B------:R-:W-:Y:S04]  /*4f1a0*/  STL.64 [R1+0x330], R72 ;  /* 0x0003304801007387 */ /* 0x000fe80000100a00 */
[----:B------:R2:W-:Y:S02]  /*4f1b0*/  STL.64 [R1+0x338], R74 ;  /* 0x0003384a01007387 */ /* 0x0005e40000100a00 */
[C---:B--2---:R-:W-:Y:S02]  /*4f1c0*/  HMMA.1688.F32.TF32 R72, R76.reuse, R60, R236 ;  /* 0x0000003c4c48723c */ /* 0x044fe400000810ec */
[----:B------:R-:W-:Y:S04]  /*4f1d0*/  STL.64 [R1+0x320], R84 ;  /* 0x0003205401007387 */ /* 0x000fe80000100a00 */
[----:B------:R-:W-:Y:S04]  /*4f1e0*/  STL.64 [R1+0x328], R86 ;  /* 0x0003285601007387 */ /* 0x000fe80000100a00 */
[----:B------:R-:W2:Y:S04]  /*4f1f0*/  LDL.LU R236, [R1+0xf30] ;  /* 0x000f300001ec7983 */ /* 0x000ea80000300800 */
[----:B------:R3:W-:Y:S04]  /*4f200*/  STL.64 [R1+0x310], R80 ;  /* 0x0003105001007387 */ /* 0x0007e80000100a00 */
[----:B------:R4:W-:Y:S04]  /*4f210*/  STL.64 [R1+0x318], R82 ;  /* 0x0003185201007387 */ /* 0x0009e80000100a00 */
[----:B------:R-:W-:Y:S04]  /*4f220*/  STL.64 [R1+0x300], R72 ;  /* 0x0003004801007387 */ /* 0x000fe80000100a00 */
        /* <DEDUP_REMOVED lines=52> */
[----:B------:R-:W3:Y:S04]  /*4f570*/  LDL.LU R88, [R1+0xef0] ;  /* 0x000ef00001587983 */ /* 0x000ee80000300800 */
[----:B------:R-:W3:Y:S04]  /*4f580*/  LDL.LU R89, [R1+0xef4] ;  /* 0x000ef40001597983 */ /* 0x000ee80000300800 */
        /* <DEDUP_REMOVED lines=8> */
[C---:B-1----:R-:W-:Y:S08]  /*4f610*/  HMMA.1688.F32.TF32 R72, R76.reuse, R52, R124 ;  /* 0x000000344c48723c */ /* 0x042ff0000008107c */
[C---:B------:R-:W-:Y:S08]  /*4f620*/  HMMA.1688.F32.TF32 R128, R76.reuse, R56, R128 ;  /* 0x000000384c80723c */ /* 0x040ff00000081080 */
        /* <DEDUP_REMOVED lines=8> */
[----:B------:R-:W-:Y:S02]  /*4f6b0*/  STL.64 [R1+0x2d8], R122 ;  /* 0x0002d87a01007387 */ /* 0x000fe40000100a00 */
[C---:B------:R-:W-:Y:S02]  /*4f6c0*/  HMMA.1688.F32.TF32 R104, R76.reuse, R32, R104 ;  /* 0x000000204c68723c */ /* 0x040fe40000081068 */
[----:B------:R-:W-:Y:S04]  /*4f6d0*/  STL.64 [R1+0x2c0], R116 ;  /* 0x0002c07401007387 */ /* 0x000fe80000100a00 */
[----:B------:R-:W-:Y:S05]  /*4f6e0*/  STL.64 [R1+0x2c8], R118 ;  /* 0x0002c87601007387 */ /* 0x000fea0000100a00 */
[----:B------:R-:W-:Y:S04]  /*4f6f0*/  STL.64 [R1+0x2b0], R72 ;  /* 0x0002b04801007387 */ /* 0x000fe80000100a00 */
[----:B------:R1:W-:Y:S02]  /*4f700*/  STL.64 [R1+0x2b8], R74 ;  /* 0x0002b84a01007387 */ /* 0x0003e40000100a00 */
[----:B-1----:R-:W-:Y:S02]  /*4f710*/  HMMA.1688.F32.TF32 R72, R76, R28, R100 ;  /* 0x0000001c4c48723c */ /* 0x002fe40000081064 */
[----:B------:R-:W-:Y:S04]  /*4f720*/  STL.64 [R1+0x2a0], R108 ;  /* 0x0002a06c01007387 */ /* 0x000fe80000100a00 */
[----:B------:R-:W-:Y:S04]  /*4f730*/  STL.64 [R1+0x2a8], R110 ;  /* 0x0002a86e01007387 */ /* 0x000fe80000100a00 */
[----:B------:R-:W-:Y:S04]  /*4f740*/  STL.64 [R1+0x290], R104 ;  /* 0x0002906801007387 */ /* 0x000fe80000100a00 */
[----:B------:R-:W-:Y:S04]  /*4f750*/  STL.64 [R1+0x298], R106 ;  /* 0x0002986a01007387 */ /* 0x000fe80000100a00 */
[----:B------:R-:W-:Y:S04]  /*4f760*/  STL.64 [R1+0x3b00], R238 ;  /* 0x003b00ee01007387 */ /* 0x000fe80000100a00 */
[----:B------:R-:W-:Y:S04]  /*4f770*/  STL.64 [R1+0x280], R72 ;  /* 0x0002804801007387 */ /* 0x000fe80000100a00 */
[----:B------:R1:W-:Y:S01]  /*4f780*/  STL.64 [R1+0x288], R74 ;  /* 0x0002884a01007387 */ /* 0x0003e20000100a00 */
[----:B---3--:R-:W-:Y:S08]  /*4f790*/  HMMA.1688.F32.TF32 R80, R140, R68, R80 ;  /* 0x000000448c50723c */ /* 0x008ff00000081050 */
[C---:B-1----:R-:W-:Y:S08]  /*4f7a0*/  HMMA.1688.F32.TF32 R72, R76.reuse, R20, R96 ;  /* 0x000000144c48723c */ /* 0x042ff00000081060 */
[----:B------:R-:W-:Y:S08]  /*4f7b0*/  HMMA.1688.F32.TF32 R76, R76, R16, R228 ;  /* 0x000000104c4c723c */ /* 0x000ff000000810e4 */
        /* <DEDUP_REMOVED lines=51> */
[----:B------:R-:W-:Y:S04]  /*4faf0*/  STL.64 [R1+0x3b60], R94 ;  /* 0x003b605e01007387 */ /* 0x000fe80000100a00 */
[----:B------:R-:W-:Y:S01]  /*4fb00*/  STL.64 [R1+0x3b58], R92 ;  /* 0x003b585c01007387 */ /* 0x000fe20000100a00 */
[----:B---3--:R-:W-:-:S15]  /*4fb10*/  HMMA.1688.F32.TF32 R96, R140, R60, R96 ;  /* 0x0000003c8c60723c */ /* 0x008fde0000081060 */
[----:B------:R-:W-:-:S04]  /*4fb20*/  NOP ;  /* 0x0000000000007918 */ /* 0x000fc80000000000 */
[----:B------:R-:W-:Y:S04]  /*4fb30*/  STL.64 [R1+0x3b70], R98 ;  /* 0x003b706201007387 */ /* 0x000fe80000100a00 */
[----:B------:R-:W-:Y:S04]  /*4fb40*/  STL.64 [R1+0x3b68], R96 ;  /* 0x003b686001007387 */ /* 0x000fe80000100a00 */
[----:B------:R-:W3:Y:S04]  /*4fb50*/  LDL.LU R232, [R1+0xe40] ;  /* 0x000e400001e87983 */ /* 0x000ee80000300800 */
[----:B------:R-:W3:Y:S04]  /*4fb60*/  LDL.LU R233, [R1+0xe44] ;  /* 0x000e440001e97983 */ /* 0x000ee80000300800 */
[----:B------:R-:W3:Y:S04]  /*4fb70*/  LDL.LU R234, [R1+0xe48] ;  /* 0x000e480001ea7983 */ /* 0x000ee80000300800 */
[----:B------:R-:W3:Y:S01]  /*4fb80*/  LDL.LU R235, [R1+0xe4c] ;  /* 0x000e4c0001eb7983 */ /* 0x000ee20000300800 */
[C---:B--2---:R-:W-:Y:S08]  /*4fb90*/  HMMA.1688.F32.TF32 R100, R140.reuse, R56, R100 ;  /* 0x000000388c64723c */ /* 0x044ff00000081064 */
[C---:B------:R-:W-:Y:S08]  /*4fba0*/  HMMA.1688.F32.TF32 R104, R140.reuse, R52, R104 ;  /* 0x000000348c68723c */ /* 0x040ff00000081068 */
[C---:B----4-:R-:W-:Y:S08]  /*4fbb0*/  HMMA.1688.F32.TF32 R108, R140.reuse, R48, R108 ;  /* 0x000000308c6c723c */ /* 0x050ff0000008106c */
        /* <DEDUP_REMOVED lines=49> */
[C---:B---3--:R-:W-:Y:S03]  /*4fed0*/  HMMA.1688.F32.TF32 R132, R140.reuse, R24, R232 ;  /* 0x000000188c84723c */ /* 0x048fe600000810e8 */
[----:B------:R-:W3:Y:S04]  /*4fee0*/  LDL.LU R232, [R1+0xdd0] ;  /* 0x000dd00001e87983 */ /* 0x000ee80000300800 */
[----:B------:R-:W3:Y:S04]  /*4fef0*/  LDL.LU R233, [R1+0xdd4] ;  /* 0x000dd40001e97983 */ /* 0x000ee80000300800 */
[----:B------:R-:W3:Y:S04]  /*4ff00*/  LDL.LU R234, [R1+0xdd8] ;  /* 0x000dd80001ea7983 */ /* 0x000ee80000300800 */
[----:B------:R-:W3:Y:S04]  /*4ff10*/  LDL.LU R235, [R1+0xddc] ;  /* 0x000ddc0001eb7983 */ /* 0x000ee80000300800 */
[----:B------:R-:W-:Y:S04]  /*4ff20*/  STL.64 [R1+0x3c00], R134 ;  /* 0x003c008601007387 */ /* 0x000fe80000100a00 */
[----:B------:R-:W-:Y:S01]  /*4ff30*/  STL.64 [R1+0x3bf8], R132 ;  /* 0x003bf88401007387 */ /* 0x000fe20000100a00 */
[C---:B--2---:R-:W-:Y:S08]  /*4ff40*/  HMMA.1688.F32.TF32 R136, R140.reuse, R20, R136 ;  /* 0x000000148c88723c */ /* 0x044ff00000081088 */
[----:B----4-:R-:W-:Y:S11]  /*4ff50*/  HMMA.1688.F32.TF32 R140, R140, R16, R228 ;  /* 0x000000108c8c723c */ /* 0x010ff600000810e4 */
[----:B------:R-:W-:Y:S04]  /*4ff60*/  STL.64 [R1+0x3c10], R138 ;  /* 0x003c108a01007387 */ /* 0x000fe80000100a00 */
[----:B------:R-:W-:Y:S04]  /*4ff70*/  STL.64 [R1+0x3c08], R136 ;  /* 0x003c088801007387 */ /* 0x000fe80000100a00 */
[----:B------:R-:W2:Y:S04]  /*4ff80*/  LDL.LU R228, [R1+0xdc0] ;  /* 0x000dc00001e47983 */ /* 0x000ea80000300800 */
[----:B------:R-:W2:Y:S04]  /*4ff90*/  LDL.LU R229, [R1+0xdc4] ;  /* 0x000dc40001e57983 */ /* 0x000ea80000300800 */
[----:B------:R-:W2:Y:S04]  /*4ffa0*/  LDL.LU R230, [R1+0xdc8] ;  /* 0x000dc80001e67983 */ /* 0x000ea80000300800 */
[----:B------:R-:W2:Y:S01]  /*4ffb0*/  LDL.LU R231, [R1+0xdcc] ;  /* 0x000dcc0001e77983 */ /* 0x000ea20000300800 */
[C---:B------:R-:W-:Y:S08]  /*4ffc0*/  HMMA.1688.F32.TF32 R160, R204.reuse, R60, R160 ;  /* 0x0000003ccca0723c */ /* 0x040ff000000810a0 */
[C---:B------:R-:W-:Y:S01]  /*4ffd0*/  HMMA.1688.F32.TF32 R144, R204.reuse, R68, R144 ;  /* 0x00000044cc90723c */ /* 0x040fe20000081090 */
[----:B------:R1:W-:Y:S07]  /*4ffe0*/  STL.64 [R1+0x3c20], R142 ;  /* 0x003c208e01007387 */ /* 0x0003ee0000100a00 */
[C---:B------:R-:W-:Y:S01]  /*4fff0*/  HMMA.1688.F32.TF32 R148, R204.reuse, R64, R148 ;  /* 0x00000040cc94723c */ /* 0x040fe20000081094 */
[----:B------:R-:W-:Y:S07]  /*50000*/  STL.64 [R1+0x3c18], R140 ;  /* 0x003c188c01007387 */ /* 0x000fee0000100a00 */
        /* <DEDUP_REMOVED lines=20> */
[----:B---3--:R-:W-:-:S15]  /*50150*/  HMMA.1688.F32.TF32 R164, R204, R56, R232 ;  /* 0x00000038cca4723c */ /* 0x008fde00000810e8 */
[----:B------:R-:W-:-:S04]  /*50160*/  NOP ;  /* 0x0000000000007918 */ /* 0x000fc80000000000 */
[----:B------:R-:W-:Y:S04]  /*50170*/  STL [R1+0x3a64], R164 ;  /* 0x003a64a401007387 */ /* 0x000fe80000100800 */
[----:B------:R-:W-:Y:S04]  /*50180*/  STL [R1+0x3a60], R165 ;  /* 0x003a60a501007387 */ /* 0x000fe80000100800 */
[----:B------:R-:W-:Y:S04]  /*50190*/  STL [R1+0x3a5c], R166 ;  /* 0x003a5ca601007387 */ /* 0x000fe80000100800 */
[----:B------:R-:W-:Y:S04]  /*501a0*/  STL [R1+0x3a58], R167 ;  /* 0x003a58a701007387 */ /* 0x000fe80000100800 */
        /* <DEDUP_REMOVED lines=16> */
[C---:B--2---:R-:W-:Y:S03]  /*502b0*/  HMMA.1688.F32.TF32 R168, R204.reuse, R52, R228 ;  /* 0x00000034cca8723c */ /* 0x044fe600000810e4 */
        /* <DEDUP_REMOVED lines=8> */
[C---:B----4-:R-:W-:Y:S08]  /*50340*/  HMMA.1688.F32.TF32 R172, R204.reuse, R48, R172 ;  /* 0x00000030ccac723c */ /* 0x050ff000000810ac */
[C---:B------:R-:W-:Y:S11]  /*50350*/  HMMA.1688.F32.TF32 R176, R204.reuse, R44, R176 ;  /* 0x0000002cccb0723c */ /* 0x040ff600000810b0 */
        /* <DEDUP_REMOVED lines=8> */
[C---:B---3--:R-:W-:Y:S08]  /*503e0*/  HMMA.1688.F32.TF32 R180, R204.reuse, R40, R180 ;  /* 0x00000028ccb4723c */ /* 0x048ff000000810b4 */
[C---:B------:R-:W-:Y:S11]  /*503f0*/  HMMA.1688.F32.TF32 R184, R204.reuse, R36, R184 ;  /* 0x00000024ccb8723c */ /* 0x040ff600000810b8 */
[----:B------:R-:W-:Y:S01]  /*50400*/  STL [R1+0x3a94], R180 ;  /* 0x003a94b401007387 */ /* 0x000fe20000100800 */
[C---:B------:R-:W-:Y:S03]  /*50410*/  HMMA.1688.F32.TF32 R188, R204.reuse, R32, R216 ;  /* 0x00000020ccbc723c */ /* 0x040fe600000810d8 */
[----:B------:R-:W-:Y:S04]  /*50420*/  STL [R1+0x3a90], R181 ;  /* 0x003a90b501007387 */ /* 0x000fe80000100800 */
[----:B------:R-:W-:Y:S01]  /*50430*/  STL [R1+0x3a4c], R182 ;  /* 0x003a4cb601007387 */ /* 0x000fe20000100800 */
[C---:B------:R-:W-:Y:S03]  /*50440*/  HMMA.1688.F32.TF32 R192, R204.reuse, R28, R232 ;  /* 0x0000001cccc0723c */ /* 0x040fe600000810e8 */
        /* <DEDUP_REMOVED lines=17> */
[----:B--2---:R-:W-:Y:S03]  /*50560*/  HMMA.1688.F32.TF32 R196, R204, R24, R228 ;  /* 0x00000018ccc4723c */ /* 0x004fe600000810e4 */
        /* <DEDUP_REMOVED lines=35> */
[----:B------:R-:W4:Y:S01]  /*507a0*/  LDL.LU R243, [R1+0xc4c] ;  /* 0x000c4c0001f37983 */ /* 0x000f220000300800 */
[----:B-1----:R-:W-:-:S05]  /*507b0*/  LOP3.LUT R143, R5, 0x60, RZ, 0x3c, !PT ;  /* 0x00000060058f7812 */ /* 0x002fca00078e3cff */
[----:B------:R-:W-:Y:S04]  /*507c0*/  LDS R225, [R143+UR10+0x8200] ;  /* 0x0082000a8fe17984 */ /* 0x000fe80008000800 */
[----:B------:R-:W2:Y:S01]  /*507d0*/  LDS R227, [R143+UR10+0x9200] ;  /* 0x0092000a8fe37984 */ /* 0x000ea20008000800 */
[----:B---3--:R-:W-:Y:S08]  /*507e0*/  HMMA.1688.F32.TF32 R200, R204, R20, R200 ;  /* 0x00000014ccc8723c */ /* 0x008ff000000810c8 */
[----:B--2---:R-:W-:Y:S08]  /*507f0*/  HMMA.1688.F32.TF32 R72, R224, R60, R232 ;  /* 0x0000003ce048723c */ /* 0x004ff000000810e8 */
[----:B----4-:R-:W-:Y:S03]  /*50800*/  HMMA.1688.F32.TF32 R204, R204, R16, R228 ;  /* 0x00000010cccc723c */ /* 0x010fe600000810e4 */
[----:B------:R-:W-:Y:S04]  /*50810*/  STL [R1+0x3ae0], R200 ;  /* 0x003ae0c801007387 */ /* 0x000fe80000100800 */
[----:B------:R-:W-:Y:S04]  /*50820*/  STL [R1+0x3adc], R201 ;  /* 0x003adcc901007387 */ /* 0x000fe80000100800 */
[----:B------:R-:W-:Y:S04]  /*50830*/  STL [R1+0x3ad8], R202 ;  /* 0x003ad8ca01007387 */ /* 0x000fe80000100800 */
[----:B------:R-:W-:Y:S04]  /*50840*/  STL [R1+0x3ad4], R203 ;  /* 0x003ad4cb01007387 */ /* 0x000fe80000100800 */
[----:B------:R-:W-:Y:S04]  /*50850*/  LDS R228, [R5+UR10+0x8280] ;  /* 0x0082800a05e47984 */ /* 0x000fe80008000800 */
[----:B------:R-:W-:Y:S04]  /*50860*/  STL [R1+0x3af0], R204 ;  /* 0x003af0cc01007387 */ /* 0x000fe80000100800 */
[----:B------:R-:W-:Y:S04]  /*50870*/  STL [R1+0x3aec], R205 ;  /* 0x003aeccd01007387 */ /* 0x000fe80000100800 */
[----:B------:R-:W-:Y:S01]  /*50880*/  STL [R1+0x3ae8], R206 ;  /* 0x003ae8ce01007387 */ /* 0x000fe20000100800 */
[C---:B------:R-:W-:Y:S03]  /*50890*/  HMMA.1688.F32.TF32 R208, R224.reuse, R68, R208 ;  /* 0x00000044e0d0723c */ /* 0x040fe600000810d0 */
[----:B------:R-:W-:Y:S04]  /*508a0*/  STL [R1+0x3ae4], R207 ;  /* 0x003ae4cf01007387 */ /* 0x000fe80000100800 */
[----:B------:R-:W-:Y:S04]  /*508b0*/  LDS R230, [R5+UR10+0x9280] ;  /* 0x0092800a05e67984 */ /* 0x000fe80008000800 */
[----:B------:R-:W-:Y:S04]  /*508c0*/  LDS R229, [R6+UR10+0x8280] ;  /* 0x0082800a06e57984 */ /* 0x000fe80008000800 */
[----:B------:R-:W1:Y:S04]  /*508d0*/  LDS R231, [R6+UR10+0x9280] ;  /* 0x0092800a06e77984 */ /* 0x000e680008000800 */
[----:B------:R-:W-:Y:S04]  /*508e0*/  STL.64 [R1+0x3c80], R210 ;  /* 0x003c80d201007387 */ /* 0x000fe80000100a00 */
[----:B------:R-:W-:Y:S04]  /*508f0*/  STL.64 [R1+0x3c78], R208 ;  /* 0x003c78d001007387 */ /* 0x000fe80000100a00 */
[----:B------:R-:W2:Y:S04]  /*50900*/  LDL.LU R232, [R1+0xc30] ;  /* 0x000c300001e87983 */ /* 0x000ea80000300800 */
[----:B------:R-:W-:Y:S04]  /*50910*/  STL.64 [R1+0xe60], R72 ;  /* 0x000e604801007387 */ /* 0x000fe80000100a00 */
[----:B------:R3:W-:Y:S04]  /*50920*/  STL.64 [R1+0xe68], R74 ;  /* 0x000e684a01007387 */ /* 0x0007e80000100a00 */
[----:B------:R-:W2:Y:S04]  /*50930*/  LDL.LU R233, [R1+0xc34] ;  /* 0x000c340001e97983 */ /* 0x000ea80000300800 */
[----:B------:R-:W2:Y:S04]  /*50940*/  LDL.LU R234, [R1+0xc38] ;  /* 0x000c380001ea7983 */ /* 0x000ea80000300800 */
[----:B------:R-:W2:Y:S01]  /*50950*/  LDL.LU R235, [R1+0xc3c] ;  /* 0x000c3c0001eb7983 */ /* 0x000ea20000300800 */
[----:B---3--:R-:W-:Y:S03]  /*50960*/  HMMA.1688.F32.TF32 R72, R224, R56, R248 ;  /* 0x00000038e048723c */ /* 0x008fe600000810f8 */
[----:B------:R-:W3:Y:S04]  /*50970*/  LDL.LU R80, [R1+0xc20] ;  /* 0x000c200001507983 */ /* 0x000ee80000300800 */
[----:B------:R-:W3:Y:S04]  /*50980*/  LDL.LU R81, [R1+0xc24] ;  /* 0x000c240001517983 */ /* 0x000ee80000300800 */
[----:B------:R-:W3:Y:S04]  /*50990*/  LDL.LU R82, [R1+0xc28] ;  /* 0x000c280001527983 */ /* 0x000ee80000300800 */
[----:B------:R-:W3:Y:S04]  /*509a0*/  LDL.LU R83, [R1+0xc2c] ;  /* 0x000c2c0001537983 */ /* 0x000ee80000300800 */
[----:B------:R-:W-:Y:S01]  /*509b0*/  IMAD.MOV.U32 R172, RZ, RZ, R72 ;  /* 0x000000ffffac7224 */ /* 0x000fe200078e0048 */
[----:B------:R-:W4:Y:S01]  /*509c0*/  LDL.LU R76, [R1+0xc10] ;  /* 0x000c1000014c7983 */ /* 0x000f220000300800 */
[----:B------:R-:W-:-:S02]  /*509d0*/  IMAD.MOV.U32 R173, RZ, RZ, R73 ;  /* 0x000000ffffad7224 */ /* 0x000fc400078e0049 */
[----:B------:R-:W-:Y:S01]  /*509e0*/  IMAD.MOV.U32 R174, RZ, RZ, R74 ;  /* 0x000000ffffae7224 */ /* 0x000fe200078e004a */
[----:B------:R-:W4:Y:S01]  /*509f0*/  LDL.LU R77, [R1+0xc14] ;  /* 0x000c1400014d7983 */ /* 0x000f220000300800 */
[----:B------:R-:W-:Y:S02]  /*50a00*/  IMAD.MOV.U32 R168, RZ, RZ, R75 ;  /* 0x000000ffffa87224 */ /* 0x000fe400078e004b */
[----:B------:R-:W-:Y:S01]  /*50a10*/  HMMA.1688.F32.TF32 R72, R224, R52, R240 ;  /* 0x00000034e048723c */ /* 0x000fe200000810f0 */
[----:B------:R-:W4:Y:S04]  /*50a20*/  LDL.LU R78, [R1+0xc18] ;  /* 0x000c1800014e7983 */ /* 0x000f280000300800 */
[----:B------:R-:W4:-:S14]  /*50a30*/  LDL.LU R79, [R1+0xc1c] ;  /* 0x000c1c00014f7983 */ /* 0x000f1c0000300800 */
[----:B------:R-:W-:Y:S01]  /*50a40*/  IMAD.MOV.U32 R181, RZ, RZ, R72 ;  /* 0x000000ffffb57224 */ /* 0x000fe200078e0048 */
[----:B------:R-:W-:Y:S01]  /*50a50*/  MOV R177, R74 ;  /* 0x0000004a00b17202 */ /* 0x000fe20000000f00 */
[----:B------:R-:W-:Y:S01]  /*50a60*/  IMAD.MOV.U32 R176, RZ, RZ, R73 ;  /* 0x000000ffffb07224 */ /* 0x000fe200078e0049 */
[----:B------:R-:W3:Y:S01]  /*50a70*/  LDL.LU R72, [R1+0xc00] ;  /* 0x000c000001487983 */ /* 0x000ee20000300800 */
[----:B------:R-:W-:-:S03]  /*50a80*/  IMAD.MOV.U32 R178, RZ, RZ, R75 ;  /* 0x000000ffffb27224 */ /* 0x000fc600078e004b */
        /* <DEDUP_REMOVED lines=19> */
[----:B------:R-:W2:Y:S01]  /*50bc0*/  LDL.LU R235, [R1+0xbcc] ;  /* 0x000bcc0001eb7983 */ /* 0x000ea20000300800 */
[----:B---3--:R-:W-:-:S15]  /*50bd0*/  HMMA.1688.F32.TF32 R72, R224, R36, R72 ;  /* 0x00000024e048723c */ /* 0x008fde0000081048 */
[----:B------:R-:W-:-:S04]  /*50be0*/  NOP ;  /* 0x0000000000007918 */ /* 0x000fc80000000000 */
[----:B------:R-:W-:Y:S01]  /*50bf0*/  MOV R192, R72 ;  /* 0x0000004800c07202 */ /* 0x000fe20000000f00 */
[----:B------:R-:W-:Y:S02]  /*50c00*/  IMAD.MOV.U32 R193, RZ, RZ, R73 ;  /* 0x000000ffffc17224 */ /* 0x000fe400078e0049 */
[----:B------:R-:W-:Y:S02]  /*50c10*/  IMAD.MOV.U32 R194, RZ, RZ, R74 ;  /* 0x000000ffffc27224 */ /* 0x000fe400078e004a */
[----:B------:R-:W-:Y:S02]  /*50c20*/  IMAD.MOV.U32 R195, RZ, RZ, R75 ;  /* 0x000000ffffc37224 */ /* 0x000fe400078e004b */
[----:B----4-:R-:W-:-:S15]  /*50c30*/  HMMA.1688.F32.TF32 R72, R224, R32, R236 ;  /* 0x00000020e048723c */ /* 0x010fde00000810ec */
[----:B------:R-:W-:-:S04]  /*50c40*/  NOP ;  /* 0x0000000000007918 */ /* 0x000fc80000000000 */
[----:B------:R-:W-:Y:S01]  /*50c50*/  IMAD.MOV.U32 R165, RZ, RZ, R72 ;  /* 0x000000ffffa57224 */ /* 0x000fe200078e0048 */
[----:B------:R-:W-:Y:S01]  /*50c60*/  MOV R175, R75 ;  /* 0x0000004b00af7202 */ /* 0x000fe20000000f00 */
[----:B------:R-:W-:Y:S02]  /*50c70*/  IMAD.MOV.U32 R166, RZ, RZ, R73 ;  /* 0x000000ffffa67224 */ /* 0x000fe400078e0049 */
[----:B------:R-:W-:Y:S02]  /*50c80*/  IMAD.MOV.U32 R167, RZ, RZ, R74 ;  /* 0x000000ffffa77224 */ /* 0x000fe400078e004a */
[----:B------:R-:W-:-:S15]  /*50c90*/  HMMA.1688.F32.TF32 R72, R224, R28, R248 ;  /* 0x0000001ce048723c */ /* 0x000fde00000810f8 */
[----:B------:R-:W-:-:S04]  /*50ca0*/  NOP ;  /* 0x0000000000007918 */ /* 0x000fc80000000000 */
[----:B------:R-:W-:Y:S02]  /*50cb0*/  IMAD.MOV.U32 R196, RZ, RZ, R72 ;  /* 0x000000ffffc47224 */ /* 0x000fe400078e0048 */
[----:B------:R-:W-:Y:S02]  /*50cc0*/  IMAD.MOV.U32 R197, RZ, RZ, R73 ;  /* 0x000000ffffc57224 */ /* 0x000fe400078e0049 */
[----:B------:R-:W-:Y:S02]  /*50cd0*/  IMAD.MOV.U32 R198, RZ, RZ, R74 ;  /* 0x000000ffffc67224 */ /* 0x000fe400078e004a */
[----:B------:R-:W-:Y:S02]  /*50ce0*/  IMAD.MOV.U32 R199, RZ, RZ, R75 ;  /* 0x000000ffffc77224 */ /* 0x000fe400078e004b */
[C---:B------:R-:W-:Y:S08]  /*50cf0*/  HMMA.1688.F32.TF32 R72, R224.reuse, R24, R240 ;  /* 0x00000018e048723c */ /* 0x040ff000000810f0 */
[C---:B------:R-:W-:Y:S08]  /*50d00*/  HMMA.1688.F32.TF32 R76, R224.reuse, R40, R76 ;  /* 0x00000028e04c723c */ /* 0x040ff0000008104c */
[----:B------:R-:W-:Y:S03]  /*50d10*/  HMMA.1688.F32.TF32 R80, R224, R44, R80 ;  /* 0x0000002ce050723c */ /* 0x000fe60000081050 */
        /* <DEDUP_REMOVED lines=8> */
[----:B------:R-:W-:Y:S01]  /*50da0*/  IMAD.MOV.U32 R184, RZ, RZ, R80 ;  /* 0x000000ffffb87224 */ /* 0x000fe200078e0050 */
[----:B------:R-:W-:Y:S01]  /*50db0*/  MOV R185, R81 ;  /* 0x0000005100b97202 */ /* 0x000fe20000000f00 */
[----:B------:R-:W-:-:S02]  /*50dc0*/  IMAD.MOV.U32 R186, RZ, RZ, R82 ;  /* 0x000000ffffba7224 */ /* 0x000fc400078e0052 */
[----:B------:R-:W-:Y:S02]  /*50dd0*/  IMAD.MOV.U32 R180, RZ, RZ, R83 ;  /* 0x000000ffffb47224 */ /* 0x000fe400078e0053 */
[----:B------:R-:W-:Y:S02]  /*50de0*/  IMAD.MOV.U32 R169, RZ, RZ, R84 ;  /* 0x000000ffffa97224 */ /* 0x000fe400078e0054 */
[----:B------:R-:W-:Y:S02]  /*50df0*/  IMAD.MOV.U32 R170, RZ, RZ, R85 ;  /* 0x000000ffffaa7224 */ /* 0x000fe400078e0055 */
[----:B------:R-:W-:Y:S02]  /*50e00*/  IMAD.MOV.U32 R171, RZ, RZ, R86 ;  /* 0x000000ffffab7224 */ /* 0x000fe400078e0056 */
[----:B------:R-:W-:Y:S01]  /*50e10*/  IMAD.MOV.U32 R164, RZ, RZ, R87 ;  /* 0x000000ffffa47224 */ /* 0x000fe200078e0057 */
[----:B--2---:R-:W-:Y:S01]  /*50e20*/  HMMA.1688.F32.TF32 R72, R224, R20, R232 ;  /* 0x00000014e048723c */ /* 0x004fe200000810e8 */
        /* <DEDUP_REMOVED lines=94> */
[----:B------:R-:W-:Y:S08]  /*51410*/  HMMA.1688.F32.TF32 R220, R224, R8, R220 ;  /* 0x00000008e0dc723c */ /* 0x000ff000000810dc */
[C---:B-1----:R-:W-:Y:S08]  /*51420*/  HMMA.1688.F32.TF32 R76, R228.reuse, R16, R76 ;  /* 0x00000010e44c723c */ /* 0x042ff0000008104c */
        /* <DEDUP_REMOVED lines=8> */
[----:B------:R-:W-:Y:S08]  /*514b0*/  HMMA.1688.F32.TF32 R124, R228, R8, R124 ;  /* 0x00000008e47c723c */ /* 0x000ff0000008107c */
[----:B------:R-:W-:Y:S01]  /*514c0*/  HMMA.1688.F32.TF32 R144, R224, R16, R144 ;  /* 0x00000010e090723c */ /* 0x000fe20000081090 */
[----:B------:R-:W-:Y:S04]  /*514d0*/  LDS R224, [R7+UR10+0x8280] ;  /* 0x0082800a07e07984 */ /* 0x000fe80008000800 */
[----:B------:R-:W-:Y:S04]  /*514e0*/  LDS R226, [R7+UR10+0x9280] ;  /* 0x0092800a07e27984 */ /* 0x000fe80008000800 */
[----:B------:R-:W-:Y:S04]  /*514f0*/  LDS R225, [R143+UR10+0x8280] ;  /* 0x0082800a8fe17984 */ /* 0x000fe80008000800 */
[----:B------:R-:W1:Y:S01]  /*51500*/  LDS R227, [R143+UR10+0x9280] ;  /* 0x0092800a8fe37984 */ /* 0x000e620008000800 */
[C---:B------:R-:W-:Y:S08]  /*51510*/  HMMA.1688.F32.TF32 R128, R228.reuse, R12, R128 ;  /* 0x0000000ce480723c */ /* 0x040ff00000081080 */
[C---:B------:R-:W-:Y:S08]  /*51520*/  HMMA.1688.F32.TF32 R136, R228.reuse, R68, R136 ;  /* 0x00000044e488723c */ /* 0x040ff00000081088 */
[C---:B------:R-:W-:Y:S11]  /*51530*/  HMMA.1688.F32.TF32 R132, R228.reuse, R64, R132 ;  /* 0x00000040e484723c */ /* 0x040ff60000081084 */
        /* <DEDUP_REMOVED lines=35> */
[C---:B-1----:R-:W-:Y:S01]  /*51770*/  HMMA.1688.F32.TF32 R80, R224.reuse, R68, R72 ;  /* 0x00000044e050723c */ /* 0x042fe20000081048 */
[----:B------:R-:W-:Y:S01]  /*51780*/  IMAD.MOV.U32 R179, RZ, RZ, R144 ;  /* 0x000000ffffb37224 */ /* 0x000fe200078e0090 */
[----:B------:R-:W-:Y:S01]  /*51790*/  MOV R182, R145 ;  /* 0x0000009100b67202 */ /* 0x000fe20000000f00 */
[----:B------:R-:W-:Y:S01]  /*517a0*/  IMAD.MOV.U32 R183, RZ, RZ, R146 ;  /* 0x000000ffffb77224 */ /* 0x000fe200078e0092 */
[----:B------:R-:W-:Y:S04]  /*517b0*/  LDS R228, [R5+UR10+0x8300] ;  /* 0x0083000a05e47984 */ /* 0x000fe80008000800 */
[C---:B--2---:R-:W-:Y:S01]  /*517c0*/  HMMA.1688.F32.TF32 R76, R224.reuse, R64, R236 ;  /* 0x00000040e04c723c */ /* 0x044fe200000810ec */
[----:B------:R-:W-:Y:S01]  /*517d0*/  IMAD.MOV.U32 R187, RZ, RZ, R147 ;  /* 0x000000ffffbb7224 */ /* 0x000fe200078e0093 */
[----:B------:R-:W-:Y:S04]  /*517e0*/  LDS R230, [R5+UR10+0x9300] ;  /* 0x0093000a05e67984 */ /* 0x000fe80008000800 */
[----:B------:R-:W-:Y:S02]  /*517f0*/  LDS R229, [R6+UR10+0x8300] ;  /* 0x0083000a06e57984 */ /* 0x000fe40008000800 */
[C---:B------:R-:W-:Y:S02]  /*51800*/  HMMA.1688.F32.TF32 R72, R224.reuse, R12, R248 ;  /* 0x0000000ce048723c */ /* 0x040fe400000810f8 */
[----:B------:R-:W1:Y:S04]  /*51810*/  LDS R231, [R6+UR10+0x9300] ;  /* 0x0093000a06e77984 */ /* 0x000e680008000800 */
[----:B------:R-:W-:Y:S04]  /*51820*/  STL.64 [R1+0xcc0], R80 ;  /* 0x000cc05001007387 */ /* 0x000fe80000100a00 */
[----:B------:R2:W-:Y:S04]  /*51830*/  STL.64 [R1+0xcc8], R82 ;  /* 0x000cc85201007387 */ /* 0x0005e80000100a00 */
[----:B------:R-:W-:Y:S04]  /*51840*/  STL.64 [R1+0xcb0], R76 ;  /* 0x000cb04c01007387 */ /* 0x000fe80000100a00 */
[----:B------:R3:W-:Y:S01]  /*51850*/  STL.64 [R1+0xcb8], R78 ;  /* 0x000cb84e01007387 */ /* 0x0007e20000100a00 */
[C---:B--2---:R-:W-:Y:S08]  /*51860*/  HMMA.1688.F32.TF32 R80, R224.reuse, R8, R240 ;  /* 0x00000008e050723c */ /* 0x044ff000000810f0 */
[C---:B---3--:R-:W-:Y:S01]  /*51870*/  HMMA.1688.F32.TF32 R76, R224.reuse, R60, R232 ;  /* 0x0000003ce04c723c */ /* 0x048fe200000810e8 */
[----:B------:R2:W-:Y:S04]  /*51880*/  STL.64 [R1+0xca0], R72 ;  /* 0x000ca04801007387 */ /* 0x0005e80000100a00 */
[----:B------:R3:W-:Y:S04]  /*51890*/  STL.64 [R1+0xca8], R74 ;  /* 0x000ca84a01007387 */ /* 0x0007e80000100a00 */
[----:B--2---:R-:W2:Y:S04]  /*518a0*/  LDL.LU R72, [R1+0x8d0] ;  /* 0x0008d00001487983 */ /* 0x004ea80000300800 */
[----:B------:R-:W-:Y:S04]  /*518b0*/  STL.64 [R1+0xc90], R80 ;  /* 0x000c905001007387 */ /* 0x000fe80000100a00 */
[----:B------:R-:W-:Y:S04]  /*518c0*/  STL.64 [R1+0xc98], R82 ;  /* 0x000c985201007387 */ /* 0x000fe80000100a00 */
        /* <DEDUP_REMOVED lines=197> */
[----:B------:R-:W-:Y:S04]  /*52520*/  STL.64 [R1+0xaf0], R76 ;  /* 0x000af04c01007387 */ /* 0x000fe80000100a00 */
[----:B------:R-:W-:Y:S01]  /*52530*/  STL.64 [R1+0xaf8], R78 ;  /* 0x000af84e01007387 */ /* 0x000fe20000100a00 */
[----:B--2---:R-:W-:-:S03]  /*52540*/  IMAD.MOV.U32 R239, RZ, RZ, R235 ;  /* 0x000000ffffef7224 */ /* 0x004fc600078e00eb */
[----:B------:R2:W-:Y:S04]  /*52550*/  STL.64 [R1+0x940], R72 ;  /* 0x0009404801007387 */ /* 0x0005e80000100a00 */
[----:B------:R1:W-:Y:S04]  /*52560*/  STL.64 [R1+0x948], R74 ;  /* 0x0009484a01007387 */ /* 0x0003e80000100a00 */
[----:B------:R-:W3:Y:S04]  /*52570*/  LDL.LU R237, [R1+0x824] ;  /* 0x0008240001ed7983 */ /* 0x000ee80000300800 */
[----:B------:R-:W3:Y:S01]  /*52580*/  LDL.LU R238, [R1+0x828] ;  /* 0x0008280001ee7983 */ /* 0x000ee20000300800 */
[----:B--2---:R-:W-:-:S03]  /*52590*/  IMAD.MOV.U32 R73, RZ, RZ, R232 ;  /* 0x000000ffff497224 */ /* 0x004fc600078e00e8 */
[----:B------:R-:W2:Y:S01]  /*525a0*/  LDL.LU R235, [R1+0x3de0] ;  /* 0x003de00001eb7983 */ /* 0x000ea20000300800 */
[----:B-1----:R-:W-:-:S03]  /*525b0*/  IMAD.MOV.U32 R74, RZ, RZ, R233 ;  /* 0x000000ffff4a7224 */ /* 0x002fc600078e00e9 */
[----:B------:R-:W2:Y:S01]  /*525c0*/  LDL.LU R72, [R1+0x830] ;  /* 0x0008300001487983 */ /* 0x000ea20000300800 */
[----:B------:R-:W-:-:S03]  /*525d0*/  IMAD.MOV.U32 R75, RZ, RZ, R234 ;  /* 0x000000ffff4b7224 */ /* 0x000fc600078e00ea */
[----:B------:R-:W2:Y:S04]  /*525e0*/  LDL.LU R232, [R1+0x3ddc] ;  /* 0x003ddc0001e87983 */ /* 0x000ea80000300800 */
[----:B------:R-:W3:Y:S04]  /*525f0*/  LDL.LU R233, [R1+0x3dd8] ;  /* 0x003dd80001e97983 */ /* 0x000ee80000300800 */
        /* <DEDUP_REMOVED lines=10> */
[----:B--2---:R-:W-:-:S02]  /*526a0*/  IMAD.MOV.U32 R87, RZ, RZ, R232 ;  /* 0x000000ffff577224 */ /* 0x004fc400078e00e8 */
[----:B---3--:R-:W-:Y:S01]  /*526b0*/  IMAD.MOV.U32 R86, RZ, RZ, R233 ;  /* 0x000000ffff567224 */ /* 0x008fe200078e00e9 */
[----:B----4-:R-:W-:Y:S02]  /*526c0*/  MOV R85, R234 ;  /* 0x000000ea00557202 */ /* 0x010fe40000000f00 */
        /* <DEDUP_REMOVED lines=77> */
[----:B--2---:R-:W-:Y:S02]  /*52ba0*/  IMAD.MOV.U32 R95, RZ, RZ, R234 ;  /* 0x000000ffff5f7224 */ /* 0x004fe400078e00ea */
[----:B---3--:R-:W-:Y:S02]  /*52bb0*/  IMAD.MOV.U32 R94, RZ, RZ, R233 ;  /* 0x000000ffff5e7224 */ /* 0x008fe400078e00e9 */
[----:B----4-:R-:W-:Y:S02]  /*52bc0*/  IMAD.MOV.U32 R93, RZ, RZ, R232 ;  /* 0x000000ffff5d7224 */ /* 0x010fe400078e00e8 */
[----:B------:R-:W2:Y:S04]  /*52bd0*/  LDL.LU R232, [R1+0x3dc4] ;  /* 0x003dc40001e87983 */ /* 0x000ea80000300800 */
[----:B------:R-:W2:Y:S04]  /*52be0*/  LDL.LU R233, [R1+0x3dc0] ;  /* 0x003dc00001e97983 */ /* 0x000ea80000300800 */
[----:B------:R-:W2:Y:S04]  /*52bf0*/  LDL.LU R234, [R1+0x3dbc] ;  /* 0x003dbc0001ea7983 */ /* 0x000ea80000300800 */
[----:B------:R-:W2:Y:S04]  /*52c00*/  LDL.LU R235, [R1+0x3db8] ;  /* 0x003db80001eb7983 */ /* 0x000ea80000300800 */
[----:B------:R-:W3:Y:S04]  /*52c10*/  LDL.LU R77, [R1+0x844] ;  /* 0x00084400014d7983 */ /* 0x000ee80000300800 */
[----:B------:R-:W3:Y:S04]  /*52c20*/  LDL.LU R78, [R1+0x848] ;  /* 0x00084800014e7983 */ /* 0x000ee80000300800 */
[----:B------:R-:W3:Y:S01]  /*52c30*/  LDL.LU R79, [R1+0x84c] ;  /* 0x00084c00014f7983 */ /* 0x000ee20000300800 */
[C---:B------:R-:W-:Y:S08]  /*52c40*/  HMMA.1688.F32.TF32 R208, R224.reuse, R64, R208 ;  /* 0x00000040e0d0723c */ /* 0x040ff000000810d0 */
[----:B--2---:R-:W-:-:S15]  /*52c50*/  HMMA.1688.F32.TF32 R232, R224, R68, R232 ;  /* 0x00000044e0e8723c */ /* 0x004fde00000810e8 */
[----:B------:R-:W-:-:S04]  /*52c60*/  NOP ;  /* 0x0000000000007918 */ /* 0x000fc80000000000 */
[----:B------:R-:W-:Y:S04]  /*52c70*/  STL.64 [R1+0xae0], R232 ;  /* 0x000ae0e801007387 */ /* 0x000fe80000100a00 */
[----:B------:R-:W-:Y:S04]  /*52c80*/  STL.64 [R1+0xae8], R234 ;  /* 0x000ae8ea01007387 */ /* 0x000fe80000100a00 */
[----:B------:R-:W-:Y:S04]  /*52c90*/  STL.64 [R1+0xf60], R208 ;  /* 0x000f60d001007387 */ /* 0x000fe80000100a00 */
[----:B------:R2:W-:Y:S04]  /*52ca0*/  STL.64 [R1+0xf68], R210 ;  /* 0x000f68d201007387 */ /* 0x0005e80000100a00 */
[----:B------:R-:W-:Y:S04]  /*52cb0*/  LDS R232, [R7+UR10+0x8380] ;  /* 0x0083800a07e87984 */ /* 0x000fe80008000800 */
[----:B------:R-:W-:Y:S01]  /*52cc0*/  LDS R234, [R7+UR10+0x9380] ;  /* 0x0093800a07ea7984 */ /* 0x000fe20008000800 */
[C---:B--2---:R-:W-:Y:S03]  /*52cd0*/  HMMA.1688.F32.TF32 R208, R224.reuse, R12, R160 ;  /* 0x0000000ce0d0723c */ /* 0x044fe600000810a0 */
[----:B------:R-:W-:Y:S04]  /*52ce0*/  LDS R233, [R143+UR10+0x8380] ;  /* 0x0083800a8fe97984 */ /* 0x000fe80008000800 */
[----:B------:R-:W2:Y:S01]  /*52cf0*/  LDS R235, [R143+UR10+0x9380] ;  /* 0x0093800a8feb7984 */ /* 0x000ea20008000800 */
        /* <DEDUP_REMOVED lines=25> */
[----:B------:R-:W-:Y:S03]  /*52e90*/  STL.64 [R1+0xef0], R136 ;  /* 0x000ef08801007387 */ /* 0x000fe60000100a00 */
[C---:B-1----:R-:W-:Y:S01]  /*52ea0*/  HMMA.1688.F32.TF32 R104, R228.reuse, R68, R100 ;  /* 0x00000044e468723c */ /* 0x042fe20000081064 */
        /* <DEDUP_REMOVED lines=17> */
[C---:B---3--:R-:W-:Y:S01]  /*52fc0*/  HMMA.1688.F32.TF32 R80, R228.reuse, R52, R76 ;  /* 0x00000034e450723c */ /* 0x048fe2000008104c */
        /* <DEDUP_REMOVED lines=67> */
[----:B------:R-:W-:Y:S04]  /*53400*/  LDS R224, [R5+UR10+0xa000] ;  /* 0x00a0000a05e07984 */ /* 0x000fe80008000800 */
[----:B------:R-:W-:Y:S04]  /*53410*/  LDS R226, [R5+UR10+0xb000] ;  /* 0x00b0000a05e27984 */ /* 0x000fe80008000800 */
[----:B------:R-:W-:Y:S04]  /*53420*/  LDS R225, [R6+UR10+0xa000] ;  /* 0x00a0000a06e17984 */ /* 0x000fe80008000800 */
[----:B------:R-:W1:Y:S01]  /*53430*/  LDS R227, [R6+UR10+0xb000] ;  /* 0x00b0000a06e37984 */ /* 0x000e620008000800 */
[C---:B----4-:R-:W-:Y:S08]  /*53440*/  HMMA.1688.F32.TF32 R112, R228.reuse, R40, R88 ;  /* 0x00000028e470723c */ /* 0x050ff00000081058 */
[C---:B--2---:R-:W-:Y:S08]  /*53450*/  HMMA.1688.F32.TF32 R88, R228.reuse, R36, R76 ;  /* 0x00000024e458723c */ /* 0x044ff0000008104c */
[C---:B---3--:R-:W-:Y:S08]  /*53460*/  HMMA.1688.F32.TF32 R76, R228.reuse, R32, R72 ;  /* 0x00000020e44c723c */ /* 0x048ff00000081048 */
[C---:B------:R-:W-:Y:S01]  /*53470*/  HMMA.1688.F32.TF32 R72, R228.reuse, R28, R236 ;  /* 0x0000001ce448723c */ /* 0x040fe200000810ec */
[----:B------:R-:W-:Y:S04]  /*53480*/  STL.64 [R1+0xa10], R112 ;  /* 0x000a107001007387 */ /* 0x000fe80000100a00 */
[----:B------:R-:W-:Y:S04]  /*53490*/  STL.64 [R1+0xa18], R114 ;  /* 0x000a187201007387 */ /* 0x000fe80000100a00 */
        /* <DEDUP_REMOVED lines=10> */
[----:B------:R-:W3:Y:S04]  /*53540*/  LDL.LU R236, [R1+0x750] ;  /* 0x0007500001ec7983 */ /* 0x000ee80000300800 */
[----:B------:R-:W3:Y:S04]  /*53550*/  LDL.LU R237, [R1+0x754] ;  /* 0x0007540001ed7983 */ /* 0x000ee80000300800 */
[----:B------:R-:W3:Y:S04]  /*53560*/  LDL.LU R238, [R1+0x758] ;  /* 0x0007580001ee7983 */ /* 0x000ee80000300800 */
[----:B------:R-:W3:Y:S04]  /*53570*/  LDL.LU R239, [R1+0x75c] ;  /* 0x00075c0001ef7983 */ /* 0x000ee80000300800 */
[----:B----4-:R-:W4:Y:S04]  /*53580*/  LDL.LU R76, [R1+0x730] ;  /* 0x00073000014c7983 */ /* 0x010f280000300800 */
[----:B------:R-:W4:Y:S04]  /*53590*/  LDL.LU R77, [R1+0x734] ;  /* 0x00073400014d7983 */ /* 0x000f280000300800 */
[----:B-1----:R-:W4:Y:S04]  /*535a0*/  LDL.LU R78, [R1+0x738] ;  /* 0x00073800014e7983 */ /* 0x002f280000300800 */
[----:B------:R-:W4:Y:S01]  /*535b0*/  LDL.LU R79, [R1+0x73c] ;  /* 0x00073c00014f7983 */ /* 0x000f220000300800 */
[C---:B------:R-:W-:Y:S03]  /*535c0*/  HMMA.1688.F32.TF32 R108, R228.reuse, R24, R108 ;  /* 0x00000018e46c723c */ /* 0x040fe6000008106c */
[----:B------:R-:W4:Y:S04]  /*535d0*/  LDL.LU R72, [R1+0x720] ;  /* 0x0007200001487983 */ /* 0x000f280000300800 */
[----:B------:R-:W4:Y:S01]  /*535e0*/  LDL.LU R73, [R1+0x724] ;  /* 0x0007240001497983 */ /* 0x000f220000300800 */
[C---:B------:R-:W-:Y:S03]  /*535f0*/  HMMA.1688.F32.TF32 R104, R228.reuse, R20, R104 ;  /* 0x00000014e468723c */ /* 0x040fe60000081068 */
[----:B------:R-:W4:Y:S04]  /*53600*/  LDL.LU R74, [R1+0x728] ;  /* 0x00072800014a7983 */ /* 0x000f280000300800 */
[----:B------:R-:W4:Y:S01]  /*53610*/  LDL.LU R75, [R1+0x72c] ;  /* 0x00072c00014b7983 */ /* 0x000f220000300800 */
[----:B------:R-:W-:Y:S08]  /*53620*/  HMMA.1688.F32.TF32 R100, R228, R16, R100 ;  /* 0x00000010e464723c */ /* 0x000ff00000081064 */
[C---:B------:R-:W-:Y:S08]  /*53630*/  HMMA.1688.F32.TF32 R96, R232.reuse, R68, R96 ;  /* 0x00000044e860723c */ /* 0x040ff00000081060 */
        /* <DEDUP_REMOVED lines=16> */
[----:B------:R1:W-:Y:S04]  /*53740*/  STL [R1+0x858], R82 ;  /* 0x0008585201007387 */ /* 0x0003e80000100800 */
[----:B-1----:R-:W4:Y:S04]  /*53750*/  LDL.LU R84, [R1+0x710] ;  /* 0x0007100001547983 */ /* 0x002f280000300800 */
[----:B------:R-:W4:Y:S04]  /*53760*/  LDL.LU R85, [R1+0x714] ;  /* 0x0007140001557983 */ /* 0x000f280000300800 */
[----:B------:R-:W4:Y:S01]  /*53770*/  LDL.LU R86, [R1+0x718] ;  /* 0x0007180001567983 */ /* 0x000f220000300800 */
[----:B------:R-:W-:-:S03]  /*53780*/  MOV R252, R83 ;  /* 0x0000005300fc7202 */ /* 0x000fc60000000f00 */
[----:B------:R-:W4:Y:S04]  /*53790*/  LDL.LU R87, [R1+0x71c] ;  /* 0x00071c0001577983 */ /* 0x000f280000300800 */
[----:B------:R-:W4:Y:S04]  /*537a0*/  LDL.LU R80, [R1+0x700] ;  /* 0x0007000001507983 */ /* 0x000f280000300800 */
[----:B------:R-:W4:Y:S04]  /*537b0*/  LDL.LU R81, [R1+0x704] ;  /* 0x0007040001517983 */ /* 0x000f280000300800 */
[----:B------:R-:W4:Y:S04]  /*537c0*/  LDL.LU R82, [R1+0x708] ;  /* 0x0007080001527983 */ /* 0x000f280000300800 */
[----:B------:R-:W4:Y:S04]  /*537d0*/  LDL.LU R83, [R1+0x70c] ;  /* 0x00070c0001537983 */ /* 0x000f280000300800 */
[----:B------:R1:W-:Y:S04]  /*537e0*/  STL [R1+0x3a10], R252 ;  /* 0x003a10fc01007387 */ /* 0x0003e80000100800 */
[----:B------:R-:W-:Y:S04]  /*537f0*/  LDS R228, [R7+UR10+0xa000] ;  /* 0x00a0000a07e47984 */ /* 0x000fe80008000800 */
[----:B------:R-:W-:Y:S04]  /*53800*/  LDS R230, [R7+UR10+0xb000] ;  /* 0x00b0000a07e67984 */ /* 0x000fe80008000800 */
[----:B------:R-:W-:Y:S04]  /*53810*/  LDS R229, [R143+UR10+0xa000] ;  /* 0x00a0000a8fe57984 */ /* 0x000fe80008000800 */
[----:B------:R-:W1:Y:S01]  /*53820*/  LDS R231, [R143+UR10+0xb000] ;  /* 0x00b0000a8fe77984 */ /* 0x000e620008000800 */
[C---:B--2---:R-:W-:Y:S08]  /*53830*/  HMMA.1688.F32.TF32 R92, R232.reuse, R60, R88 ;  /* 0x0000003ce85c723c */ /* 0x044ff00000081058 */
[C---:B---3--:R-:W-:Y:S08]  /*53840*/  HMMA.1688.F32.TF32 R88, R232.reuse, R56, R236 ;  /* 0x00000038e858723c */ /* 0x048ff000000810ec */
[----:B----4-:R-:W-:Y:S11]  /*53850*/  HMMA.1688.F32.TF32 R76, R232, R52, R76 ;  /* 0x00000034e84c723c */ /* 0x010ff6000008104c */
[----:B------:R-:W-:Y:S01]  /*53860*/  STL.64 [R1+0x7e0], R88 ;  /* 0x0007e05801007387 */ /* 0x000fe20000100a00 */
[----:B-1----:R-:W-:-:S03]  /*53870*/  IMAD.MOV.U32 R252, RZ, RZ, R91 ;  /* 0x000000fffffc7224 */ /* 0x002fc600078e005b */
[----:B------:R-:W-:Y:S04]  /*53880*/  STL.64 [R1+0x830], R92 ;  /* 0x0008305c01007387 */ /* 0x000fe80000100a00 */
[----:B------:R-:W-:Y:S04]  /*53890*/  STL.64 [R1+0x838], R94 ;  /* 0x0008385e01007387 */ /* 0x000fe80000100a00 */
[----:B------:R-:W-:Y:S04]  /*538a0*/  STL [R1+0x7e8], R90 ;  /* 0x0007e85a01007387 */ /* 0x000fe80000100800 */
[----:B------:R-:W2:Y:S04]  /*538b0*/  LDL.LU R236, [R1+0x6f0] ;  /* 0x0006f00001ec7983 */ /* 0x000ea80000300800 */
[----:B------:R-:W2:Y:S04]  /*538c0*/  LDL.LU R237, [R1+0x6f4] ;  /* 0x0006f40001ed7983 */ /* 0x000ea80000300800 */
[----:B------:R-:W2:Y:S04]  /*538d0*/  LDL.LU R238, [R1+0x6f8] ;  /* 0x0006f80001ee7983 */ /* 0x000ea80000300800 */
[----:B------:R-:W2:Y:S04]  /*538e0*/  LDL.LU R239, [R1+0x6fc] ;  /* 0x0006fc0001ef7983 */ /* 0x000ea80000300800 */
[----:B------:R-:W-:Y:S04]  /*538f0*/  STL [R1+0x3a14], R252 ;  /* 0x003a14fc01007387 */ /* 0x000fe80000100800 */
[----:B------:R1:W-:Y:S04]  /*53900*/  STL.64 [R1+0x7c0], R76 ;  /* 0x0007c04c01007387 */ /* 0x0003e80000100a00 */
[----:B------:R3:W-:Y:S04]  /*53910*/  STL.64 [R1+0x7c8], R78 ;  /* 0x0007c84e01007387 */ /* 0x0007e80000100a00 */
[----:B-1----:R-:W4:Y:S04]  /*53920*/  LDL.LU R76, [R1+0x6e0] ;  /* 0x0006e000014c7983 */ /* 0x002f280000300800 */
[----:B------:R-:W4:Y:S04]  /*53930*/  LDL.LU R77, [R1+0x6e4] ;  /* 0x0006e400014d7983 */ /* 0x000f280000300800 */
[----:B---3--:R-:W4:Y:S04]  /*53940*/  LDL.LU R78, [R1+0x6e8] ;  /* 0x0006e800014e7983 */ /* 0x008f280000300800 */
[----:B------:R-:W4:Y:S01]  /*53950*/  LDL.LU R79, [R1+0x6ec] ;  /* 0x0006ec00014f7983 */ /* 0x000f220000300800 */
[----:B------:R-:W-:-:S15]  /*53960*/  HMMA.1688.F32.TF32 R72, R232, R48, R72 ;  /* 0x00000030e848723c */ /* 0x000fde0000081048 */
[----:B------:R-:W-:-:S04]  /*53970*/  NOP ;  /* 0x0000000000007918 */ /* 0x000fc80000000000 */
[----:B------:R-:W-:Y:S02]  /*53980*/  IMAD.MOV.U32 R69, RZ, RZ, R72 ;  /* 0x000000ffff457224 */ /* 0x000fe400078e0048 */
[----:B------:R-:W-:Y:S01]  /*53990*/  IMAD.MOV.U32 R64, RZ, RZ, R75 ;  /* 0x000000ffff407224 */ /* 0x000fe200078e004b */
[----:B------:R-:W3:Y:S01]  /*539a0*/  LDL.LU R72, [R1+0x6d0] ;  /* 0x0006d00001487983 */ /* 0x000ee20000300800 */
[----:B------:R-:W-:Y:S02]  /*539b0*/  IMAD.MOV.U32 R68, RZ, RZ, R73 ;  /* 0x000000ffff447224 */ /* 0x000fe400078e0049 */
[----:B------:R-:W-:Y:S01]  /*539c0*/  IMAD.MOV.U32 R65, RZ, RZ, R74 ;  /* 0x000000ffff417224 */ /* 0x000fe200078e004a */
[----:B------:R-:W3:Y:S04]  /*539d0*/  LDL.LU R73, [R1+0x6d4] ;  /* 0x0006d40001497983 */ /* 0x000ee80000300800 */
[----:B------:R-:W3:Y:S04]  /*539e0*/  LDL.LU R74, [R1+0x6d8] ;  /* 0x0006d800014a7983 */ /* 0x000ee80000300800 */
[----:B------:R-:W3:Y:S04]  /*539f0*/  LDL.LU R75, [R1+0x6dc] ;  /* 0x0006dc00014b7983 */ /* 0x000ee80000300800 */
[----:B------:R1:W-:Y:S04]  /*53a00*/  STL [R1+0x3a24], R64 ;  /* 0x003a244001007387 */ /* 0x0003e80000100800 */
[----:B------:R1:W-:Y:S04]  /*53a10*/  STL [R1+0x3a20], R65 ;  /* 0x003a204101007387 */ /* 0x0003e80000100800 */
[----:B------:R1:W-:Y:S01]  /*53a20*/  STL [R1+0x3a1c], R68 ;  /* 0x003a1c4401007387 */ /* 0x0003e20000100800 */
[C---:B------:R-:W-:Y:S08]  /*53a30*/  HMMA.1688.F32.TF32 R84, R232.reuse, R44, R84 ;  /* 0x0000002ce854723c */ /* 0x040ff00000081054 */
[----:B------:R-:W-:Y:S01]  /*53a40*/  HMMA.1688.F32.TF32 R80, R232, R40, R80 ;  /* 0x00000028e850723c */ /* 0x000fe20000081050 */
[----:B------:R1:W-:Y:S10]  /*53a50*/  STL [R1+0x3a18], R69 ;  /* 0x003a184501007387 */ /* 0x0003f40000100800 */
[----:B------:R-:W-:Y:S01]  /*53a60*/  IMAD.MOV.U32 R252, RZ, RZ, R87 ;  /* 0x000000fffffc7224 */ /* 0x000fe200078e0057 */
[----:B------:R1:W-:Y:S07]  /*53a70*/  STL.64 [R1+0x780], R84 ;  /* 0x0007805401007387 */ /* 0x0003ee0000100a00 */
[----:B-1----:R-:W-:Y:S01]  /*53a80*/  MOV R64, R80 ;  /* 0x0000005000407202 */ /* 0x002fe20000000f00 */
[----:B------:R-:W-:-:S02]  /*53a90*/  IMAD.MOV.U32 R65, RZ, RZ, R81 ;  /* 0x000000ffff417224 */ /* 0x000fc400078e0051 */
[----:B------:R-:W-:Y:S02]  /*53aa0*/  IMAD.MOV.U32 R68, RZ, RZ, R82 ;  /* 0x000000ffff447224 */ /* 0x000fe400078e0052 */
[----:B------:R-:W-:Y:S01]  /*53ab0*/  IMAD.MOV.U32 R69, RZ, RZ, R83 ;  /* 0x000000ffff457224 */ /* 0x000fe200078e0053 */
[----:B------:R1:W-:Y:S04]  /*53ac0*/  STL [R1+0x788], R86 ;  /* 0x0007885601007387 */ /* 0x0003e80000100800 */
[----:B------:R-:W-:Y:S04]  /*53ad0*/  STL [R1+0x3a28], R252 ;  /* 0x003a28fc01007387 */ /* 0x000fe80000100800 */
[----:B------:R-:W-:Y:S04]  /*53ae0*/  STL [R1+0x3a38], R64 ;  /* 0x003a384001007387 */ /* 0x000fe80000100800 */
[----:B------:R-:W-:Y:S04]  /*53af0*/  STL [R1+0x3a34], R65 ;  /* 0x003a344101007387 */ /* 0x000fe80000100800 */
[----:B------:R1:W-:Y:S04]  /*53b00*/  STL [R1+0x3a30], R68 ;  /* 0x003a304401007387 */ /* 0x0003e80000100800 */
[----:B------:R1:W-:Y:S01]  /*53b10*/  STL [R1+0x3a2c], R69 ;  /* 0x003a2c4501007387 */ /* 0x0003e20000100800 */
[C---:B--2---:R-:W-:Y:S03]  /*53b20*/  HMMA.1688.F32.TF32 R80, R232.reuse, R36, R236 ;  /* 0x00000024e850723c */ /* 0x044fe600000810ec */
[----:B------:R-:W2:Y:S04]  /*53b30*/  LDL.LU R236, [R1+0x6c0] ;  /* 0x0006c00001ec7983 */ /* 0x000ea80000300800 */
[----:B------:R-:W2:Y:S04]  /*53b40*/  LDL.LU R237, [R1+0x6c4] ;  /* 0x0006c40001ed7983 */ /* 0x000ea80000300800 */
[----:B------:R-:W2:Y:S04]  /*53b50*/  LDL.LU R238, [R1+0x6c8] ;  /* 0x0006c80001ee7983 */ /* 0x000ea80000300800 */
[----:B------:R-:W2:Y:S04]  /*53b60*/  LDL.LU R239, [R1+0x6cc] ;  /* 0x0006cc0001ef7983 */ /* 0x000ea80000300800 */
[----:B------:R-:W-:Y:S01]  /*53b70*/  IMAD.MOV.U32 R60, RZ, RZ, R81 ;  /* 0x000000ffff3c7224 */ /* 0x000fe200078e0051 */
[----:B----4-:R-:W-:Y:S01]  /*53b80*/  HMMA.1688.F32.TF32 R76, R232, R32, R76 ;  /* 0x00000020e84c723c */ /* 0x010fe2000008104c */
[----:B------:R-:W-:-:S03]  /*53b90*/  IMAD.MOV.U32 R61, RZ, RZ, R80 ;  /* 0x000000ffff3d7224 */ /* 0x000fc600078e0050 */
[----:B------:R4:W-:Y:S04]  /*53ba0*/  STL [R1+0x3a40], R60 ;  /* 0x003a403c01007387 */ /* 0x0009e80000100800 */
[----:B------:R1:W-:Y:S01]  /*53bb0*/  STL [R1+0x3a3c], R61 ;  /* 0x003a3c3d01007387 */ /* 0x0003e20000100800 */
[----:B------:R-:W-:Y:S02]  /*53bc0*/  IMAD.MOV.U32 R80, RZ, RZ, R10 ;  /* 0x000000ffff507224 */ /* 0x000fe400078e000a */
[----:B------:R-:W-:-:S08]  /*53bd0*/  IMAD.MOV.U32 R81, RZ, RZ, R11 ;  /* 0x000000ffff517224 */ /* 0x000fd000078e000b */
[----:B------:R1:W-:Y:S04]  /*53be0*/  STL [R1+0x708], R78 ;  /* 0x0007084e01007387 */ /* 0x0003e80000100800 */
        /* <DEDUP_REMOVED lines=8> */
[----:B------:R-:W2:Y:S04]  /*53c70*/  LDL.LU R10, [R1+0x3db4] ;  /* 0x003db400010a7983 */ /* 0x000ea80000300800 */
[----:B------:R-:W2:Y:S01]  /*53c80*/  LDL.LU R11, [R1+0x3db0] ;  /* 0x003db000010b7983 */ /* 0x000ea20000300800 */
[----:B------:R-:W-:Y:S01]  /*53c90*/  IMAD.MOV.U32 R57, RZ, RZ, R82 ;  /* 0x000000ffff397224 */ /* 0x000fe200078e0052 */
[----:B------:R-:W-:Y:S01]  /*53ca0*/  MOV R56, R83 ;  /* 0x0000005300387202 */ /* 0x000fe20000000f00 */
[----:B------:R-:W-:-:S02]  /*53cb0*/  IMAD.MOV.U32 R82, RZ, RZ, R14 ;  /* 0x000000ffff527224 */ /* 0x000fc400078e000e */
[----:B------:R-:W2:Y:S01]  /*53cc0*/  LDL.LU R14, [R1+0x3dac] ;  /* 0x003dac00010e7983 */ /* 0x000ea20000300800 */
[----:B------:R-:W-:Y:S02]  /*53cd0*/  IMAD.MOV.U32 R83, RZ, RZ, R15 ;  /* 0x000000ffff537224 */ /* 0x000fe400078e000f */
[----:B------:R-:W-:Y:S01]  /*53ce0*/  IMAD.MOV.U32 R68, RZ, RZ, R76 ;  /* 0x000000ffff447224 */ /* 0x000fe200078e004c */
[----:B------:R-:W2:Y:S01]  /*53cf0*/  LDL.LU R15, [R1+0x3da8] ;  /* 0x003da800010f7983 */ /* 0x000ea20000300800 */
[----:B------:R-:W-:Y:S02]  /*53d00*/  IMAD.MOV.U32 R69, RZ, RZ, R77 ;  /* 0x000000ffff457224 */ /* 0x000fe400078e004d */
[----:B------:R-:W-:Y:S02]  /*53d10*/  IMAD.MOV.U32 R76, RZ, RZ, R66 ;  /* 0x000000ffff4c7224 */ /* 0x000fe400078e0042 */
[----:B------:R-:W2:Y:S01]  /*53d20*/  LDL.LU R66, [R1+0x3da4] ;  /* 0x003da40001427983 */ /* 0x000ea20000300800 */
[----:B------:R-:W-:-:S03]  /*53d30*/  IMAD.MOV.U32 R77, RZ, RZ, R67 ;  /* 0x000000ffff4d7224 */ /* 0x000fc600078e0043 */
[----:B------:R-:W2:Y:S01]  /*53d40*/  LDL.LU R67, [R1+0x3da0] ;  /* 0x003da00001437983 */ /* 0x000ea20000300800 */
[----:B---3--:R-:W-:-:S15]  /*53d50*/  HMMA.1688.F32.TF32 R72, R232, R28, R72 ;  /* 0x0000001ce848723c */ /* 0x008fde0000081048 */
[----:B------:R-:W-:-:S04]  /*53d60*/  NOP ;  /* 0x0000000000007918 */ /* 0x000fc80000000000 */
[----:B----4-:R-:W-:Y:S01]  /*53d70*/  IMAD.MOV.U32 R60, RZ, RZ, R72 ;  /* 0x000000ffff3c7224 */ /* 0x010fe200078e0048 */
[----:B------:R-:W-:Y:S01]  /*53d80*/  MOV R65, R75 ;  /* 0x0000004b00417202 */ /* 0x000fe20000000f00 */
[----:B------:R-:W-:Y:S02]  /*53d90*/  IMAD.MOV.U32 R61, RZ, RZ, R73 ;  /* 0x000000ffff3d7224 */ /* 0x000fe400078e0049 */
[----:B------:R-:W-:Y:S02]  /*53da0*/  IMAD.MOV.U32 R64, RZ, RZ, R74 ;  /* 0x000000ffff407224 */ /* 0x000fe400078e004a */
[----:B------:R-:W-:Y:S02]  /*53db0*/  IMAD.MOV.U32 R72, RZ, RZ, R240 ;  /* 0x000000ffff487224 */ /* 0x000fe400078e00f0 */
[----:B------:R-:W-:Y:S02]  /*53dc0*/  IMAD.MOV.U32 R73, RZ, RZ, R241 ;  /* 0x000000ffff497224 */ /* 0x000fe400078e00f1 */
[----:B------:R-:W-:-:S02]  /*53dd0*/  IMAD.MOV.U32 R74, RZ, RZ, R242 ;  /* 0x000000ffff4a7224 */ /* 0x000fc400078e00f2 */
[----:B------:R-:W-:Y:S01]  /*53de0*/  IMAD.MOV.U32 R75, RZ, RZ, R243 ;  /* 0x000000ffff4b7224 */ /* 0x000fe200078e00f3 */
[----:B------:R-:W-:Y:S01]  /*53df0*/  MOV R78, R70 ;  /* 0x00000046004e7202 */ /* 0x000fe20000000f00 */
[----:B------:R-:W-:Y:S01]  /*53e00*/  IMAD.MOV.U32 R252, RZ, RZ, R79 ;  /* 0x000000fffffc7224 */ /* 0x000fe200078e004f */
[----:B------:R-:W3:Y:S01]  /*53e10*/  LDL.LU R70, [R1+0x3d9c] ;  /* 0x003d9c0001467983 */ /* 0x000ee20000300800 */
[----:B------:R-:W-:-:S03]  /*53e20*/  IMAD.MOV.U32 R79, RZ, RZ, R71 ;  /* 0x000000ffff4f7224 */ /* 0x000fc600078e0047 */
[----:B------:R-:W3:Y:S04]  /*53e30*/  LDL.LU R71, [R1+0x3d98] ;  /* 0x003d980001477983 */ /* 0x000ee80000300800 */
[----:B------:R-:W4:Y:S04]  /*53e40*/  LDL.LU R240, [R1+0x3d94] ;  /* 0x003d940001f07983 */ /* 0x000f280000300800 */
[----:B------:R-:W4:Y:S04]  /*53e50*/  LDL.LU R241, [R1+0x3d90] ;  /* 0x003d900001f17983 */ /* 0x000f280000300800 */
[----:B------:R-:W4:Y:S04]  /*53e60*/  LDL.LU R242, [R1+0x3d8c] ;  /* 0x003d8c0001f27983 */ /* 0x000f280000300800 */
[----:B------:R-:W4:Y:S01]  /*53e70*/  LDL.LU R243, [R1+0x3d88] ;  /* 0x003d880001f37983 */ /* 0x000f220000300800 */
[----:B--2---:R-:W-:Y:S01]  /*53e80*/  HMMA.1688.F32.TF32 R92, R232, R24, R236 ;  /* 0x00000018e85c723c */ /* 0x004fe200000810ec */
[----:B------:R-:W-:-:S02]  /*53e90*/  IMAD.MOV.U32 R236, RZ, RZ, R4 ;  /* 0x000000ffffec7224 */ /* 0x000fc400078e0004 */
[----:B------:R-:W-:Y:S02]  /*53ea0*/  IMAD.MOV.U32 R237, RZ, RZ, R3 ;  /* 0x000000ffffed7224 */ /* 0x000fe400078e0003 */
[----:B------:R-:W-:Y:S02]  /*53eb0*/  IMAD.MOV.U32 R238, RZ, RZ, R2 ;  /* 0x000000ffffee7224 */ /* 0x000fe400078e0002 */
[----:B------:R-:W-:Y:S01]  /*53ec0*/  IMAD.MOV.U32 R239, RZ, RZ, R0 ;  /* 0x000000ffffef7224 */ /* 0x000fe200078e0000 */
[C---:B------:R-:W-:Y:S08]  /*53ed0*/  HMMA.1688.F32.TF32 R72, R224.reuse, R10, R72 ;  /* 0x0000000ae048723c */ /* 0x040ff00000081048 */
[----:B------:R-:W-:Y:S11]  /*53ee0*/  HMMA.1688.F32.TF32 R76, R224, R14, R76 ;  /* 0x0000000ee04c723c */ /* 0x000ff6000008104c */
[----:B------:R-:W-:-:S02]  /*53ef0*/  IMAD.MOV.U32 R37, RZ, RZ, R72 ;  /* 0x000000ffff257224 */ /* 0x000fc400078e0048 */
[----:B------:R-:W-:Y:S02]  /*53f00*/  IMAD.MOV.U32 R36, RZ, RZ, R73 ;  /* 0x000000ffff247224 */ /* 0x000fe400078e0049 */
[----:B------:R-:W-:Y:S02]  /*53f10*/  IMAD.MOV.U32 R33, RZ, RZ, R74 ;  /* 0x000000ffff217224 */ /* 0x000fe400078e004a */
[----:B------:R-:W-:Y:S02]  /*53f20*/  IMAD.MOV.U32 R32, RZ, RZ, R75 ;  /* 0x000000ffff207224 */ /* 0x000fe400078e004b */
[C---:B------:R-:W-:Y:S08]  /*53f30*/  HMMA.1688.F32.TF32 R72, R224.reuse, R62, R236 ;  /* 0x0000003ee048723c */ /* 0x040ff000000810ec */
[----:B------:R-:W-:Y:S01]  /*53f40*/  HMMA.1688.F32.TF32 R80, R224, R66, R80 ;  /* 0x00000042e050723c */ /* 0x000fe20000081050 */
[----:B------:R-:W-:Y:S01]  /*53f50*/  IMAD.MOV.U32 R13, RZ, RZ, R76 ;  /* 0x000000ffff0d7224 */ /* 0x000fe200078e004c */
[----:B------:R-:W-:Y:S01]  /*53f60*/  MOV R76, R42 ;  /* 0x0000002a004c7202 */ /* 0x000fe20000000f00 */
[----:B------:R-:W-:Y:S01]  /*53f70*/  IMAD.MOV.U32 R12, RZ, RZ, R77 ;  /* 0x000000ffff0c7224 */ /* 0x000fe200078e004d */
[----:B------:R-:W-:Y:S01]  /*53f80*/  MOV R9, R78 ;  /* 0x0000004e00097202 */ /* 0x000fe20000000f00 */
[----:B------:R-:W-:-:S06]  /*53f90*/  IMAD.MOV.U32 R77, RZ, RZ, R38 ;  /* 0x000000ffff4d7224 */ /* 0x000fcc00078e0026 */
[----:B------:R-:W-:Y:S01]  /*53fa0*/  IMAD.MOV.U32 R45, RZ, RZ, R72 ;  /* 0x000000ffff2d7224 */ /* 0x000fe200078e0048 */
[----:B------:R-:W-:Y:S01]  /*53fb0*/  MOV R44, R73 ;  /* 0x00000049002c7202 */ /* 0x000fe20000000f00 */
[----:B------:R-:W-:Y:S02]  /*53fc0*/  IMAD.MOV.U32 R72, RZ, RZ, R30 ;  /* 0x000000ffff487224 */ /* 0x000fe400078e001e */
[----:B------:R-:W-:Y:S01]  /*53fd0*/  IMAD.MOV.U32 R41, RZ, RZ, R74 ;  /* 0x000000ffff297224 */ /* 0x000fe200078e004a */
[----:B------:R-:W2:Y:S01]  /*53fe0*/  LDL.LU R30, [R1+0x3d84] ;  /* 0x003d8400011e7983 */ /* 0x000ea20000300800 */
[----:B------:R-:W-:Y:S02]  /*53ff0*/  IMAD.MOV.U32 R73, RZ, RZ, R31 ;  /* 0x000000ffff497224 */ /* 0x000fe400078e001f */
[----:B------:R-:W-:Y:S01]  /*54000*/  IMAD.MOV.U32 R40, RZ, RZ, R75 ;  /* 0x000000ffff287224 */ /* 0x000fe200078e004b */
[----:B------:R-:W3:Y:S01]  /*54010*/  LDL.LU R31, [R1+0x3d80] ;  /* 0x003d8000011f7983 */ /* 0x000ee20000300800 */
[----:B------:R-:W-:-:S02]  /*54020*/  IMAD.MOV.U32 R74, RZ, RZ, R54 ;  /* 0x000000ffff4a7224 */ /* 0x000fc400078e0036 */
[----:B------:R-:W-:Y:S01]  /*54030*/  IMAD.MOV.U32 R75, RZ, RZ, R46 ;  /* 0x000000ffff4b7224 */ /* 0x000fe200078e002e */
[----:B------:R-:W4:Y:S01]  /*54040*/  LDL.LU R54, [R1+0x3d7c] ;  /* 0x003d7c0001367983 */ /* 0x000f220000300800 */
[----:B------:R-:W-:-:S03]  /*54050*/  IMAD.MOV.U32 R8, RZ, RZ, R79 ;  /* 0x000000ffff087224 */ /* 0x000fc600078e004f */
[----:B------:R-:W4:Y:S01]  /*54060*/  LDL.LU R46, [R1+0x3d78] ;  /* 0x003d7800012e7983 */ /* 0x000f220000300800 */
[----:B------:R-:W-:-:S03]  /*54070*/  IMAD.MOV.U32 R78, RZ, RZ, R18 ;  /* 0x000000ffff4e7224 */ /* 0x000fc600078e0012 */
[----:B------:R-:W4:Y:S01]  /*54080*/  LDL.LU R42, [R1+0x3d74] ;  /* 0x003d7400012a7983 */ /* 0x000f220000300800 */
[----:B------:R-:W-:Y:S02]  /*54090*/  IMAD.MOV.U32 R29, RZ, RZ, R80 ;  /* 0x000000ffff1d7224 */ /* 0x000fe400078e0050 */
[----:B------:R-:W-:Y:S01]  /*540a0*/  IMAD.MOV.U32 R79, RZ, RZ, R19 ;  /* 0x000000ffff4f7224 */ /* 0x000fe200078e0013 */
[----:B------:R-:W4:Y:S01]  /*540b0*/  LDL.LU R38, [R1+0x3d70] ;  /* 0x003d700001267983 */ /* 0x000f220000300800 */
[----:B------:R-:W-:Y:S02]  /*540c0*/  IMAD.MOV.U32 R28, RZ, RZ, R81 ;  /* 0x000000ffff1c7224 */ /* 0x000fe400078e0051 */
[----:B------:R-:W-:Y:S01]  /*540d0*/  IMAD.MOV.U32 R80, RZ, RZ, R246 ;  /* 0x000000ffff507224 */ /* 0x000fe200078e00f6 */
[----:B------:R-:W4:Y:S01]  /*540e0*/  LDL.LU R18, [R1+0x3d6c] ;  /* 0x003d6c0001127983 */ /* 0x000f220000300800 */
[----:B------:R-:W-:-:S03]  /*540f0*/  IMAD.MOV.U32 R81, RZ, RZ, R247 ;  /* 0x000000ffff517224 */ /* 0x000fc600078e00f7 */
[----:B------:R-:W4:Y:S04]  /*54100*/  LDL.LU R19, [R1+0x3d68] ;  /* 0x003d680001137983 */ /* 0x000f280000300800 */
[----:B------:R-:W4:Y:S04]  /*54110*/  LDL.LU R246, [R1+0x3d64] ;  /* 0x003d640001f67983 */ /* 0x000f280000300800 */
[----:B------:R-:W4:Y:S01]  /*54120*/  LDL.LU R247, [R1+0x3d60] ;  /* 0x003d600001f77983 */ /* 0x000f220000300800 */
[----:B------:R-:W-:Y:S01]  /*54130*/  HMMA.1688.F32.TF32 R88, R232, R20, R88 ;  /* 0x00000014e858723c */ /* 0x000fe20000081058 */
[----:B------:R-:W-:-:S02]  /*54140*/  IMAD.MOV.U32 R25, RZ, RZ, R82 ;  /* 0x000000ffff197224 */ /* 0x000fc400078e0052 */
[----:B------:R-:W-:Y:S01]  /*54150*/  IMAD.MOV.U32 R24, RZ, RZ, R83 ;  /* 0x000000ffff187224 */ /* 0x000fe200078e0053 */
[----:B------:R-:W-:Y:S01]  /*54160*/  MOV R83, R27 ;  /* 0x0000001b00537202 */ /* 0x000fe20000000f00 */
[----:B------:R-:W-:Y:S02]  /*54170*/  IMAD.MOV.U32 R82, RZ, RZ, R26 ;  /* 0x000000ffff527224 */ /* 0x000fe400078e001a */
[----:B------:R-:W4:Y:S01]  /*54180*/  LDL.LU R26, [R1+0x3d5c] ;  /* 0x003d5c00011a7983 */ /* 0x000f220000300800 */
[----:B------:R-:W-:-:S03]  /*54190*/  IMAD.MOV.U32 R53, RZ, RZ, R92 ;  /* 0x000000ffff357224 */ /* 0x000fc600078e005c */
[----:B------:R-:W4:Y:S01]  /*541a0*/  LDL.LU R27, [R1+0x3d58] ;  /* 0x003d5800011b7983 */ /* 0x000f220000300800 */
[----:B------:R-:W-:Y:S01]  /*541b0*/  MOV R52, R93 ;  /* 0x0000005d00347202 */ /* 0x000fe20000000f00 */
[----:B------:R-:W-:-:S06]  /*541c0*/  IMAD.MOV.U32 R92, RZ, RZ, R22 ;  /* 0x000000ffff5c7224 */ /* 0x000fcc00078e0016 */
[----:B------:R-:W-:Y:S01]  /*541d0*/  MOV R4, R88 ;  /* 0x0000005800047202 */ /* 0x000fe20000000f00 */
[----:B------:R-:W-:Y:S02]  /*541e0*/  IMAD.MOV.U32 R3, RZ, RZ, R89 ;  /* 0x000000ffff037224 */ /* 0x000fe400078e0059 */
[----:B------:R-:W-:Y:S02]  /*541f0*/  IMAD.MOV.U32 R88, RZ, RZ, R250 ;  /* 0x000000ffff587224 */ /* 0x000fe400078e00fa */
[----:B------:R-:W-:Y:S01]  /*54200*/  IMAD.MOV.U32 R2, RZ, RZ, R90 ;  /* 0x000000ffff027224 */ /* 0x000fe200078e005a */
[----:B------:R-:W4:Y:S01]  /*54210*/  LDL.LU R250, [R1+0x3d54] ;  /* 0x003d540001fa7983 */ /* 0x000f220000300800 */
[----:B------:R-:W-:Y:S02]  /*54220*/  IMAD.MOV.U32 R89, RZ, RZ, R251 ;  /* 0x000000ffff597224 */ /* 0x000fe400078e00fb */
[----:B------:R-:W-:Y:S01]  /*54230*/  IMAD.MOV.U32 R0, RZ, RZ, R91 ;  /* 0x000000ffff007224 */ /* 0x000fe200078e005b */
[----:B------:R-:W4:Y:S01]  /*54240*/  LDL.LU R251, [R1+0x3d50] ;  /* 0x003d500001fb7983 */ /* 0x000f220000300800 */
[----:B------:R-:W-:-:S02]  /*54250*/  IMAD.MOV.U32 R90, RZ, RZ, R245 ;  /* 0x000000ffff5a7224 */ /* 0x000fc400078e00f5 */
[----:B------:R-:W-:Y:S01]  /*54260*/  IMAD.MOV.U32 R91, RZ, RZ, R244 ;  /* 0x000000ffff5b7224 */ /* 0x000fe200078e00f4 */
[----:B------:R-:W4:Y:S01]  /*54270*/  LDL.LU R245, [R1+0x3d4c] ;  /* 0x003d4c0001f57983 */ /* 0x000f220000300800 */
[----:B------:R-:W-:-:S03]  /*54280*/  IMAD.MOV.U32 R93, RZ, RZ, R23 ;  /* 0x000000ffff5d7224 */ /* 0x000fc600078e0017 */
        /* <DEDUP_REMOVED lines=9> */
[----:B------:R-:W-:Y:S02]  /*54320*/  IMAD.MOV.U32 R98, RZ, RZ, R249 ;  /* 0x000000ffff627224 */ /* 0x000fe400078e00f9 */
[----:B------:R-:W-:Y:S02]  /*54330*/  IMAD.MOV.U32 R99, RZ, RZ, R248 ;  /* 0x000000ffff637224 */ /* 0x000fe400078e00f8 */
[----:B--2---:R-:W-:Y:S02]  /*54340*/  IMAD.MOV.U32 R97, RZ, RZ, R30 ;  /* 0x000000ffff617224 */ /* 0x004fe400078e001e */
[----:B---3--:R-:W-:Y:S02]  /*54350*/  IMAD.MOV.U32 R96, RZ, RZ, R31 ;  /* 0x000000ffff607224 */ /* 0x008fe400078e001f */
[----:B------:R-:W2:Y:S04]  /*54360*/  LDL.LU R31, [R1+0x3d34] ;  /* 0x003d3400011f7983 */ /* 0x000ea80000300800 */
[----:B------:R-:W3:Y:S04]  /*54370*/  LDL.LU R30, [R1+0x3d30] ;  /* 0x003d3000011e7983 */ /* 0x000ee80000300800 */
[----:B------:R-:W2:Y:S04]  /*54380*/  LDL.LU R249, [R1+0x3d2c] ;  /* 0x003d2c0001f97983 */ /* 0x000ea80000300800 */
[----:B------:R-:W3:Y:S01]  /*54390*/  LDL.LU R248, [R1+0x3d28] ;  /* 0x003d280001f87983 */ /* 0x000ee20000300800 */
[----:B----4-:R-:W-:Y:S01]  /*543a0*/  MOV R105, R246 ;  /* 0x000000f600697202 */ /* 0x010fe20000000f00 */
[----:B------:R-:W-:-:S02]  /*543b0*/  IMAD.MOV.U32 R104, RZ, RZ, R247 ;  /* 0x000000ffff687224 */ /* 0x000fc400078e00f7 */
[----:B------:R-:W4:Y:S04]  /*543c0*/  LDL.LU R247, [R1+0x3d24] ;  /* 0x003d240001f77983 */ /* 0x000f280000300800 */
[----:B------:R-:W4:Y:S01]  /*543d0*/  LDL.LU R246, [R1+0x3d20] ;  /* 0x003d200001f67983 */ /* 0x000f220000300800 */
[----:B------:R-:W-:Y:S02]  /*543e0*/  IMAD.MOV.U32 R106, RZ, RZ, R19 ;  /* 0x000000ffff6a7224 */ /* 0x000fe400078e0013 */
[----:B------:R-:W-:Y:S01]  /*543f0*/  IMAD.MOV.U32 R107, RZ, RZ, R18 ;  /* 0x000000ffff6b7224 */ /* 0x000fe200078e0012 */
[----:B------:R-:W4:Y:S01]  /*54400*/  LDL.LU R19, [R1+0x3d1c] ;  /* 0x003d1c0001137983 */ /* 0x000f220000300800 */
[----:B------:R-:W-:-:S03]  /*54410*/  IMAD.MOV.U32 R111, RZ, RZ, R26 ;  /* 0x000000ffff6f7224 */ /* 0x000fc600078e001a */
[----:B------:R-:W4:Y:S01]  /*54420*/  LDL.LU R18, [R1+0x3d18] ;  /* 0x003d180001127983 */ /* 0x000f220000300800 */
[----:B------:R-:W-:Y:S02]  /*54430*/  IMAD.MOV.U32 R110, RZ, RZ, R27 ;  /* 0x000000ffff6e7224 */ /* 0x000fe400078e001b */
[----:B------:R-:W-:Y:S02]  /*54440*/  IMAD.MOV.U32 R109, RZ, RZ, R250 ;  /* 0x000000ffff6d7224 */ /* 0x000fe400078e00fa */
[----:B------:R-:W-:Y:S02]  /*54450*/  IMAD.MOV.U32 R108, RZ, RZ, R251 ;  /* 0x000000ffff6c7224 */ /* 0x000fe400078e00fb */
[----:B------:R-:W4:Y:S04]  /*54460*/  LDL.LU R251, [R1+0x3d14] ;  /* 0x003d140001fb7983 */ /* 0x000f280000300800 */
[----:B------:R-:W4:Y:S04]  /*54470*/  LDL.LU R250, [R1+0x3d10] ;  /* 0x003d100001fa7983 */ /* 0x000f280000300800 */
[----:B------:R-:W4:Y:S01]  /*54480*/  LDL.LU R27, [R1+0x3d0c] ;  /* 0x003d0c00011b7983 */ /* 0x000f220000300800 */
[----:B------:R-:W-:-:S03]  /*54490*/  IMAD.MOV.U32 R113, RZ, RZ, R22 ;  /* 0x000000ffff717224 */ /* 0x000fc600078e0016 */
[----:B------:R-:W4:Y:S01]  /*544a0*/  LDL.LU R26, [R1+0x3d08] ;  /* 0x003d0800011a7983 */ /* 0x000f220000300800 */
[----:B------:R-:W-:-:S03]  /*544b0*/  MOV R112, R23 ;  /* 0x0000001700707202 */ /* 0x000fc60000000f00 */
[----:B------:R-:W4:Y:S04]  /*544c0*/  LDL.LU R23, [R1+0x3d04] ;  /* 0x003d040001177983 */ /* 0x000f280000300800 */
[----:B------:R-:W4:Y:S01]  /*544d0*/  LDL.LU R22, [R1+0x3d00] ;  /* 0x003d000001167983 */ /* 0x000f220000300800 */
[----:B------:R-:W-:Y:S02]  /*544e0*/  IMAD.MOV.U32 R114, RZ, RZ, R244 ;  /* 0x000000ffff727224 */ /* 0x000fe400078e00f4 */
[----:B------:R-:W-:Y:S01]  /*544f0*/  IMAD.MOV.U32 R115, RZ, RZ, R245 ;  /* 0x000000ffff737224 */ /* 0x000fe200078e00f5 */
[----:B------:R-:W4:Y:S04]  /*54500*/  LDL.LU R244, [R1+0x3cfc] ;  /* 0x003cfc0001f47983 */ /* 0x000f280000300800 */
[----:B------:R-:W4:Y:S01]  /*54510*/  LDL.LU R245, [R1+0x3cf8] ;  /* 0x003cf80001f57983 */ /* 0x000f220000300800 */
[----:B------:R-:W-:Y:S08]  /*54520*/  HMMA.1688.F32.TF32 R232, R232, R16, R240 ;  /* 0x00000010e8e8723c */ /* 0x000ff000000810f0 */
[----:B------:R-:W-:Y:S01]  /*54530*/  HMMA.1688.F32.TF32 R84, R224, R70, R84 ;  /* 0x00000046e054723c */ /* 0x000fe20000081054 */
[----:B------:R-:W-:-:S02]  /*54540*/  IMAD.MOV.U32 R118, RZ, RZ, R34 ;  /* 0x000000ffff767224 */ /* 0x000fc400078e0022 */
[----:B------:R-:W-:Y:S01]  /*54550*/  IMAD.MOV.U32 R119, RZ, RZ, R35 ;  /* 0x000000ffff777224 */ /* 0x000fe200078e0023 */
[----:B------:R-:W-:Y:S01]  /*54560*/  MOV R101, R42 ;  /* 0x0000002a00657202 */ /* 0x000fe20000000f00 */
[----:B------:R-:W-:Y:S02]  /*54570*/  IMAD.MOV.U32 R100, RZ, RZ, R38 ;  /* 0x000000ffff647224 */ /* 0x000fe400078e0026 */
[----:B------:R-:W-:Y:S02]  /*54580*/  IMAD.MOV.U32 R102, RZ, RZ, R46 ;  /* 0x000000ffff667224 */ /* 0x000fe400078e002e */
[----:B------:R-:W-:-:S10]  /*54590*/  IMAD.MOV.U32 R103, RZ, RZ, R54 ;  /* 0x000000ffff677224 */ /* 0x000fd400078e0036 */
[----:B------:R-:W-:Y:S02]  /*545a0*/  IMAD.MOV.U32 R21, RZ, RZ, R84 ;  /* 0x000000ffff157224 */ /* 0x000fe400078e0054 */
[----:B------:R-:W-:Y:S02]  /*545b0*/  IMAD.MOV.U32 R20, RZ, RZ, R85 ;  /* 0x000000ffff147224 */ /* 0x000fe400078e0055 */
[----:B------:R-:W-:Y:S02]  /*545c0*/  IMAD.MOV.U32 R84, RZ, RZ, R55 ;  /* 0x000000ffff547224 */ /* 0x000fe400078e0037 */
[----:B------:R-:W-:Y:S02]  /*545d0*/  IMAD.MOV.U32 R17, RZ, RZ, R86 ;  /* 0x000000ffff117224 */ /* 0x000fe400078e0056 */
[----:B------:R-:W-:Y:S02]  /*545e0*/  IMAD.MOV.U32 R85, RZ, RZ, R58 ;  /* 0x000000ffff557224 */ /* 0x000fe400078e003a */
[----:B------:R-:W-:Y:S01]  /*545f0*/  IMAD.MOV.U32 R86, RZ, RZ, R59 ;  /* 0x000000ffff567224 */ /* 0x000fe200078e003b */
[----:B------:R-:W-:Y:S01]  /*54600*/  MOV R16, R87 ;  /* 0x0000005700107202 */ /* 0x000fe20000000f00 */
[----:B------:R-:W-:Y:S01]  /*54610*/  IMAD.MOV.U32 R87, RZ, RZ, R50 ;  /* 0x000000ffff577224 */ /* 0x000fe200078e0032 */
[----:B------:R-:W-:Y:S01]  /*54620*/  MOV R236, R51 ;  /* 0x0000003300ec7202 */ /* 0x000fe20000000f00 */
[----:B------:R-:W-:-:S02]  /*54630*/  IMAD.MOV.U32 R237, RZ, RZ, R47 ;  /* 0x000000ffffed7224 */ /* 0x000fc400078e002f */
[----:B------:R-:W-:Y:S02]  /*54640*/  IMAD.MOV.U32 R238, RZ, RZ, R43 ;  /* 0x000000ffffee7224 */ /* 0x000fe400078e002b */
[----:B------:R-:W-:Y:S01]  /*54650*/  IMAD.MOV.U32 R239, RZ, RZ, R39 ;  /* 0x000000ffffef7224 */ /* 0x000fe200078e0027 */
[----:B--2---:R-:W-:Y:S01]  /*54660*/  MOV R123, R249 ;  /* 0x000000f9007b7202 */ /* 0x004fe20000000f00 */
[----:B---3--:R-:W-:Y:S02]  /*54670*/  IMAD.MOV.U32 R122, RZ, RZ, R248 ;  /* 0x000000ffff7a7224 */ /* 0x008fe400078e00f8 */
[----:B----4-:R-:W-:Y:S02]  /*54680*/  IMAD.MOV.U32 R121, RZ, RZ, R247 ;  /* 0x000000ffff797224 */ /* 0x010fe400078e00f7 */
[----:B------:R-:W-:Y:S02]  /*54690*/  IMAD.MOV.U32 R120, RZ, RZ, R246 ;  /* 0x000000ffff787224 */ /* 0x000fe400078e00f6 */
[----:B------:R-:W2:Y:S04]  /*546a0*/  LDL.LU R246, [R1+0x3cf4] ;  /* 0x003cf40001f67983 */ /* 0x000ea80000300800 */
[----:B------:R-:W2:Y:S04]  /*546b0*/  LDL.LU R247, [R1+0x3cf0] ;  /* 0x003cf00001f77983 */ /* 0x000ea80000300800 */
[----:B------:R-:W3:Y:S04]  /*546c0*/  LDL.LU R248, [R1+0x3cec] ;  /* 0x003cec0001f87983 */ /* 0x000ee80000300800 */
[----:B------:R-:W3:Y:S04]  /*546d0*/  LDL.LU R249, [R1+0x3ce8] ;  /* 0x003ce80001f97983 */ /* 0x000ee80000300800 */
[----:B------:R-:W4:Y:S04]  /*546e0*/  LDL.LU R132, [R1] ;  /* 0x0000000001847983 */ /* 0x000f280000300800 */
        /* <DEDUP_REMOVED lines=40> */
[----:B------:R-:W3:Y:S01]  /*54970*/  LDL.LU R250, [R1+0x3ce4] ;  /* 0x003ce40001fa7983 */ /* 0x000ee20000300800 */
[----:B------:R-:W-:-:S03]  /*54980*/  IMAD.MOV.U32 R129, RZ, RZ, R23 ;  /* 0x000000ffff817224 */ /* 0x000fc600078e0017 */
[----:B------:R-:W3:Y:S01]  /*54990*/  LDL.LU R251, [R1+0x3ce0] ;  /* 0x003ce00001fb7983 */ /* 0x000ee20000300800 */
[----:B------:R-:W-:-:S03]  /*549a0*/  MOV R130, R26 ;  /* 0x0000001a00827202 */ /* 0x000fc60000000f00 */
[----:B------:R-:W2:Y:S01]  /*549b0*/  LDL.LU R18, [R1+0x3cdc] ;  /* 0x003cdc0001127983 */ /* 0x000ea20000300800 */
[----:B------:R-:W-:-:S03]  /*549c0*/  IMAD.MOV.U32 R131, RZ, RZ, R27 ;  /* 0x000000ffff837224 */ /* 0x000fc600078e001b */
[----:B------:R-:W2:Y:S01]  /*549d0*/  LDL.LU R19, [R1+0x3cd8] ;  /* 0x003cd80001137983 */ /* 0x000ea20000300800 */
[----:B------:R-:W-:-:S03]  /*549e0*/  IMAD.MOV.U32 R116, RZ, RZ, R30 ;  /* 0x000000ffff747224 */ /* 0x000fc600078e001e */
[----:B------:R-:W3:Y:S01]  /*549f0*/  LDL.LU R22, [R1+0x3cd4] ;  /* 0x003cd40001167983 */ /* 0x000ee20000300800 */
[----:B------:R-:W-:-:S03]  /*54a00*/  IMAD.MOV.U32 R117, RZ, RZ, R31 ;  /* 0x000000ffff757224 */ /* 0x000fc600078e001f */
        /* <DEDUP_REMOVED lines=18> */
[----:B------:R-:W4:Y:S01]  /*54b30*/  LDL.LU R39, [R1+0x3c88] ;  /* 0x003c880001277983 */ /* 0x000f220000300800 */
[C---:B--2---:R-:W-:Y:S08]  /*54b40*/  HMMA.1688.F32.TF32 R208, R224.reuse, R54, R208 ;  /* 0x00000036e0d0723c */ /* 0x044ff000000810d0 */
[----:B---3--:R-:W-:-:S15]  /*54b50*/  HMMA.1688.F32.TF32 R240, R224, R58, R240 ;  /* 0x0000003ae0f0723c */ /* 0x008fde00000810f0 */
[----:B------:R-:W-:-:S04]  /*54b60*/  NOP ;  /* 0x0000000000007918 */ /* 0x000fc80000000000 */
[----:B------:R-:W-:Y:S04]  /*54b70*/  STL.64 [R1+0x1570], R240 ;  /* 0x001570f001007387 */ /* 0x000fe80000100a00 */
[----:B------:R4:W-:Y:S04]  /*54b80*/  STL.64 [R1+0x1578], R242 ;  /* 0x001578f201007387 */ /* 0x0009e80000100a00 */
[----:B------:R-:W-:Y:S04]  /*54b90*/  STL.64 [R1+0x1560], R208 ;  /* 0x001560d001007387 */ /* 0x000fe80000100a00 */
[----:B------:R1:W-:Y:S01]  /*54ba0*/  STL.64 [R1+0x1568], R210 ;  /* 0x001568d201007387 */ /* 0x0003e20000100a00 */
[C---:B----4-:R-:W-:Y:S08]  /*54bb0*/  HMMA.1688.F32.TF32 R240, R224.reuse, R50, R160 ;  /* 0x00000032e0f0723c */ /* 0x050ff000000810a0 */
[C---:B-1----:R-:W-:Y:S08]  /*54bc0*/  HMMA.1688.F32.TF32 R208, R224.reuse, R46, R156 ;  /* 0x0000002ee0d0723c */ /* 0x042ff0000008109c */
        /* <DEDUP_REMOVED lines=59> */
[-C--:B------:R-:W-:Y:S01]  /*54f80*/  HMMA.1688.F32.TF32 R72, R228, R18.reuse, R236 ;  /* 0x00000012e448723c */ /* 0x080fe200000810ec */
        /* <DEDUP_REMOVED lines=128> */
[----:B------:R-:W4:Y:S01]  /*55790*/  LDS R231, [R143+UR10+0xb080] ;  /* 0x00b0800a8fe77984 */ /* 0x000f220008000800 */
        /* <DEDUP_REMOVED lines=18> */
[C---:B------:R-:W-:Y:S08]  /*558c0*/  HMMA.1688.F32.TF32 R152, R224.reuse, R54, R152 ;  /* 0x00000036e098723c */ /* 0x040ff00000081098 */
[C---:B-1----:R-:W-:Y:S08]  /*558d0*/  HMMA.1688.F32.TF32 R244, R224.reuse, R14, R248 ;  /* 0x0000000ee0f4723c */ /* 0x042ff000000810f8 */
        /* <DEDUP_REMOVED lines=63> */
[----:B---3--:R-:W3:Y:S04]  /*55cd0*/  LDL.LU R76, [R1+0x250] ;  /* 0x00025000014c7983 */ /* 0x008ee80000300800 */
[----:B------:R1:W-:Y:S04]  /*55ce0*/  STL.64 [R1+0x12a0], R80 ;  /* 0x0012a05001007387 */ /* 0x0003e80000100a00 */
[----:B------:R1:W-:Y:S04]  /*55cf0*/  STL.64 [R1+0x12a8], R82 ;  /* 0x0012a85201007387 */ /* 0x0003e80000100a00 */
[----:B------:R1:W-:Y:S04]  /*55d00*/  STL.64 [R1+0x1290], R72 ;  /* 0x0012904801007387 */ /* 0x0003e80000100a00 */
[----:B------:R1:W-:Y:S04]  /*55d10*/  STL.64 [R1+0x1298], R74 ;  /* 0x0012984a01007387 */ /* 0x0003e80000100a00 */
[----:B------:R-:W3:Y:S04]  /*55d20*/  LDL.LU R77, [R1+0x254] ;  /* 0x00025400014d7983 */ /* 0x000ee80000300800 */
[----:B----4-:R-:W3:Y:S04]  /*55d30*/  LDL.LU R78, [R1+0x258] ;  /* 0x00025800014e7983 */ /* 0x010ee80000300800 */
[----:B------:R-:W3:Y:S04]  /*55d40*/  LDL.LU R79, [R1+0x25c] ;  /* 0x00025c00014f7983 */ /* 0x000ee80000300800 */
[----:B-1----:R-:W4:Y:S04]  /*55d50*/  LDL.LU R80, [R1+0x440] ;  /* 0x0004400001507983 */ /* 0x002f280000300800 */
        /* <DEDUP_REMOVED lines=90> */
[C---:B----4-:R-:W-:Y:S08]  /*56300*/  HMMA.1688.F32.TF32 R104, R224.reuse, R46, R104 ;  /* 0x0000002ee068723c */ /* 0x050ff00000081068 */
[C---:B------:R-:W-:Y:S08]  /*56310*/  HMMA.1688.F32.TF32 R108, R224.reuse, R50, R108 ;  /* 0x00000032e06c723c */ /* 0x040ff0000008106c */
[C---:B------:R-:W-:Y:S08]  /*56320*/  HMMA.1688.F32.TF32 R112, R224.reuse, R54, R112 ;  /* 0x00000036e070723c */ /* 0x040ff00000081070 */
[C---:B------:R-:W-:Y:S08]  /*56330*/  HMMA.1688.F32.TF32 R120, R224.reuse, R62, R120 ;  /* 0x0000003ee078723c */ /* 0x040ff00000081078 */
[C---:B------:R-:W-:Y:S08]  /*56340*/  HMMA.1688.F32.TF32 R124, R224.reuse, R10, R124 ;  /* 0x0000000ae07c723c */ /* 0x040ff0000008107c */
[----:B------:R-:W-:Y:S08]  /*56350*/  HMMA.1688.F32.TF32 R128, R224, R14, R128 ;  /* 0x0000000ee080723c */ /* 0x000ff00000081080 */
[C---:B------:R-:W-:Y:S08]  /*56360*/  HMMA.1688.F32.TF32 R144, R228.reuse, R18, R144 ;  /* 0x00000012e490723c */ /* 0x040ff00000081090 */
[C---:B------:R-:W-:Y:S08]  /*56370*/  HMMA.1688.F32.TF32 R148, R228.reuse, R22, R148 ;  /* 0x00000016e494723c */ /* 0x040ff00000081094 */
[C---:B------:R-:W-:Y:S08]  /*56380*/  HMMA.1688.F32.TF32 R156, R228.reuse, R30, R156 ;  /* 0x0000001ee49c723c */ /* 0x040ff0000008109c */
[C---:B------:R-:W-:Y:S08]  /*56390*/  HMMA.1688.F32.TF32 R160, R228.reuse, R34, R160 ;  /* 0x00000022e4a0723c */ /* 0x040ff000000810a0 */
[----:B------:R-:W-:Y:S01]  /*563a0*/  HMMA.1688.F32.TF32 R152, R228, R26, R152 ;  /* 0x0000001ae498723c */ /* 0x000fe20000081098 */
[----:B------:R-:W-:Y:S10]  /*563b0*/  LDS R228, [R7+UR10+0xa100] ;  /* 0x00a1000a07e47984 */ /* 0x000ff40008000800 */
[----:B------:R-:W-:Y:S01]  /*563c0*/  STL.64 [R1+0x1280], R160 ;  /* 0x001280a001007387 */ /* 0x000fe20000100a00 */
[C---:B------:R-:W-:Y:S03]  /*563d0*/  HMMA.1688.F32.TF32 R136, R224.reuse, R70, R136 ;  /* 0x00000046e088723c */ /* 0x040fe60000081088 */
[----:B------:R-:W-:Y:S04]  /*563e0*/  STL.64 [R1+0x1288], R162 ;  /* 0x001288a201007387 */ /* 0x000fe80000100a00 */
[----:B------:R-:W-:Y:S04]  /*563f0*/  STL.64 [R1+0x1270], R156 ;  /* 0x0012709c01007387 */ /* 0x000fe80000100a00 */
[----:B------:R-:W-:Y:S04]  /*56400*/  LDS R230, [R7+UR10+0xb100] ;  /* 0x00b1000a07e67984 */ /* 0x000fe80008000800 */
[----:B------:R-:W-:Y:S01]  /*56410*/  LDS R229, [R143+UR10+0xa100] ;  /* 0x00a1000a8fe57984 */ /* 0x000fe20008000800 */
[C---:B------:R-:W-:Y:S03]  /*56420*/  HMMA.1688.F32.TF32 R132, R224.reuse, R66, R132 ;  /* 0x00000042e084723c */ /* 0x040fe60000081084 */
[----:B------:R-:W1:Y:S04]  /*56430*/  LDS R231, [R143+UR10+0xb100] ;  /* 0x00b1000a8fe77984 */ /* 0x000e680008000800 */
[----:B------:R-:W-:Y:S04]  /*56440*/  STL.64 [R1+0x1278], R158 ;  /* 0x0012789e01007387 */ /* 0x000fe80000100a00 */
[----:B------:R-:W-:Y:S01]  /*56450*/  STL.64 [R1+0x1260], R152 ;  /* 0x0012609801007387 */ /* 0x000fe20000100a00 */
[C---:B------:R-:W-:Y:S03]  /*56460*/  HMMA.1688.F32.TF32 R116, R224.reuse, R58, R116 ;  /* 0x0000003ae074723c */ /* 0x040fe60000081074 */
        /* <DEDUP_REMOVED lines=41> */
[----:B------:R-:W2:Y:S04]  /*56700*/  LDL.LU R248, [R1+0x290] ;  /* 0x0002900001f87983 */ /* 0x000ea80000300800 */
[----:B------:R-:W-:Y:S01]  /*56710*/  LDS R224, [R5+UR10+0xa180] ;  /* 0x00a1800a05e07984 */ /* 0x000fe20008000800 */
[C---:B-1----:R-:W-:Y:S03]  /*56720*/  HMMA.1688.F32.TF32 R76, R228.reuse, R70, R72 ;  /* 0x00000046e44c723c */ /* 0x042fe60000081048 */
[----:B------:R-:W-:Y:S04]  /*56730*/  LDS R226, [R5+UR10+0xb180] ;  /* 0x00b1800a05e27984 */ /* 0x000fe80008000800 */
[----:B------:R-:W-:Y:S01]  /*56740*/  LDS R225, [R6+UR10+0xa180] ;  /* 0x00a1800a06e17984 */ /* 0x000fe20008000800 */
[----:B------:R-:W-:Y:S03]  /*56750*/  HMMA.1688.F32.TF32 R72, R228, R66, R236 ;  /* 0x00000042e448723c */ /* 0x000fe600000810ec */
[----:B------:R-:W1:Y:S08]  /*56760*/  LDS R227, [R6+UR10+0xb180] ;  /* 0x00b1800a06e37984 */ /* 0x000e700008000800 */
        /* <DEDUP_REMOVED lines=110> */
[----:B------:R-:W4:Y:S01]  /*56e50*/  LDL.LU R243, [R1+0x28c] ;  /* 0x00028c0001f37983 */ /* 0x000f220000300800 */
[----:B--2---:R-:W-:Y:S08]  /*56e60*/  HMMA.1688.F32.TF32 R96, R224, R14, R96 ;  /* 0x0000000ee060723c */ /* 0x004ff00000081060 */
        /* <DEDUP_REMOVED lines=119> */
[----:B-1----:R-:W3:Y:S04]  /*575e0*/  LDL.LU.64 R238, [R1+0x3b00] ;  /* 0x003b000001ee7983 */ /* 0x002ee80000300a00 */
[----:B------:R-:W3:Y:S01]  /*575f0*/  LDL.LU.64 R236, [R1+0x3af8] ;  /* 0x003af80001ec7983 */ /* 0x000ee20000300a00 */
[----:B------:R-:W-:Y:S01]  /*57600*/  LOP3.LUT R231, R5, 0x60, RZ, 0x3c, !PT ;  /* 0x0000006005e77812 */ /* 0x000fe200078e3cff */
[C---:B------:R-:W-:Y:S04]  /*57610*/  HMMA.1688.F32.TF32 R244, R224.reuse, R38, R244 ;  /* 0x00000026e0f4723c */ /* 0x040fe800000810f4 */
[----:B------:R-:W-:Y:S04]  /*57620*/  LDS R229, [R231+UR10+0xa180] ;  /* 0x00a1800ae7e57984 */ /* 0x000fe80008000800 */
[----:B------:R-:W1:Y:S01]  /*57630*/  LDS R231, [R231+UR10+0xb180] ;  /* 0x00b1800ae7e77984 */ /* 0x000e620008000800 */
[C---:B------:R-:W-:Y:S10]  /*57640*/  HMMA.1688.F32.TF32 R248, R224.reuse, R34, R248 ;  /* 0x00000022e0f8723c */ /* 0x040ff400000810f8 */
[----:B------:R-:W-:Y:S04]  /*57650*/  STL.64 [R1+0xf70], R244 ;  /* 0x000f70f401007387 */ /* 0x000fe80000100a00 */
[----:B------:R4:W-:Y:S02]  /*57660*/  STL.64 [R1+0xf78], R246 ;  /* 0x000f78f601007387 */ /* 0x0009e40000100a00 */
[----:B----4-:R-:W-:Y:S03]  /*57670*/  HMMA.1688.F32.TF32 R244, R224, R30, R240 ;  /* 0x0000001ee0f4723c */ /* 0x010fe600000810f0 */
[----:B------:R4:W-:Y:S04]  /*57680*/  STL.64 [R1+0xe80], R248 ;  /* 0x000e80f801007387 */ /* 0x0009e80000100a00 */
[----:B------:R-:W-:-:S12]  /*57690*/  STL.64 [R1+0xe88], R250 ;  /* 0x000e88fa01007387 */ /* 0x000fd80000100a00 */
[----:B------:R-:W-:Y:S04]  /*576a0*/  STL.64 [R1+0xe70], R244 ;  /* 0x000e70f401007387 */ /* 0x000fe80000100a00 */
[----:B------:R-:W-:Y:S01]  /*576b0*/  STL.64 [R1+0xe78], R246 ;  /* 0x000e78f601007387 */ /* 0x000fe20000100a00 */
[----:B----4-:R-:W-:Y:S02]  /*576c0*/  IMAD.MOV.U32 R248, RZ, RZ, R204 ;  /* 0x000000fffff87224 */ /* 0x010fe400078e00cc */
[----:B------:R-:W-:Y:S01]  /*576d0*/  IMAD.MOV.U32 R249, RZ, RZ, R205 ;  /* 0x000000fffff97224 */ /* 0x000fe200078e00cd */
[C---:B--2---:R-:W-:Y:S08]  /*576e0*/  HMMA.1688.F32.TF32 R76, R224.reuse, R18, R76 ;  /* 0x00000012e04c723c */ /* 0x044ff0000008104c */
[C---:B---3--:R-:W-:Y:S08]  /*576f0*/  HMMA.1688.F32.TF32 R240, R224.reuse, R26, R236 ;  /* 0x0000001ae0f0723c */ /* 0x048ff000000810ec */
[----:B------:R-:W-:Y:S01]  /*57700*/  HMMA.1688.F32.TF32 R236, R224, R22, R72 ;  /* 0x00000016e0ec723c */ /* 0x000fe20000081048 */
[----:B------:R-:W-:Y:S04]  /*57710*/  LDS R72, [R5+UR10+0xa200] ;  /* 0x00a2000a05487984 */ /* 0x000fe80008000800 */
[----:B------:R-:W-:Y:S06]  /*57720*/  LDS R74, [R5+UR10+0xb200] ;  /* 0x00b2000a054a7984 */ /* 0x000fec0008000800 */
        /* <DEDUP_REMOVED lines=9> */
[----:B------:R-:W2:Y:S01]  /*577c0*/  LDS R75, [R6+UR10+0xb200] ;  /* 0x00b2000a064b7984 */ /* 0x000ea20008000800 */
[C---:B-1----:R-:W-:Y:S03]  /*577d0*/  HMMA.1688.F32.TF32 R76, R228.reuse, R66, R84 ;  /* 0x00000042e44c723c */ /* 0x042fe60000081054 */
[----:B------:R-:W-:Y:S04]  /*577e0*/  STL.64 [R1+0x9e0], R224 ;  /* 0x0009e0e001007387 */ /* 0x000fe80000100a00 */
[----:B------:R-:W-:Y:S01]  /*577f0*/  STL.64 [R1+0x9e8], R226 ;  /* 0x0009e8e201007387 */ /* 0x000fe20000100a00 */
[----:B------:R-:W-:Y:S01]  /*57800*/  HMMA.1688.F32.TF32 R84, R228, R10, R92 ;  /* 0x0000000ae454723c */ /* 0x000fe2000008105c */
[----:B------:R-:W-:Y:S01]  /*57810*/  IMAD.MOV.U32 R250, RZ, RZ, R206 ;  /* 0x000000fffffa7224 */ /* 0x000fe200078e00ce */
[----:B------:R-:W-:Y:S01]  /*57820*/  MOV R251, R207 ;  /* 0x000000cf00fb7202 */ /* 0x000fe20000000f00 */
[----:B------:R-:W-:Y:S01]  /*57830*/  IMAD.MOV.U32 R244, RZ, RZ, R200 ;  /* 0x000000fffff47224 */ /* 0x000fe200078e00c8 */
[----:B------:R-:W-:Y:S01]  /*57840*/  LDS R236, [R7+UR10+0xa200] ;  /* 0x00a2000a07ec7984 */ /* 0x000fe20008000800 */
[----:B------:R-:W-:-:S02]  /*57850*/  IMAD.MOV.U32 R245, RZ, RZ, R201 ;  /* 0x000000fffff57224 */ /* 0x000fc400078e00c9 */
[----:B------:R-:W-:Y:S01]  /*57860*/  IMAD.MOV.U32 R246, RZ, RZ, R202 ;  /* 0x000000fffff67224 */ /* 0x000fe200078e00ca */
[----:B------:R-:W-:Y:S04]  /*57870*/  LDS R238, [R7+UR10+0xb200] ;  /* 0x00b2000a07ee7984 */ /* 0x000fe80008000800 */
        /* <DEDUP_REMOVED lines=33> */
[----:B------:R-:W-:Y:S01]  /*57a90*/  STL.64 [R1+0x888], R86 ;  /* 0x0008885601007387 */ /* 0x000fe20000100a00 */
[C---:B-1----:R-:W-:Y:S03]  /*57aa0*/  HMMA.1688.F32.TF32 R80, R228.reuse, R22, R136 ;  /* 0x00000016e450723c */ /* 0x042fe60000081088 */
[----:B------:R-:W-:Y:S04]  /*57ab0*/  STL.64 [R1+0x860], R76 ;  /* 0x0008604c01007387 */ /* 0x000fe80000100a00 */
[----:B------:R1:W-:Y:S02]  /*57ac0*/  STL.64 [R1+0x868], R78 ;  /* 0x0008684e01007387 */ /* 0x0003e40000100a00 */
[----:B-1----:R-:W-:Y:S10]  /*57ad0*/  HMMA.1688.F32.TF32 R76, R228, R18, R140 ;  /* 0x00000012e44c723c */ /* 0x002ff4000008108c */
[----:B------:R-:W-:Y:S04]  /*57ae0*/  STL.64 [R1+0x840], R80 ;  /* 0x0008405001007387 */ /* 0x000fe80000100a00 */
[----:B------:R2:W-:Y:S02]  /*57af0*/  STL.64 [R1+0x848], R82 ;  /* 0x0008485201007387 */ /* 0x0005e40000100a00 */
[C---:B--2---:R-:W-:Y:S03]  /*57b00*/  HMMA.1688.F32.TF32 R80, R72.reuse, R70, R144 ;  /* 0x000000464850723c */ /* 0x044fe60000081090 */
[----:B------:R-:W-:Y:S04]  /*57b10*/  STL.64 [R1+0x820], R76 ;  /* 0x0008204c01007387 */ /* 0x000fe80000100a00 */
[----:B------:R1:W-:Y:S02]  /*57b20*/  STL.64 [R1+0x828], R78 ;  /* 0x0008284e01007387 */ /* 0x0003e40000100a00 */
[C---:B-1----:R-:W-:Y:S10]  /*57b30*/  HMMA.1688.F32.TF32 R76, R72.reuse, R66, R148 ;  /* 0x00000042484c723c */ /* 0x042ff40000081094 */
[----:B------:R-:W-:Y:S04]  /*57b40*/  STL.64 [R1+0x810], R80 ;  /* 0x0008105001007387 */ /* 0x000fe80000100a00 */
[----:B------:R1:W-:Y:S01]  /*57b50*/  STL.64 [R1+0x818], R82 ;  /* 0x0008185201007387 */ /* 0x0003e20000100a00 */
[C---:B------:R-:W-:Y:S08]  /*57b60*/  HMMA.1688.F32.TF32 R84, R72.reuse, R14, R152 ;  /* 0x0000000e4854723c */ /* 0x040ff00000081098 */
[C---:B-1----:R-:W-:Y:S01]  /*57b70*/  HMMA.1688.F32.TF32 R80, R72.reuse, R10, R156 ;  /* 0x0000000a4850723c */ /* 0x042fe2000008109c */
[----:B------:R-:W-:Y:S04]  /*57b80*/  STL.64 [R1+0x800], R76 ;  /* 0x0008004c01007387 */ /* 0x000fe80000100a00 */
[----:B------:R1:W-:Y:S03]  /*57b90*/  STL.64 [R1+0x808], R78 ;  /* 0x0008084e01007387 */ /* 0x0003e60000100a00 */
[----:B-1----:R-:W-:Y:S03]  /*57ba0*/  HMMA.1688.F32.TF32 R76, R72, R62, R160 ;  /* 0x0000003e484c723c */ /* 0x002fe600000810a0 */
[----:B------:R1:W-:Y:S04]  /*57bb0*/  STL.64 [R1+0x7f0], R84 ;  /* 0x0007f05401007387 */ /* 0x0003e80000100a00 */
[----:B------:R2:W-:Y:S04]  /*57bc0*/  STL.64 [R1+0x7f8], R86 ;  /* 0x0007f85601007387 */ /* 0x0005e80000100a00 */
[----:B------:R3:W-:Y:S04]  /*57bd0*/  STL.64 [R1+0x7d0], R80 ;  /* 0x0007d05001007387 */ /* 0x0007e80000100a00 */
[----:B------:R4:W-:Y:S04]  /*57be0*/  STL.64 [R1+0x7d8], R82 ;  /* 0x0007d85201007387 */ /* 0x0009e80000100a00 */
[----:B------:R-:W4:Y:S04]  /*57bf0*/  LDL.LU R204, [R1+0x3af0] ;  /* 0x003af00001cc7983 */ /* 0x000f280000300800 */
[----:B------:R-:W-:Y:S04]  /*57c00*/  STL.64 [R1+0x7b0], R76 ;  /* 0x0007b04c01007387 */ /* 0x000fe80000100a00 */
[----:B------:R-:W-:Y:S04]  /*57c10*/  STL.64 [R1+0x7b8], R78 ;  /* 0x0007b84e01007387 */ /* 0x000fe80000100a00 */
        /* <DEDUP_REMOVED lines=11> */
[----:B------:R-:W4:Y:S01]  /*57cd0*/  LDL.LU R203, [R1+0x3ad4] ;  /* 0x003ad40001cb7983 */ /* 0x000f220000300800 */
[----:B-1----:R-:W-:-:S03]  /*57ce0*/  IMAD.MOV.U32 R84, RZ, RZ, R192 ;  /* 0x000000ffff547224 */ /* 0x002fc600078e00c0 */
[----:B------:R-:W4:Y:S01]  /*57cf0*/  LDL.LU R196, [R1+0x3ad0] ;  /* 0x003ad00001c47983 */ /* 0x000f220000300800 */
[----:B------:R-:W-:-:S03]  /*57d00*/  IMAD.MOV.U32 R85, RZ, RZ, R193 ;  /* 0x000000ffff557224 */ /* 0x000fc600078e00c1 */
[----:B------:R-:W4:Y:S01]  /*57d10*/  LDL.LU R197, [R1+0x3acc] ;  /* 0x003acc0001c57983 */ /* 0x000f220000300800 */
[----:B--2---:R-:W-:-:S03]  /*57d20*/  IMAD.MOV.U32 R86, RZ, RZ, R194 ;  /* 0x000000ffff567224 */ /* 0x004fc600078e00c2 */
[----:B------:R-:W2:Y:S01]  /*57d30*/  LDL.LU R198, [R1+0x3ac8] ;  /* 0x003ac80001c67983 */ /* 0x000ea20000300800 */
[----:B------:R-:W-:-:S03]  /*57d40*/  IMAD.MOV.U32 R87, RZ, RZ, R195 ;  /* 0x000000ffff577224 */ /* 0x000fc600078e00c3 */
[----:B------:R-:W2:Y:S01]  /*57d50*/  LDL.LU R199, [R1+0x3ac4] ;  /* 0x003ac40001c77983 */ /* 0x000ea20000300800 */
[----:B------:R-:W-:-:S03]  /*57d60*/  IMAD.MOV.U32 R92, RZ, RZ, R188 ;  /* 0x000000ffff5c7224 */ /* 0x000fc600078e00bc */
[----:B------:R-:W2:Y:S01]  /*57d70*/  LDL.LU R192, [R1+0x3ac0] ;  /* 0x003ac00001c07983 */ /* 0x000ea20000300800 */
[----:B------:R-:W-:-:S03]  /*57d80*/  MOV R93, R189 ;  /* 0x000000bd005d7202 */ /* 0x000fc60000000f00 */
        /* <DEDUP_REMOVED lines=41> */
[----:B---3--:R-:W-:-:S03]  /*58020*/  IMAD.MOV.U32 R80, RZ, RZ, R165 ;  /* 0x000000ffff507224 */ /* 0x008fc600078e00a5 */
[----:B------:R-:W2:Y:S01]  /*58030*/  LDL.LU R169, [R1+0x3a70] ;  /* 0x003a700001a97983 */ /* 0x000ea20000300800 */
[----:B------:R-:W-:-:S03]  /*58040*/  IMAD.MOV.U32 R81, RZ, RZ, R166 ;  /* 0x000000ffff517224 */ /* 0x000fc600078e00a6 */
[----:B------:R-:W2:Y:S01]  /*58050*/  LDL.LU R170, [R1+0x3a6c] ;  /* 0x003a6c0001aa7983 */ /* 0x000ea20000300800 */
[----:B----4-:R-:W-:-:S03]  /*58060*/  MOV R82, R167 ;  /* 0x000000a700527202 */ /* 0x010fc60000000f00 */
[----:B------:R-:W2:Y:S04]  /*58070*/  LDL.LU R171, [R1+0x3a68] ;  /* 0x003a680001ab7983 */ /* 0x000ea80000300800 */
[----:B------:R-:W3:Y:S04]  /*58080*/  LDL.LU R164, [R1+0x3a64] ;  /* 0x003a640001a47983 */ /* 0x000ee80000300800 */
[----:B------:R-:W3:Y:S04]  /*58090*/  LDL.LU R165, [R1+0x3a60] ;  /* 0x003a600001a57983 */ /* 0x000ee80000300800 */
[----:B------:R-:W3:Y:S04]  /*580a0*/  LDL.LU R166, [R1+0x3a5c] ;  /* 0x003a5c0001a67983 */ /* 0x000ee80000300800 */
[----:B------:R-:W3:Y:S01]  /*580b0*/  LDL.LU R167, [R1+0x3a58] ;  /* 0x003a580001a77983 */ /* 0x000ee20000300800 */
[----:B------:R-:W-:-:S02]  /*580c0*/  IMAD.MOV.U32 R83, RZ, RZ, R175 ;  /* 0x000000ffff537224 */ /* 0x000fc400078e00af */
[----:B------:R-:W-:Y:S01]  /*580d0*/  IMAD.MOV.U32 R240, RZ, RZ, R179 ;  /* 0x000000fffff07224 */ /* 0x000fe200078e00b3 */
[----:B------:R-:W4:Y:S04]  /*580e0*/  LDL.LU R175, [R1+0x3a54] ;  /* 0x003a540001af7983 */ /* 0x000f280000300800 */
[----:B------:R-:W2:Y:S01]  /*580f0*/  LDL.LU R179, [R1+0x3a50] ;  /* 0x003a500001b37983 */ /* 0x000ea20000300800 */
[----:B------:R-:W-:Y:S02]  /*58100*/  IMAD.MOV.U32 R241, RZ, RZ, R182 ;  /* 0x000000fffff17224 */ /* 0x000fe400078e00b6 */
[----:B------:R-:W-:Y:S01]  /*58110*/  IMAD.MOV.U32 R242, RZ, RZ, R183 ;  /* 0x000000fffff27224 */ /* 0x000fe200078e00b7 */
[----:B------:R-:W4:Y:S01]  /*58120*/  LDL.LU R182, [R1+0x3a4c] ;  /* 0x003a4c0001b67983 */ /* 0x000f220000300800 */
[----:B------:R-:W-:-:S03]  /*58130*/  IMAD.MOV.U32 R243, RZ, RZ, R187 ;  /* 0x000000fffff37224 */ /* 0x000fc600078e00bb */
[----:B------:R-:W4:Y:S04]  /*58140*/  LDL.LU R183, [R1+0x3a48] ;  /* 0x003a480001b77983 */ /* 0x000f280000300800 */
[----:B------:R-:W4:Y:S01]  /*58150*/  LDL.LU R187, [R1+0x3a44] ;  /* 0x003a440001bb7983 */ /* 0x000f220000300800 */
[----:B------:R-:W-:-:S05]  /*58160*/  LOP3.LUT R91, R5, 0x60, RZ, 0x3c, !PT ;  /* 0x00000060055b7812 */ /* 0x000fca00078e3cff */
[----:B------:R-:W-:Y:S04]  /*58170*/  LDS R237, [R91+UR10+0xa200] ;  /* 0x00a2000a5bed7984 */ /* 0x000fe80008000800 */
[----:B------:R-:W1:Y:S02]  /*58180*/  LDS R239, [R91+UR10+0xb200] ;  /* 0x00b2000a5bef7984 */ /* 0x000e640008000800 */
[C---:B-1----:R-:W-:Y:S08]  /*58190*/  HMMA.1688.F32.TF32 R104, R236.reuse, R54, R104 ;  /* 0x00000036ec68723c */ /* 0x042ff00000081068 */
[----:B------:R-:W-:Y:S08]  /*581a0*/  HMMA.1688.F32.TF32 R100, R236, R50, R100 ;  /* 0x00000032ec64723c */ /* 0x000ff00000081064 */
[C---:B---3--:R-:W-:Y:S08]  /*581b0*/  HMMA.1688.F32.TF32 R116, R72.reuse, R58, R164 ;  /* 0x0000003a4874723c */ /* 0x048ff000000810a4 */
[C---:B--2---:R-:W-:Y:S08]  /*581c0*/  HMMA.1688.F32.TF32 R120, R72.reuse, R54, R168 ;  /* 0x000000364878723c */ /* 0x044ff000000810a8 */
[C---:B----4-:R-:W-:Y:S03]  /*581d0*/  HMMA.1688.F32.TF32 R76, R72.reuse, R50, R172 ;  /* 0x00000032484c723c */ /* 0x050fe600000810ac */
        /* <DEDUP_REMOVED lines=10> */
[C---:B--2---:R-:W-:Y:S03]  /*58280*/  HMMA.1688.F32.TF32 R76, R72.reuse, R38, R184 ;  /* 0x00000026484c723c */ /* 0x044fe600000810b8 */
        /* <DEDUP_REMOVED lines=10> */
[C---:B--2---:R-:W-:Y:S03]  /*58330*/  HMMA.1688.F32.TF32 R76, R72.reuse, R26, R196 ;  /* 0x0000001a484c723c */ /* 0x044fe600000810c4 */
[----:B------:R1:W-:Y:S04]  /*58340*/  STL.64 [R1+0x6c8], R118 ;  /* 0x0006c87601007387 */ /* 0x0003e80000100a00 */
[----:B------:R-:W-:Y:S01]  /*58350*/  LDS R186, [R7+UR10+0xd000] ;  /* 0x00d0000a07ba7984 */ /* 0x000fe20008000800 */
[C---:B-1----:R-:W-:Y:S08]  /*58360*/  HMMA.1688.F32.TF32 R116, R72.reuse, R22, R200 ;  /* 0x000000164874723c */ /* 0x042ff000000810c8 */
[----:B------:R-:W-:Y:S01]  /*58370*/  HMMA.1688.F32.TF32 R72, R72, R18, R204 ;  /* 0x000000124848723c */ /* 0x000fe200000810cc */
[----:B------:R-:W-:Y:S04]  /*58380*/  STL.64 [R1+0x6a0], R120 ;  /* 0x0006a07801007387 */ /* 0x000fe80000100a00 */
[----:B------:R1:W-:Y:S04]  /*58390*/  STL.64 [R1+0x6a8], R122 ;  /* 0x0006a87a01007387 */ /* 0x0003e80000100a00 */
[----:B------:R-:W-:Y:S04]  /*583a0*/  STL.64 [R1+0x660], R76 ;  /* 0x0006604c01007387 */ /* 0x000fe80000100a00 */
[----:B------:R-:W-:Y:S04]  /*583b0*/  STL.64 [R1+0x668], R78 ;  /* 0x0006684e01007387 */ /* 0x000fe80000100a00 */
[----:B------:R-:W-:Y:S01]  /*583c0*/  STL.64 [R1+0x640], R116 ;  /* 0x0006407401007387 */ /* 0x000fe20000100a00 */
[C---:B-1----:R-:W-:Y:S03]  /*583d0*/  HMMA.1688.F32.TF32 R120, R236.reuse, R66, R212 ;  /* 0x00000042ec78723c */ /* 0x042fe600000810d4 */
        /* <DEDUP_REMOVED lines=8> */
[----:B------:R-:W1:Y:S04]  /*58460*/  LDS R79, [R6+UR10+0xb280] ;  /* 0x00b2800a064f7984 */ /* 0x000e680008000800 */
[----:B------:R-:W-:Y:S01]  /*58470*/  STL.64 [R1+0x610], R116 ;  /* 0x0006107401007387 */ /* 0x000fe20000100a00 */
[C---:B------:R-:W-:Y:S03]  /*58480*/  HMMA.1688.F32.TF32 R112, R236.reuse, R62, R112 ;  /* 0x0000003eec70723c */ /* 0x040fe60000081070 */
[----:B------:R2:W-:Y:S04]  /*58490*/  STL.64 [R1+0x618], R118 ;  /* 0x0006187601007387 */ /* 0x0005e80000100a00 */
[----:B------:R-:W-:Y:S04]  /*584a0*/  STL.64 [R1+0x5f0], R120 ;  /* 0x0005f07801007387 */ /* 0x000fe80000100a00 */
[----:B------:R-:W-:Y:S01]  /*584b0*/  STL.64 [R1+0x5f8], R122 ;  /* 0x0005f87a01007387 */ /* 0x000fe20000100a00 */
[C---:B--2---:R-:W-:Y:S03]  /*584c0*/  HMMA.1688.F32.TF32 R116, R236.reuse, R10, R220 ;  /* 0x0000000aec74723c */ /* 0x044fe600000810dc */
[----:B------:R-:W-:Y:S04]  /*584d0*/  STL.64 [R1+0x290], R72 ;  /* 0x0002904801007387 */ /* 0x000fe80000100a00 */
[----:B------:R2:W-:Y:S02]  /*584e0*/  STL.64 [R1+0x298], R74 ;  /* 0x0002984a01007387 */ /* 0x0005e40000100a00 */
[C---:B--2---:R-:W-:Y:S10]  /*584f0*/  HMMA.1688.F32.TF32 R72, R236.reuse, R58, R108 ;  /* 0x0000003aec48723c */ /* 0x044ff4000008106c */
[----:B------:R-:W-:Y:S04]  /*58500*/  STL.64 [R1+0x170], R116 ;  /* 0x0001707401007387 */ /* 0x000fe80000100a00 */
[----:B------:R-:W-:Y:S04]  /*58510*/  STL.64 [R1+0x178], R118 ;  /* 0x0001787601007387 */ /* 0x000fe80000100a00 */
[----:B------:R-:W-:Y:S04]  /*58520*/  STL.64 [R1+0x160], R112 ;  /* 0x0001607001007387 */ /* 0x000fe80000100a00 */
[----:B------:R-:W-:Y:S04]  /*58530*/  STL.64 [R1+0x168], R114 ;  /* 0x0001687201007387 */ /* 0x000fe80000100a00 */
[----:B------:R-:W-:Y:S04]  /*58540*/  STL.64 [R1+0x150], R72 ;  /* 0x0001504801007387 */ /* 0x000fe80000100a00 */
[----:B------:R2:W-:Y:S02]  /*58550*/  STL.64 [R1+0x158], R74 ;  /* 0x0001584a01007387 */ /* 0x0005e40000100a00 */
[C---:B--2---:R-:W-:Y:S02]  /*58560*/  HMMA.1688.F32.TF32 R72, R236.reuse, R46, R96 ;  /* 0x0000002eec48723c */ /* 0x044fe40000081060 */
        /* <DEDUP_REMOVED lines=19> */
[----:B------:R-:W-:Y:S04]  /*586a0*/  STL.64 [R1+0xe8], R86 ;  /* 0x0000e85601007387 */ /* 0x000fe80000100a00 */
[----:B------:R2:W-:Y:S04]  /*586b0*/  STL.64 [R1+0xd0], R80 ;  /* 0x0000d05001007387 */ /* 0x0005e80000100a00 */
[----:B------:R3:W-:Y:S04]  /*586c0*/  STL.64 [R1+0xd8], R82 ;  /* 0x0000d85201007387 */ /* 0x0007e80000100a00 */
[----:B------:R-:W4:Y:S04]  /*586d0*/  LDL.LU R248, [R1+0xd30] ;  /* 0x000d300001f87983 */ /* 0x000f280000300800 */
[----:B------:R-:W-:Y:S01]  /*586e0*/  STL.64 [R1+0xc0], R72 ;  /* 0x0000c04801007387 */ /* 0x000fe20000100a00 */
[----:B------:R-:W-:Y:S03]  /*586f0*/  HMMA.1688.F32.TF32 R236, R236, R18, R240 ;  /* 0x00000012ecec723c */ /* 0x000fe600000810f0 */
        /* <DEDUP_REMOVED lines=36> */
[----:B------:R-:W-:Y:S04]  /*58940*/  STL.64 [R1+0x3970], R238 ;  /* 0x003970ee01007387 */ /* 0x000fe80000100a00 */
[----:B------:R1:W-:Y:S04]  /*58950*/  STL.64 [R1+0x3968], R236 ;  /* 0x003968ec01007387 */ /* 0x0003e80000100a00 */
[----:B------:R-:W-:Y:S04]  /*58960*/  LDS R72, [R7+UR10+0xa280] ;  /* 0x00a2800a07487984 */ /* 0x000fe80008000800 */
[----:B------:R-:W-:Y:S04]  /*58970*/  LDS R74, [R7+UR10+0xb280] ;  /* 0x00b2800a074a7984 */ /* 0x000fe80008000800 */
[----:B------:R-:W-:Y:S04]  /*58980*/  LDS R73, [R91+UR10+0xa280] ;  /* 0x00a2800a5b497984 */ /* 0x000fe80008000800 */
[----:B------:R-:W1:Y:S02]  /*58990*/  LDS R75, [R91+UR10+0xb280] ;  /* 0x00b2800a5b4b7984 */ /* 0x000e640008000800 */
[C---:B-1----:R-:W-:Y:S08]  /*589a0*/  HMMA.1688.F32.TF32 R104, R76.reuse, R70, R100 ;  /* 0x000000464c68723c */ /* 0x042ff00000081064 */
[C---:B----4-:R-:W-:Y:S01]  /*589b0*/  HMMA.1688.F32.TF32 R100, R76.reuse, R66, R240 ;  /* 0x000000424c64723c */ /* 0x050fe200000810f0 */
[----:B------:R-:W4:Y:S10]  /*589c0*/  LDL.LU R240, [R1+0xd20] ;  /* 0x000d200001f07983 */ /* 0x000f340000300800 */
[----:B------:R-:W-:Y:S04]  /*589d0*/  STL.64 [R1+0x280], R104 ;  /* 0x0002806801007387 */ /* 0x000fe80000100a00 */
[----:B------:R-:W-:Y:S04]  /*589e0*/  STL.64 [R1+0x288], R106 ;  /* 0x0002886a01007387 */ /* 0x000fe80000100a00 */
[----:B------:R-:W-:Y:S04]  /*589f0*/  STL.64 [R1+0x270], R100 ;  /* 0x0002706401007387 */ /* 0x000fe80000100a00 */
[----:B------:R-:W-:Y:S04]  /*58a00*/  STL.64 [R1+0x278], R102 ;  /* 0x0002786601007387 */ /* 0x000fe80000100a00 */
[----:B------:R-:W4:Y:S04]  /*58a10*/  LDL.LU R241, [R1+0xd24] ;  /* 0x000d240001f17983 */ /* 0x000f280000300800 */
[----:B------:R-:W4:Y:S04]  /*58a20*/  LDL.LU R242, [R1+0xd28] ;  /* 0x000d280001f27983 */ /* 0x000f280000300800 */
[----:B------:R-:W4:Y:S01]  /*58a30*/  LDL.LU R243, [R1+0xd2c] ;  /* 0x000d2c0001f37983 */ /* 0x000f220000300800 */
[C---:B------:R-:W-:Y:S08]  /*58a40*/  HMMA.1688.F32.TF32 R96, R76.reuse, R14, R96 ;  /* 0x0000000e4c60723c */ /* 0x040ff00000081060 */
[C---:B--2---:R-:W-:Y:S08]  /*58a50*/  HMMA.1688.F32.TF32 R80, R76.reuse, R58, R80 ;  /* 0x0000003a4c50723c */ /* 0x044ff00000081050 */
[----:B---3--:R-:W-:Y:S03]  /*58a60*/  HMMA.1688.F32.TF32 R92, R76, R10, R92 ;  /* 0x0000000a4c5c723c */ /* 0x008fe6000008105c */
[----:B------:R-:W-:Y:S01]  /*58a70*/  IMAD.MOV.U32 R236, RZ, RZ, R99 ;  /* 0x000000ffffec7224 */ /* 0x000fe200078e0063 */
[----:B------:R-:W-:Y:S01]  /*58a80*/  MOV R238, R97 ;  /* 0x0000006100ee7202 */ /* 0x000fe20000000f00 */
[----:B------:R-:W-:-:S02]  /*58a90*/  IMAD.MOV.U32 R239, RZ, RZ, R96 ;  /* 0x000000ffffef7224 */ /* 0x000fc400078e0060 */
[----:B------:R-:W-:Y:S01]  /*58aa0*/  IMAD.MOV.U32 R237, RZ, RZ, R98 ;  /* 0x000000ffffed7224 */ /* 0x000fe200078e0062 */
[----:B------:R-:W-:Y:S01]  /*58ab0*/  HMMA.1688.F32.TF32 R84, R76, R62, R84 ;  /* 0x0000003e4c54723c */ /* 0x000fe20000081054 */
[----:B------:R1:W-:Y:S04]  /*58ac0*/  STL [R1+0x39b4], R236 ;  /* 0x0039b4ec01007387 */ /* 0x0003e80000100800 */
[----:B------:R2:W-:Y:S04]  /*58ad0*/  STL [R1+0x39b0], R238 ;  /* 0x0039b0ee01007387 */ /* 0x0005e80000100800 */
[----:B------:R3:W-:Y:S01]  /*58ae0*/  STL [R1+0x39ac], R239 ;  /* 0x0039acef01007387 */ /* 0x0007e20000100800 */
[----:B-1----:R-:W-:-:S03]  /*58af0*/  IMAD.MOV.U32 R236, RZ, RZ, R80 ;  /* 0x000000ffffec7224 */ /* 0x002fc600078e0050 */
[----:B------:R1:W-:Y:S01]  /*58b00*/  STL [R1+0x39a8], R237 ;  /* 0x0039a8ed01007387 */ /* 0x0003e20000100800 */
[----:B--2---:R-:W-:Y:S02]  /*58b10*/  IMAD.MOV.U32 R238, RZ, RZ, R81 ;  /* 0x000000ffffee7224 */ /* 0x004fe400078e0051 */
[----:B---3--:R-:W-:Y:S02]  /*58b20*/  IMAD.MOV.U32 R239, RZ, RZ, R82 ;  /* 0x000000ffffef7224 */ /* 0x008fe400078e0052 */
[----:B-1----:R-:W-:Y:S02]  /*58b30*/  IMAD.MOV.U32 R237, RZ, RZ, R83 ;  /* 0x000000ffffed7224 */ /* 0x002fe400078e0053 */
[C---:B------:R-:W-:Y:S01]  /*58b40*/  HMMA.1688.F32.TF32 R80, R76.reuse, R46, R248 ;  /* 0x0000002e4c50723c */ /* 0x040fe200000810f8 */
[----:B------:R-:W-:Y:S04]  /*58b50*/  STL.64 [R1+0x250], R92 ;  /* 0x0002505c01007387 */ /* 0x000fe80000100a00 */
[----:B------:R1:W-:Y:S04]  /*58b60*/  STL.64 [R1+0x258], R94 ;  /* 0x0002585e01007387 */ /* 0x0003e80000100a00 */
[----:B------:R-:W-:Y:S04]  /*58b70*/  STL.64 [R1+0x240], R84 ;  /* 0x0002405401007387 */ /* 0x000fe80000100a00 */
[----:B------:R2:W-:Y:S01]  /*58b80*/  STL.64 [R1+0x248], R86 ;  /* 0x0002485601007387 */ /* 0x0005e20000100a00 */
[C---:B-1----:R-:W-:Y:S03]  /*58b90*/  HMMA.1688.F32.TF32 R92, R76.reuse, R54, R224 ;  /* 0x000000364c5c723c */ /* 0x042fe600000810e0 */
[----:B------:R1:W-:Y:S04]  /*58ba0*/  STL [R1+0x39c4], R237 ;  /* 0x0039c4ed01007387 */ /* 0x0003e80000100800 */
[----:B------:R3:W-:Y:S01]  /*58bb0*/  STL [R1+0x39c0], R239 ;  /* 0x0039c0ef01007387 */ /* 0x0007e20000100800 */
[----:B--2---:R-:W-:Y:S03]  /*58bc0*/  HMMA.1688.F32.TF32 R84, R76, R50, R244 ;  /* 0x000000324c54723c */ /* 0x004fe600000810f4 */
[----:B------:R2:W-:Y:S01]  /*58bd0*/  STL [R1+0x39bc], R236 ;  /* 0x0039bcec01007387 */ /* 0x0005e20000100800 */
[----:B-1----:R-:W-:-:S03]  /*58be0*/  MOV R237, R80 ;  /* 0x0000005000ed7202 */ /* 0x002fc60000000f00 */
[----:B------:R1:W-:Y:S01]  /*58bf0*/  STL [R1+0x39b8], R238 ;  /* 0x0039b8ee01007387 */ /* 0x0003e20000100800 */
[----:B---3--:R-:W-:Y:S02]  /*58c00*/  IMAD.MOV.U32 R239, RZ, RZ, R81 ;  /* 0x000000ffffef7224 */ /* 0x008fe400078e0051 */
[----:B--2---:R-:W-:Y:S02]  /*58c10*/  IMAD.MOV.U32 R236, RZ, RZ, R82 ;  /* 0x000000ffffec7224 */ /* 0x004fe400078e0052 */
[----:B-1----:R-:W-:Y:S01]  /*58c20*/  IMAD.MOV.U32 R238, RZ, RZ, R83 ;  /* 0x000000ffffee7224 */ /* 0x002fe200078e0053 */
[----:B------:R1:W-:Y:S04]  /*58c30*/  STL.64 [R1+0x220], R92 ;  /* 0x0002205c01007387 */ /* 0x0003e80000100a00 */
[----:B------:R2:W-:Y:S04]  /*58c40*/  STL.64 [R1+0x228], R94 ;  /* 0x0002285e01007387 */ /* 0x0005e80000100a00 */
[----:B------:R3:W-:Y:S04]  /*58c50*/  STL.64 [R1+0x210], R84 ;  /* 0x0002105401007387 */ /* 0x0007e80000100a00 */
[----:B------:R1:W-:Y:S04]  /*58c60*/  STL.64 [R1+0x218], R86 ;  /* 0x0002185601007387 */ /* 0x0003e80000100a00 */
[----:B------:R-:W-:Y:S04]  /*58c70*/  STL [R1+0x39d4], R238 ;  /* 0x0039d4ee01007387 */ /* 0x000fe80000100800 */
[----:B------:R-:W-:Y:S04]  /*58c80*/  STL [R1+0x39d0], R236 ;  /* 0x0039d0ec01007387 */ /* 0x000fe80000100800 */
[----:B------:R-:W-:Y:S04]  /*58c90*/  STL [R1+0x39cc], R237 ;  /* 0x0039cced01007387 */ /* 0x000fe80000100800 */
[----:B------:R-:W-:Y:S04]  /*58ca0*/  STL [R1+0x39c8], R239 ;  /* 0x0039c8ef01007387 */ /* 0x000fe80000100800 */
[----:B------:R-:W3:Y:S01]  /*58cb0*/  LDL.LU R100, [R1+0xd10] ;  /* 0x000d100001647983 */ /* 0x000ee20000300800 */
[----:B----4-:R-:W-:-:S15]  /*58cc0*/  HMMA.1688.F32.TF32 R80, R76, R42, R240 ;  /* 0x0000002a4c50723c */ /* 0x010fde00000810f0 */
[----:B------:R-:W-:-:S04]  /*58cd0*/  NOP ;  /* 0x0000000000007918 */ /* 0x000fc80000000000 */
[----:B------:R4:W-:Y:S04]  /*58ce0*/  STL.64 [R1+0x1f0], R80 ;  /* 0x0001f05001007387 */ /* 0x0009e80000100a00 */
[----:B------:R1:W-:Y:S04]  /*58cf0*/  STL.64 [R1+0x1f8], R82 ;  /* 0x0001f85201007387 */ /* 0x0003e80000100a00 */
        /* <DEDUP_REMOVED lines=13> */
[----:B--2---:R-:W2:Y:S04]  /*58dd0*/  LDL.LU R94, [R1+0xcf8] ;  /* 0x000cf800015e7983 */ /* 0x004ea80000300800 */
[----:B------:R-:W2:Y:S04]  /*58de0*/  LDL.LU R95, [R1+0xcfc] ;  /* 0x000cfc00015f7983 */ /* 0x000ea80000300800 */
[----:B---3--:R-:W3:Y:S04]  /*58df0*/  LDL.LU R84, [R1+0xce0] ;  /* 0x000ce00001547983 */ /* 0x008ee80000300800 */
        /* <DEDUP_REMOVED lines=23> */
[----:B------:R-:W-:Y:S01]  /*58f70*/  HMMA.1688.F32.TF32 R96, R76, R34, R96 ;  /* 0x000000224c60723c */ /* 0x000fe20000081060 */
[----:B------:R-:W-:Y:S01]  /*58f80*/  IMAD.MOV.U32 R237, RZ, RZ, R102 ;  /* 0x000000ffffed7224 */ /* 0x000fe200078e0066 */
[----:B------:R-:W-:-:S06]  /*58f90*/  MOV R239, R103 ;  /* 0x0000006700ef7202 */ /* 0x000fcc0000000f00 */
[C---:B--2---:R-:W-:Y:S01]  /*58fa0*/  HMMA.1688.F32.TF32 R92, R76.reuse, R30, R92 ;  /* 0x0000001e4c5c723c */ /* 0x044fe2000008105c */
[----:B------:R-:W-:Y:S04]  /*58fb0*/  STL [R1+0x39e4], R238 ;  /* 0x0039e4ee01007387 */ /* 0x000fe80000100800 */
[----:B------:R-:W-:Y:S03]  /*58fc0*/  STL [R1+0x39e0], R236 ;  /* 0x0039e0ec01007387 */ /* 0x000fe60000100800 */
[C---:B---3--:R-:W-:Y:S01]  /*58fd0*/  HMMA.1688.F32.TF32 R84, R76.reuse, R26, R84 ;  /* 0x0000001a4c54723c */ /* 0x048fe20000081054 */
[----:B------:R1:W-:Y:S04]  /*58fe0*/  STL [R1+0x39dc], R237 ;  /* 0x0039dced01007387 */ /* 0x0003e80000100800 */
[----:B------:R2:W-:Y:S03]  /*58ff0*/  STL [R1+0x39d8], R239 ;  /* 0x0039d8ef01007387 */ /* 0x0005e60000100800 */
[----:B----4-:R-:W-:Y:S03]  /*59000*/  HMMA.1688.F32.TF32 R80, R76, R22, R80 ;  /* 0x000000164c50723c */ /* 0x010fe60000081050 */
[----:B-1----:R-:W-:Y:S01]  /*59010*/  IMAD.MOV.U32 R237, RZ, RZ, R92 ;  /* 0x000000ffffed7224 */ /* 0x002fe200078e005c */
[----:B------:R-:W-:Y:S01]  /*59020*/  STL.64 [R1+0x1d0], R96 ;  /* 0x0001d06001007387 */ /* 0x000fe20000100a00 */
[----:B--2---:R-:W-:-:S03]  /*59030*/  IMAD.MOV.U32 R239, RZ, RZ, R93 ;  /* 0x000000ffffef7224 */ /* 0x004fc600078e005d */
[----:B------:R-:W-:Y:S04]  /*59040*/  STL.64 [R1+0x1d8], R98 ;  /* 0x0001d86201007387 */ /* 0x000fe80000100a00 */
[----:B------:R-:W-:Y:S04]  /*59050*/  STL.64 [R1+0x1c8], R94 ;  /* 0x0001c85e01007387 */ /* 0x000fe80000100a00 */
[----:B------:R1:W-:Y:S04]  /*59060*/  STL [R1+0x39ec], R237 ;  /* 0x0039eced01007387 */ /* 0x0003e80000100800 */
[----:B------:R2:W-:Y:S04]  /*59070*/  STL [R1+0x39e8], R239 ;  /* 0x0039e8ef01007387 */ /* 0x0005e80000100800 */
[----:B------:R-:W-:Y:S01]  /*59080*/  STL.64 [R1+0x1b0], R84 ;  /* 0x0001b05401007387 */ /* 0x000fe20000100a00 */
[----:B-1----:R-:W-:-:S03]  /*59090*/  IMAD.MOV.U32 R237, RZ, RZ, R82 ;  /* 0x000000ffffed7224 */ /* 0x002fc600078e0052 */
[----:B------:R1:W-:Y:S01]  /*590a0*/  STL.64 [R1+0x1a0], R80 ;  /* 0x0001a05001007387 */ /* 0x0003e20000100a00 */
[----:B--2---:R-:W-:Y:S02]  /*590b0*/  IMAD.MOV.U32 R239, RZ, RZ, R83 ;  /* 0x000000ffffef7224 */ /* 0x004fe400078e0053 */
[----:B-1----:R-:W-:Y:S01]  /*590c0*/  HMMA.1688.F32.TF32 R80, R76, R18, R224 ;  /* 0x000000124c50723c */ /* 0x002fe200000810e0 */
[----:B------:R-:W-:Y:S01]  /*590d0*/  IMAD.MOV.U32 R238, RZ, RZ, R86 ;  /* 0x000000ffffee7224 */ /* 0x000fe200078e0056 */
[----:B------:R-:W-:Y:S01]  /*590e0*/  LDS R76, [R5+UR10+0xa300] ;  /* 0x00a3000a054c7984 */ /* 0x000fe20008000800 */
[----:B------:R-:W-:-:S03]  /*590f0*/  IMAD.MOV.U32 R236, RZ, RZ, R87 ;  /* 0x000000ffffec7224 */ /* 0x000fc600078e0057 */
[----:B------:R-:W-:Y:S02]  /*59100*/  STL.64 [R1+0x39f8], R238 ;  /* 0x0039f8ee01007387 */ /* 0x000fe40000100a00 */
[C---:B------:R-:W-:Y:S02]  /*59110*/  HMMA.1688.F32.TF32 R92, R72.reuse, R70, R244 ;  /* 0x00000046485c723c */ /* 0x040fe400000810f4 */
[----:B------:R-:W-:Y:S04]  /*59120*/  STL.64 [R1+0x39f0], R236 ;  /* 0x0039f0ec01007387 */ /* 0x000fe80000100a00 */
[----:B------:R-:W-:Y:S02]  /*59130*/  LDS R78, [R5+UR10+0xb300] ;  /* 0x00b3000a054e7984 */ /* 0x000fe40008000800 */
[C---:B------:R-:W-:Y:S02]  /*59140*/  HMMA.1688.F32.TF32 R84, R72.reuse, R66, R248 ;  /* 0x000000424854723c */ /* 0x040fe400000810f8 */
[----:B------:R-:W-:Y:S04]  /*59150*/  LDS R77, [R6+UR10+0xa300] ;  /* 0x00a3000a064d7984 */ /* 0x000fe80008000800 */
[----:B------:R-:W-:Y:S04]  /*59160*/  STL.64 [R1+0x190], R80 ;  /* 0x0001905001007387 */ /* 0x000fe80000100a00 */
[----:B------:R1:W-:Y:S04]  /*59170*/  STL.64 [R1+0x198], R82 ;  /* 0x0001985201007387 */ /* 0x0003e80000100a00 */
[----:B------:R-:W2:Y:S01]  /*59180*/  LDS R79, [R6+UR10+0xb300] ;  /* 0x00b3000a064f7984 */ /* 0x000ea20008000800 */
[C---:B-1----:R-:W-:Y:S03]  /*59190*/  HMMA.1688.F32.TF32 R80, R72.reuse, R14, R240 ;  /* 0x0000000e4850723c */ /* 0x042fe600000810f0 */
        /* <DEDUP_REMOVED lines=20> */
[----:B----4-:R-:W4:Y:S04]  /*592e0*/  LDL.LU R86, [R1+0xb58] ;  /* 0x000b580001567983 */ /* 0x010f280000300800 */
        /* <DEDUP_REMOVED lines=271> */
[----:B---3--:R-:W-:Y:S01]  /*5a3e0*/  HMMA.1688.F32.TF32 R152, R76, R22, R152 ;  /* 0x000000164c98723c */ /* 0x008fe20000081098 */
[----:B------:R-:W-:Y:S04]  /*5a3f0*/  LDS R76, [R5+UR10+0xa380] ;  /* 0x00a3800a054c7984 */ /* 0x000fe80008000800 */
[----:B------:R-:W-:Y:S04]  /*5a400*/  LDS R78, [R5+UR10+0xb380] ;  /* 0x00b3800a054e7984 */ /* 0x000fe80008000800 */
[----:B------:R-:W-:Y:S04]  /*5a410*/  LDS R77, [R6+UR10+0xa380] ;  /* 0x00a3800a064d7984 */ /* 0x000fe80008000800 */
[----:B------:R-:W2:Y:S06]  /*5a420*/  LDS R79, [R6+UR10+0xb380] ;  /* 0x00b3800a064f7984 */ /* 0x000eac0008000800 */
[----:B------:R-:W-:Y:S04]  /*5a430*/  STL.64 [R1+0x4a0], R152 ;  /* 0x0004a09801007387 */ /* 0x000fe80000100a00 */
[----:B------:R-:W-:Y:S04]  /*5a440*/  STL.64 [R1+0x4a8], R154 ;  /* 0x0004a89a01007387 */ /* 0x000fe80000100a00 */
[----:B------:R-:W-:Y:S04]  /*5a450*/  STL.64 [R1+0x370], R148 ;  /* 0x0003709401007387 */ /* 0x000fe80000100a00 */
[----:B------:R1:W-:Y:S02]  /*5a460*/  STL.64 [R1+0x378], R150 ;  /* 0x0003789601007387 */ /* 0x0003e40000100a00 */
[C---:B-1----:R-:W-:Y:S02]  /*5a470*/  HMMA.1688.F32.TF32 R148, R72.reuse, R70, R240 ;  /* 0x000000464894723c */ /* 0x042fe400000810f0 */
[----:B------:R-:W-:Y:S04]  /*5a480*/  LDS R240, [R7+UR10+0xa380] ;  /* 0x00a3800a07f07984 */ /* 0x000fe80008000800 */
[----:B------:R-:W-:Y:S02]  /*5a490*/  LDS R242, [R7+UR10+0xb380] ;  /* 0x00b3800a07f27984 */ /* 0x000fe40008000800 */
[C---:B----4-:R-:W-:Y:S02]  /*5a4a0*/  HMMA.1688.F32.TF32 R152, R72.reuse, R66, R144 ;  /* 0x000000424898723c */ /* 0x050fe40000081090 */
[----:B------:R-:W-:Y:S04]  /*5a4b0*/  LDS R241, [R91+UR10+0xa380] ;  /* 0x00a3800a5bf17984 */ /* 0x000fe80008000800 */
[----:B------:R-:W1:Y:S05]  /*5a4c0*/  LDS R243, [R91+UR10+0xb380] ;  /* 0x00b3800a5bf37984 */ /* 0x000e6a0008000800 */
[----:B------:R-:W-:Y:S01]  /*5a4d0*/  STL.64 [R1+0x490], R148 ;  /* 0x0004909401007387 */ /* 0x000fe20000100a00 */
[C---:B------:R-:W-:Y:S03]  /*5a4e0*/  HMMA.1688.F32.TF32 R144, R72.reuse, R10, R140 ;  /* 0x0000000a4890723c */ /* 0x040fe6000008108c */
[----:B------:R3:W-:Y:S05]  /*5a4f0*/  STL.64 [R1+0x498], R150 ;  /* 0x0004989601007387 */ /* 0x0007ea0000100a00 */
[C---:B------:R-:W-:Y:S08]  /*5a500*/  HMMA.1688.F32.TF32 R140, R72.reuse, R62, R136 ;  /* 0x0000003e488c723c */ /* 0x040ff00000081088 */
[C---:B---3--:R-:W-:Y:S08]  /*5a510*/  HMMA.1688.F32.TF32 R148, R72.reuse, R14, R228 ;  /* 0x0000000e4894723c */ /* 0x048ff000000810e4 */
        /* <DEDUP_REMOVED lines=26> */
[C---:B--2---:R-:W-:Y:S01]  /*5a6c0*/  HMMA.1688.F32.TF32 R92, R76.reuse, R70, R84 ;  /* 0x000000464c5c723c */ /* 0x044fe20000081054 */
        /* <DEDUP_REMOVED lines=22> */
[----:B--2---:R-:W-:Y:S02]  /*5a830*/  HMMA.1688.F32.TF32 R72, R76, R62, R248 ;  /* 0x0000003e4c48723c */ /* 0x004fe400000810f8 */
[----:B------:R-:W-:Y:S01]  /*5a840*/  STL.64 [R1+0x450], R84 ;  /* 0x0004505401007387 */ /* 0x000fe20000100a00 */
[----:B------:R-:W-:-:S03]  /*5a850*/  MOV R224, R60 ;  /* 0x0000003c00e07202 */ /* 0x000fc60000000f00 */
[----:B------:R-:W-:Y:S04]  /*5a860*/  STL.64 [R1+0x458], R86 ;  /* 0x0004585601007387 */ /* 0x000fe80000100a00 */
[----:B------:R2:W-:Y:S01]  /*5a870*/  STL.64 [R1+0x440], R80 ;  /* 0x0004405001007387 */ /* 0x0005e20000100a00 */
[----:B------:R-:W-:-:S03]  /*5a880*/  IMAD.MOV.U32 R225, RZ, RZ, R61 ;  /* 0x000000ffffe17224 */ /* 0x000fc600078e003d */
[----:B------:R3:W-:Y:S01]  /*5a890*/  STL.64 [R1+0x448], R82 ;  /* 0x0004485201007387 */ /* 0x0007e20000100a00 */
[----:B------:R-:W-:-:S03]  /*5a8a0*/  IMAD.MOV.U32 R226, RZ, RZ, R64 ;  /* 0x000000ffffe27224 */ /* 0x000fc600078e0040 */
[----:B------:R-:W4:Y:S01]  /*5a8b0*/  LDL.LU R60, [R1+0x3a40] ;  /* 0x003a4000013c7983 */ /* 0x000f220000300800 */
[----:B------:R-:W-:-:S03]  /*5a8c0*/  IMAD.MOV.U32 R227, RZ, RZ, R65 ;  /* 0x000000ffffe37224 */ /* 0x000fc600078e0041 */
[----:B------:R-:W-:Y:S01]  /*5a8d0*/  STL.64 [R1+0x430], R72 ;  /* 0x0004304801007387 */ /* 0x000fe20000100a00 */
[----:B--2---:R-:W-:-:S03]  /*5a8e0*/  IMAD.MOV.U32 R80, RZ, RZ, R68 ;  /* 0x000000ffff507224 */ /* 0x004fc600078e0044 */
[----:B------:R2:W-:Y:S01]  /*5a8f0*/  STL.64 [R1+0x438], R74 ;  /* 0x0004384a01007387 */ /* 0x0005e20000100a00 */
[----:B------:R-:W-:-:S03]  /*5a900*/  IMAD.MOV.U32 R81, RZ, RZ, R69 ;  /* 0x000000ffff517224 */ /* 0x000fc600078e0045 */
[----:B------:R-:W2:Y:S04]  /*5a910*/  LDL.LU R61, [R1+0x3a3c] ;  /* 0x003a3c00013d7983 */ /* 0x000ea80000300800 */
[----:B------:R-:W2:Y:S04]  /*5a920*/  LDL.LU R64, [R1+0x3a38] ;  /* 0x003a380001407983 */ /* 0x000ea80000300800 */
[----:B------:R-:W4:Y:S04]  /*5a930*/  LDL.LU R65, [R1+0x3a34] ;  /* 0x003a340001417983 */ /* 0x000f280000300800 */
[----:B------:R-:W4:Y:S01]  /*5a940*/  LDL.LU R68, [R1+0x3a30] ;  /* 0x003a300001447983 */ /* 0x000f220000300800 */
[----:B---3--:R-:W-:-:S03]  /*5a950*/  IMAD.MOV.U32 R83, RZ, RZ, R252 ;  /* 0x000000ffff537224 */ /* 0x008fc600078e00fc */
[----:B------:R-:W3:Y:S04]  /*5a960*/  LDL.LU R69, [R1+0x3a2c] ;  /* 0x003a2c0001457983 */ /* 0x000ee80000300800 */
[----:B------:R-:W3:Y:S04]  /*5a970*/  LDL.LU R82, [R1+0x708] ;  /* 0x0007080001527983 */ /* 0x000ee80000300800 */
[----:B------:R-:W3:Y:S01]  /*5a980*/  LDL.LU R252, [R1+0x3a28] ;  /* 0x003a280001fc7983 */ /* 0x000ee20000300800 */
[----:B--2---:R-:W-:-:S03]  /*5a990*/  MOV R92, R64 ;  /* 0x00000040005c7202 */ /* 0x004fc60000000f00 */
[----:B------:R-:W2:Y:S01]  /*5a9a0*/  LDL.LU R64, [R1+0x3a24] ;  /* 0x003a240001407983 */ /* 0x000ea20000300800 */
[----:B----4-:R-:W-:-:S03]  /*5a9b0*/  IMAD.MOV.U32 R93, RZ, RZ, R65 ;  /* 0x000000ffff5d7224 */ /* 0x010fc600078e0041 */
[----:B------:R-:W4:Y:S01]  /*5a9c0*/  LDL.LU R65, [R1+0x3a20] ;  /* 0x003a200001417983 */ /* 0x000f220000300800 */
[----:B------:R-:W-:-:S03]  /*5a9d0*/  IMAD.MOV.U32 R94, RZ, RZ, R68 ;  /* 0x000000ffff5e7224 */ /* 0x000fc600078e0044 */
[----:B------:R-:W2:Y:S01]  /*5a9e0*/  LDL.LU R68, [R1+0x3a1c] ;  /* 0x003a1c0001447983 */ /* 0x000ea20000300800 */
[----:B---3--:R-:W-:-:S03]  /*5a9f0*/  IMAD.MOV.U32 R95, RZ, RZ, R69 ;  /* 0x000000ffff5f7224 */ /* 0x008fc600078e0045 */
[----:B------:R-:W3:Y:S04]  /*5aa00*/  LDL.LU R69, [R1+0x3a18] ;  /* 0x003a180001457983 */ /* 0x000ee80000300800 */
        /* <DEDUP_REMOVED lines=11> */
[----:B------:R-:W3:Y:S01]  /*5aac0*/  LDL.LU R110, [R1+0x7e8] ;  /* 0x0007e800016e7983 */ /* 0x000ee20000300800 */
[----:B--2---:R-:W-:-:S03]  /*5aad0*/  IMAD.MOV.U32 R111, RZ, RZ, R252 ;  /* 0x000000ffff6f7224 */ /* 0x004fc600078e00fc */
        /* <DEDUP_REMOVED lines=64> */
[----:B---3--:R-:W-:Y:S01]  /*5aee0*/  MOV R100, R69 ;  /* 0x0000004500647202 */ /* 0x008fe20000000f00 */
[----:B------:R-:W-:-:S02]  /*5aef0*/  IMAD.MOV.U32 R101, RZ, RZ, R68 ;  /* 0x000000ffff657224 */ /* 0x000fc400078e0044 */
[----:B----4-:R-:W-:Y:S02]  /*5af00*/  IMAD.MOV.U32 R102, RZ, RZ, R65 ;  /* 0x000000ffff667224 */ /* 0x010fe400078e0041 */
[----:B------:R-:W-:Y:S02]  /*5af10*/  IMAD.MOV.U32 R103, RZ, RZ, R64 ;  /* 0x000000ffff677224 */ /* 0x000fe400078e0040 */
[----:B------:R-:W-:Y:S02]  /*5af20*/  IMAD.MOV.U32 R84, RZ, RZ, R61 ;  /* 0x000000ffff547224 */ /* 0x000fe400078e003d */
[----:B------:R-:W-:Y:S01]  /*5af30*/  IMAD.MOV.U32 R85, RZ, RZ, R60 ;  /* 0x000000ffff557224 */ /* 0x000fe200078e003c */
[----:B------:R-:W-:Y:S01]  /*5af40*/  MOV R87, R56 ;  /* 0x0000003800577202 */ /* 0x000fe20000000f00 */
[----:B------:R-:W-:Y:S02]  /*5af50*/  IMAD.MOV.U32 R86, RZ, RZ, R57 ;  /* 0x000000ffff567224 */ /* 0x000fe400078e0039 */
[----:B------:R-:W-:-:S02]  /*5af60*/  IMAD.MOV.U32 R244, RZ, RZ, R53 ;  /* 0x000000fffff47224 */ /* 0x000fc400078e0035 */
[----:B------:R-:W-:Y:S02]  /*5af70*/  IMAD.MOV.U32 R245, RZ, RZ, R52 ;  /* 0x000000fffff57224 */ /* 0x000fe400078e0034 */
[----:B------:R-:W-:Y:S02]  /*5af80*/  IMAD.MOV.U32 R246, RZ, RZ, R49 ;  /* 0x000000fffff67224 */ /* 0x000fe400078e0031 */
[----:B------:R-:W-:Y:S02]  /*5af90*/  IMAD.MOV.U32 R247, RZ, RZ, R48 ;  /* 0x000000fffff77224 */ /* 0x000fe400078e0030 */
[----:B--2---:R-:W-:Y:S01]  /*5afa0*/  IMAD.MOV.U32 R119, RZ, RZ, R252 ;  /* 0x000000ffff777224 */ /* 0x004fe200078e00fc */
[C---:B-1----:R-:W-:Y:S08]  /*5afb0*/  HMMA.1688.F32.TF32 R64, R240.reuse, R66, R124 ;  /* 0x00000042f040723c */ /* 0x042ff0000008107c */
[----:B------:R-:W-:Y:S08]  /*5afc0*/  HMMA.1688.F32.TF32 R68, R240, R70, R128 ;  /* 0x00000046f044723c */ /* 0x000ff00000081080 */
[C---:B------:R-:W-:Y:S08]  /*5afd0*/  HMMA.1688.F32.TF32 R136, R76.reuse, R22, R136 ;  /* 0x000000164c88723c */ /* 0x040ff00000081088 */
[C---:B------:R-:W-:Y:S08]  /*5afe0*/  HMMA.1688.F32.TF32 R140, R76.reuse, R26, R140 ;  /* 0x0000001a4c8c723c */ /* 0x040ff0000008108c */
[----:B------:R-:W-:-:S15]  /*5aff0*/  HMMA.1688.F32.TF32 R72, R76, R58, R248 ;  /* 0x0000003a4c48723c */ /* 0x000fde00000810f8 */
[----:B------:R-:W-:-:S04]  /*5b000*/  NOP ;  /* 0x0000000000007918 */ /* 0x000fc80000000000 */
[----:B------:R-:W-:Y:S04]  /*5b010*/  STL.64 [R1+0x420], R72 ;  /* 0x0004204801007387 */ /* 0x000fe80000100a00 */
[----:B------:R1:W-:Y:S02]  /*5b020*/  STL.64 [R1+0x428], R74 ;  /* 0x0004284a01007387 */ /* 0x0003e40000100a00 */
[C---:B-1----:R-:W-:Y:S08]  /*5b030*/  HMMA.1688.F32.TF32 R72, R76.reuse, R54, R164 ;  /* 0x000000364c48723c */ /* 0x042ff000000810a4 */
[C---:B------:R-:W-:Y:S08]  /*5b040*/  HMMA.1688.F32.TF32 R160, R76.reuse, R50, R160 ;  /* 0x000000324ca0723c */ /* 0x040ff000000810a0 */
[C---:B------:R-:W-:Y:S03]  /*5b050*/  HMMA.1688.F32.TF32 R156, R76.reuse, R46, R156 ;  /* 0x0000002e4c9c723c */ /* 0x040fe6000008109c */
        /* <DEDUP_REMOVED lines=11> */
[C---:B-1----:R-:W-:Y:S02]  /*5b110*/  HMMA.1688.F32.TF32 R72, R76.reuse, R30, R228 ;  /* 0x0000001e4c48723c */ /* 0x042fe400000810e4 */
[----:B------:R-:W-:Y:S04]  /*5b120*/  STL.64 [R1+0x3d0], R148 ;  /* 0x0003d09401007387 */ /* 0x000fe80000100a00 */
[----:B------:R-:W-:Y:S04]  /*5b130*/  STL.64 [R1+0x3d8], R150 ;  /* 0x0003d89601007387 */ /* 0x000fe80000100a00 */
        /* <DEDUP_REMOVED lines=8> */
[----:B------:R-:W-:Y:S05]  /*5b1c0*/  STL.64 [R1+0x398], R138 ;  /* 0x0003988a01007387 */ /* 0x000fea0000100a00 */
        /* <DEDUP_REMOVED lines=12> */
[----:B------:R-:W-:Y:S01]  /*5b290*/  LDS R123, [R6+UR10+0xd000] ;  /* 0x00d0000a067b7984 */ /* 0x000fe20008000800 */
        /* <DEDUP_REMOVED lines=14> */
[----:B------:R-:W-:-:S03]  /*5b380*/  IMAD.MOV.U32 R252, RZ, RZ, R55 ;  /* 0x000000fffffc7224 */ /* 0x000fc600078e0037 */
[----:B------:R-:W-:Y:S04]  /*5b390*/  STL.64 [R1+0x70], R52 ;  /* 0x0000703401007387 */ /* 0x000fe80000100a00 */
[----:B------:R-:W-:Y:S04]  /*5b3a0*/  STL.64 [R1+0x80], R48 ;  /* 0x0000803001007387 */ /* 0x000fe80000100a00 */
[----:B------:R-:W-:Y:S01]  /*5b3b0*/  STL.64 [R1+0x88], R50 ;  /* 0x0000883201007387 */ /* 0x000fe20000100a00 */
[C---:B-1----:R-:W-:Y:S03]  /*5b3c0*/  HMMA.1688.F32.TF32 R56, R240.reuse, R38, R84 ;  /* 0x00000026f038723c */ /* 0x042fe60000081054 */
[----:B------:R1:W-:Y:S05]  /*5b3d0*/  STL [R1+0x78], R54 ;  /* 0x0000783601007387 */ /* 0x0003ea0000100800 */
[----:B-1----:R-:W-:-:S15]  /*5b3e0*/  HMMA.1688.F32.TF32 R52, R240, R42, R92 ;  /* 0x0000002af034723c */ /* 0x002fde000008105c */
[----:B------:R-:W-:-:S04]  /*5b3f0*/  NOP ;  /* 0x0000000000007918 */ /* 0x000fc80000000000 */
[----:B------:R-:W-:Y:S04]  /*5b400*/  STL.64 [R1+0x60], R52 ;  /* 0x0000603401007387 */ /* 0x000fe80000100a00 */
[----:B------:R-:W-:Y:S04]  /*5b410*/  STL.64 [R1+0x68], R54 ;  /* 0x0000683601007387 */ /* 0x000fe80000100a00 */
[----:B------:R-:W-:Y:S04]  /*5b420*/  STL.64 [R1+0x50], R56 ;  /* 0x0000503801007387 */ /* 0x000fe80000100a00 */
[----:B------:R-:W-:Y:S04]  /*5b430*/  STL.64 [R1+0x58], R58 ;  /* 0x0000583a01007387 */ /* 0x000fe80000100a00 */
[----:B------:R-:W2:Y:S01]  /*5b440*/  LDL.LU R69, [R1+0x1690] ;  /* 0x0016900001457983 */ /* 0x000ea20000300800 */
[----:B------:R-:W-:Y:S01]  /*5b450*/  HMMA.1688.F32.TF32 R48, R240, R34, R80 ;  /* 0x00000022f030723c */ /* 0x000fe20000081050 */
[----:B------:R-:W-:Y:S01]  /*5b460*/  IMAD.MOV.U32 R248, RZ, RZ, R4 ;  /* 0x000000fffff87224 */ /* 0x000fe200078e0004 */
[----:B------:R-:W-:Y:S01]  /*5b470*/  MOV R250, R2 ;  /* 0x0000000200fa7202 */ /* 0x000fe20000000f00 */
[----:B------:R-:W-:-:S15]  /*5b480*/  IMAD.MOV.U32 R249, RZ, RZ, R3 ;  /* 0x000000fffff97224 */ /* 0x000fde00078e0003 */
[----:B------:R-:W-:Y:S01]  /*5b490*/  NOP ;  /* 0x0000000000007918 */ /* 0x000fe20000000000 */
[----:B------:R-:W-:Y:S04]  /*5b4a0*/  STL.64 [R1+0x40], R48 ;  /* 0x0000403001007387 */ /* 0x000fe80000100a00 */
[----:B------:R1:W-:Y:S02]  /*5b4b0*/  STL.64 [R1+0x48], R50 ;  /* 0x0000483201007387 */ /* 0x0003e40000100a00 */
[----:B-1----:R-:W-:Y:S01]  /*5b4c0*/  HMMA.1688.F32.TF32 R48, R240, R26, R244 ;  /* 0x0000001af030723c */ /* 0x002fe200000810f4 */
[----:B------:R-:W-:Y:S02]  /*5b4d0*/  IMAD.MOV.U32 R244, RZ, RZ, R13 ;  /* 0x000000fffff47224 */ /* 0x000fe400078e000d */
[----:B------:R-:W-:Y:S02]  /*5b4e0*/  IMAD.MOV.U32 R245, RZ, RZ, R12 ;  /* 0x000000fffff57224 */ /* 0x000fe400078e000c */
[----:B------:R-:W-:-:S02]  /*5b4f0*/  IMAD.MOV.U32 R246, RZ, RZ, R9 ;  /* 0x000000fffff67224 */ /* 0x000fc400078e0009 */
[----:B------:R-:W-:Y:S02]  /*5b500*/  IMAD.MOV.U32 R247, RZ, RZ, R8 ;  /* 0x000000fffff77224 */ /* 0x000fe400078e0008 */
[----:B------:R-:W-:Y:S01]  /*5b510*/  IMAD.MOV.U32 R251, RZ, RZ, R0 ;  /* 0x000000fffffb7224 */ /* 0x000fe200078e0000 */
[----:B------:R-:W-:Y:S01]  /*5b520*/  HMMA.1688.F32.TF32 R52, R240, R30, R224 ;  /* 0x0000001ef034723c */ /* 0x000fe200000810e0 */
[----:B------:R-:W-:Y:S01]  /*5b530*/  MOV R86, R17 ;  /* 0x0000001100567202 */ /* 0x000fe20000000f00 */
[----:B------:R-:W-:Y:S02]  /*5b540*/  IMAD.MOV.U32 R87, RZ, RZ, R16 ;  /* 0x000000ffff577224 */ /* 0x000fe400078e0010 */
[----:B------:R-:W-:-:S05]  /*5b550*/  IMAD.MOV.U32 R84, RZ, RZ, R21 ;  /* 0x000000ffff547224 */ /* 0x000fca00078e0015 */
[----:B------:R-:W-:Y:S02]  /*5b560*/  IMAD.MOV.U32 R4, RZ, RZ, R48 ;  /* 0x000000ffff047224 */ /* 0x000fe400078e0030 */
[----:B------:R-:W-:Y:S02]  /*5b570*/  IMAD.MOV.U32 R3, RZ, RZ, R49 ;  /* 0x000000ffff037224 */ /* 0x000fe400078e0031 */
[----:B------:R-:W-:Y:S02]  /*5b580*/  IMAD.MOV.U32 R2, RZ, RZ, R50 ;  /* 0x000000ffff027224 */ /* 0x000fe400078e0032 */
[----:B------:R-:W-:Y:S02]  /*5b590*/  IMAD.MOV.U32 R0, RZ, RZ, R51 ;  /* 0x000000ffff007224 */ /* 0x000fe400078e0033 */
[----:B------:R-:W-:Y:S01]  /*5b5a0*/  HMMA.1688.F32.TF32 R48, R240, R22, R248 ;  /* 0x00000016f030723c */ /* 0x000fe200000810f8 */
[----:B------:R-:W-:-:S07]  /*5b5b0*/  IMAD.MOV.U32 R85, RZ, RZ, R20 ;  /* 0x000000ffff557224 */ /* 0x000fce00078e0014 */
[----:B------:R-:W-:Y:S01]  /*5b5c0*/  HMMA.1688.F32.TF32 R240, R240, R18, R232 ;  /* 0x00000012f0f0723c */ /* 0x000fe200000810e8 */
[----:B------:R-:W-:Y:S01]  /*5b5d0*/  IMAD.MOV.U32 R248, RZ, RZ, R29 ;  /* 0x000000fffff87224 */ /* 0x000fe200078e001d */
[----:B------:R-:W-:Y:S01]  /*5b5e0*/  STL.64 [R1+0x30], R52 ;  /* 0x0000303401007387 */ /* 0x000fe20000100a00 */
[----:B------:R-:W-:Y:S02]  /*5b5f0*/  IMAD.MOV.U32 R249, RZ, RZ, R28 ;  /* 0x000000fffff97224 */ /* 0x000fe400078e001c */
[----:B------:R-:W-:Y:S02]  /*5b600*/  IMAD.MOV.U32 R250, RZ, RZ, R25 ;  /* 0x000000fffffa7224 */ /* 0x000fe400078e0019 */
[----:B------:R-:W-:Y:S01]  /*5b610*/  IMAD.MOV.U32 R251, RZ, RZ, R24 ;  /* 0x000000fffffb7224 */ /* 0x000fe200078e0018 */
[----:B------:R-:W-:Y:S01]  /*5b620*/  STL.64 [R1+0x38], R54 ;  /* 0x0000383601007387 */ /* 0x000fe20000100a00 */
[----:B------:R-:W-:Y:S01]  /*5b630*/  IMAD.MOV.U32 R80, RZ, RZ, R37 ;  /* 0x000000ffff507224 */ /* 0x000fe200078e0025 */
[----:B------:R-:W-:Y:S01]  /*5b640*/  MOV R83, R32 ;  /* 0x0000002000537202 */ /* 0x000fe20000000f00 */
[----:B------:R-:W-:Y:S01]  /*5b650*/  IMAD.MOV.U32 R81, RZ, RZ, R36 ;  /* 0x000000ffff517224 */ /* 0x000fe200078e0024 */
[----:B------:R-:W-:Y:S01]  /*5b660*/  STL.64 [R1+0x10], R48 ;  /* 0x0000103001007387 */ /* 0x000fe20000100a00 */
[----:B------:R-:W-:-:S03]  /*5b670*/  IMAD.MOV.U32 R82, RZ, RZ, R33 ;  /* 0x000000ffff527224 */ /* 0x000fc600078e0021 */
[----:B------:R-:W-:Y:S04]  /*5b680*/  STL.64 [R1+0x18], R50 ;  /* 0x0000183201007387 */ /* 0x000fe80000100a00 */
[----:B------:R-:W-:Y:S04]  /*5b690*/  STL.64 [R1+0x3800], R242 ;  /* 0x003800f201007387 */ /* 0x000fe80000100a00 */
[----:B------:R-:W-:Y:S01]  /*5b6a0*/  STL.64 [R1+0x37f8], R240 ;  /* 0x0037f8f001007387 */ /* 0x000fe20000100a00 */
[----:B------:R-:W-:Y:S01]  /*5b6b0*/  MOV R224, R45 ;  /* 0x0000002d00e07202 */ /* 0x000fe20000000f00 */
[----:B------:R-:W-:-:S02]  /*5b6c0*/  IMAD.MOV.U32 R225, RZ, RZ, R44 ;  /* 0x000000ffffe17224 */ /* 0x000fc400078e002c */
[----:B------:R-:W-:Y:S01]  /*5b6d0*/  IMAD.MOV.U32 R226, RZ, RZ, R41 ;  /* 0x000000ffffe27224 */ /* 0x000fe200078e0029 */
[----:B------:R-:W-:Y:S01]  /*5b6e0*/  LDS R232, [R5+UR10+0xc080] ;  /* 0x00c0800a05e87984 */ /* 0x000fe20008000800 */
[----:B------:R-:W-:-:S03]  /*5b6f0*/  IMAD.MOV.U32 R227, RZ, RZ, R40 ;  /* 0x000000ffffe37224 */ /* 0x000fc600078e0028 */
[----:B------:R-:W-:Y:S04]  /*5b700*/  LDS R234, [R5+UR10+0xd080] ;  /* 0x00d0800a05ea7984 */ /* 0x000fe80008000800 */
[----:B------:R-:W-:Y:S04]  /*5b710*/  LDS R233, [R6+UR10+0xc080] ;  /* 0x00c0800a06e97984 */ /* 0x000fe80008000800 */
[----:B------:R-:W-:Y:S04]  /*5b720*/  LDS R235, [R6+UR10+0xd080] ;  /* 0x00d0800a06eb7984 */ /* 0x000fe80008000800 */
[----:B--2---:R-:W1:Y:S04]  /*5b730*/  LDSM.16.M88.4 R12, [R69+UR11+0x20880] ;  /* 0x0208800b450c783b */ /* 0x004e680008000200 */
[----:B------:R-:W2:Y:S04]  /*5b740*/  LDSM.16.M88.4 R8, [R69+UR11+0x20080] ;  /* 0x0200800b4508783b */ /* 0x000ea80008000200 */
[----:B------:R-:W3:Y:S04]  /*5b750*/  LDSM.16.M88.4 R16, [R69+UR11+0x21080] ;  /* 0x0210800b4510783b */ /* 0x000ee80008000200 */
[----:B------:R-:W-:Y:S04]  /*5b760*/  LDSM.16.M88.4 R20, [R69+UR11+0x21880] ;  /* 0x0218800b4514783b */ /* 0x000fe80008000200 */
[----:B------:R-:W4:Y:S04]  /*5b770*/  LDSM.16.M88.4 R24, [R69+UR11+0x22080] ;  /* 0x0220800b4518783b */ /* 0x000f280008000200 */
[----:B------:R-:W-:Y:S04]  /*5b780*/  LDSM.16.M88.4 R28, [R69+UR11+0x22880] ;  /* 0x0228800b451c783b */ /* 0x000fe80008000200 */
[----:B------:R-:W-:Y:S04]  /*5b790*/  LDSM.16.M88.4 R32, [R69+UR11+0x23080] ;  /* 0x0230800b4520783b */ /* 0x000fe80008000200 */
[----:B------:R-:W-:Y:S04]  /*5b7a0*/  LDSM.16.M88.4 R36, [R69+UR11+0x23880] ;  /* 0x0238800b4524783b */ /* 0x000fe80008000200 */
[----:B------:R-:W-:Y:S04]  /*5b7b0*/  LDSM.16.M88.4 R40, [R69+UR11+0x24080] ;  /* 0x0240800b4528783b */ /* 0x000fe80008000200 */
[----:B------:R-:W-:Y:S01]  /*5b7c0*/  LDSM.16.M88.4 R44, [R69+UR11+0x24880] ;  /* 0x0248800b452c783b */ /* 0x000fe20008000200 */
[C---:B-1----:R-:W-:Y:S03]  /*5b7d0*/  HMMA.1688.F32.TF32 R248, R120.reuse, R12, R248 ;  /* 0x0000000c78f8723c */ /* 0x042fe600000810f8 */
[----:B------:R-:W-:Y:S04]  /*5b7e0*/  LDSM.16.M88.4 R48, [R69+UR11+0x25080] ;  /* 0x0250800b4530783b */ /* 0x000fe80008000200 */
[----:B------:R-:W-:Y:S01]  /*5b7f0*/  LDSM.16.M88.4 R52, [R69+UR11+0x25880] ;  /* 0x0258800b4534783b */ /* 0x000fe20008000200 */
[C---:B--2---:R-:W-:Y:S03]  /*5b800*/  HMMA.1688.F32.TF32 R72, R120.reuse, R8, R84 ;  /* 0x000000087848723c */ /* 0x044fe60000081054 */
[----:B------:R-:W-:Y:S04]  /*5b810*/  LDSM.16.M88.4 R56, [R69+UR11+0x26080] ;  /* 0x0260800b4538783b */ /* 0x000fe80008000200 */
[----:B------:R-:W-:Y:S01]  /*5b820*/  LDSM.16.M88.4 R60, [R69+UR11+0x26880] ;  /* 0x0268800b453c783b */ /* 0x000fe20008000200 */
[C---:B---3--:R-:W-:Y:S03]  /*5b830*/  HMMA.1688.F32.TF32 R244, R120.reuse, R16, R244 ;  /* 0x0000001078f4723c */ /* 0x048fe600000810f4 */
[----:B------:R-:W1:Y:S04]  /*5b840*/  LDSM.16.M88.4 R64, [R69+UR11+0x27080] ;  /* 0x0270800b4540783b */ /* 0x000e680008000200 */
[----:B------:R-:W-:Y:S01]  /*5b850*/  STL.64 [R1+0x3810], R250 ;  /* 0x003810fa01007387 */ /* 0x000fe20000100a00 */
[C---:B----4-:R-:W-:Y:S03]  /*5b860*/  HMMA.1688.F32.TF32 R76, R120.reuse, R24, R224 ;  /* 0x00000018784c723c */ /* 0x050fe600000810e0 */
[----:B------:R-:W2:Y:S04]  /*5b870*/  LDSM.16.M88.4 R68, [R69+UR11+0x27880] ;  /* 0x0278800b4544783b */ /* 0x000ea80008000200 */
[----:B------:R-:W-:Y:S04]  /*5b880*/  STL.64 [R1], R72 ;  /* 0x0000004801007387 */ /* 0x000fe80000100a00 */
[----:B------:R3:W-:Y:S02]  /*5b890*/  STL.64 [R1+0x8], R74 ;  /* 0x0000084a01007387 */ /* 0x0007e40000100a00 */
[C---:B---3--:R-:W-:Y:S02]  /*5b8a0*/  HMMA.1688.F32.TF32 R72, R120.reuse, R20, R80 ;  /* 0x000000147848723c */ /* 0x048fe40000081050 */
[----:B------:R-:W-:Y:S04]  /*5b8b0*/  STL.64 [R1+0x3808], R248 ;  /* 0x003808f801007387 */ /* 0x000fe80000100a00 */
[----:B------:R-:W-:Y:S04]  /*5b8c0*/  STL.64 [R1+0x3820], R246 ;  /* 0x003820f601007387 */ /* 0x000fe80000100a00 */
[----:B------:R3:W-:Y:S09]  /*5b8d0*/  STL.64 [R1+0x3818], R244 ;  /* 0x003818f401007387 */ /* 0x0007f20000100a00 */
[----:B------:R-:W-:Y:S04]  /*5b8e0*/  STL.64 [R1+0x3830], R74 ;  /* 0x0038304a01007387 */ /* 0x000fe80000100a00 */
[----:B------:R4:W-:Y:S04]  /*5b8f0*/  STL.64 [R1+0x3828], R72 ;  /* 0x0038284801007387 */ /* 0x0009e80000100a00 */
        /* <DEDUP_REMOVED lines=45> */
[----:B------:R1:W-:Y:S02]  /*5bbd0*/  STL.64 [R1+0x3838], R76 ;  /* 0x0038384c01007387 */ /* 0x0003e40000100a00 */
[C---:B-1----:R-:W-:Y:S08]  /*5bbe0*/  HMMA.1688.F32.TF32 R116, R120.reuse, R64, R116 ;  /* 0x000000407874723c */ /* 0x042ff00000081074 */
[C---:B--2---:R-:W-:Y:S08]  /*5bbf0*/  HMMA.1688.F32.TF32 R100, R120.reuse, R48, R100 ;  /* 0x000000307864723c */ /* 0x044ff00000081064 */
[C---:B---3--:R-:W-:Y:S08]  /*5bc00*/  HMMA.1688.F32.TF32 R84, R120.reuse, R32, R84 ;  /* 0x000000207854723c */ /* 0x048ff00000081054 */
[C---:B----4-:R-:W-:Y:S08]  /*5bc10*/  HMMA.1688.F32.TF32 R80, R120.reuse, R28, R80 ;  /* 0x0000001c7850723c */ /* 0x050ff00000081050 */
[C---:B------:R-:W-:Y:S11]  /*5bc20*/  HMMA.1688.F32.TF32 R88, R120.reuse, R36, R88 ;  /* 0x000000247858723c */ /* 0x040ff60000081058 */
[----:B------:R-:W-:Y:S01]  /*5bc30*/  STL.64 [R1+0x3850], R82 ;  /* 0x0038505201007387 */ /* 0x000fe20000100a00 */
[C---:B------:R-:W-:Y:S03]  /*5bc40*/  HMMA.1688.F32.TF32 R92, R120.reuse, R40, R92 ;  /* 0x00000028785c723c */ /* 0x040fe6000008105c */
[----:B------:R1:W-:Y:S05]  /*5bc50*/  STL.64 [R1+0x3848], R80 ;  /* 0x0038485001007387 */ /* 0x0003ea0000100a00 */
        /* <DEDUP_REMOVED lines=18> */
[----:B------:R-:W-:Y:S03]  /*5bd80*/  HMMA.1688.F32.TF32 R120, R120, R68, R224 ;  /* 0x000000447878723c */ /* 0x000fe600000810e0 */
[----:B------:R2:W-:Y:S04]  /*5bd90*/  STL.64 [R1+0x38d0], R114 ;  /* 0x0038d07201007387 */ /* 0x0005e80000100a00 */
        /* <DEDUP_REMOVED lines=48> */
[----:B------:R-:W-:Y:S01]  /*5c0a0*/  STL.64 [R1+0x38e8], R120 ;  /* 0x0038e87801007387 */ /* 0x000fe20000100a00 */
[C---:B----4-:R-:W-:Y:S08]  /*5c0b0*/  HMMA.1688.F32.TF32 R160, R184.reuse, R44, R228 ;  /* 0x0000002cb8a0723c */ /* 0x050ff000000810e4 */
[C---:B--2---:R-:W-:Y:S08]  /*5c0c0*/  HMMA.1688.F32.TF32 R144, R184.reuse, R28, R144 ;  /* 0x0000001cb890723c */ /* 0x044ff00000081090 */
[C---:B---3--:R-:W-:Y:S08]  /*5c0d0*/  HMMA.1688.F32.TF32 R128, R184.reuse, R12, R128 ;  /* 0x0000000cb880723c */ /* 0x048ff00000081080 */
        /* <DEDUP_REMOVED lines=38> */
[----:B------:R-:W4:Y:S01]  /*5c340*/  LDL.LU R75, [R1+0x65c] ;  /* 0x00065c00014b7983 */ /* 0x000f220000300800 */
[----:B------:R-:W-:Y:S03]  /*5c350*/  HMMA.1688.F32.TF32 R164, R184, R48, R224 ;  /* 0x00000030b8a4723c */ /* 0x000fe600000810e0 */
        /* <DEDUP_REMOVED lines=76> */
[----:B------:R-:W-:Y:S01]  /*5c820*/  LOP3.LUT R115, R5, 0x60, RZ, 0x3c, !PT ;  /* 0x0000006005737812 */ /* 0x000fe200078e3cff */
[C---:B----4-:R-:W-:Y:S08]  /*5c830*/  HMMA.1688.F32.TF32 R72, R232.reuse, R56, R72 ;  /* 0x00000038e848723c */ /* 0x050ff00000081048 */
[----:B--2---:R-:W-:Y:S01]  /*5c840*/  HMMA.1688.F32.TF32 R76, R232, R52, R76 ;  /* 0x00000034e84c723c */ /* 0x004fe2000008104c */
[----:B------:R-:W-:Y:S04]  /*5c850*/  STL.64 [R1+0x3a08], R166 ;  /* 0x003a08a601007387 */ /* 0x000fe80000100a00 */
[----:B------:R-:W-:Y:S03]  /*5c860*/  STL.64 [R1+0x3a00], R164 ;  /* 0x003a00a401007387 */ /* 0x000fe60000100a00 */
[C---:B---3--:R-:W-:Y:S08]  /*5c870*/  HMMA.1688.F32.TF32 R180, R184.reuse, R64, R180 ;  /* 0x00000040b8b4723c */ /* 0x048ff000000810b4 */
        /* <DEDUP_REMOVED lines=8> */
[----:B------:R-:W-:-:S15]  /*5c900*/  HMMA.1688.F32.TF32 R80, R232, R48, R80 ;  /* 0x00000030e850723c */ /* 0x000fde0000081050 */
[----:B------:R-:W-:-:S04]  /*5c910*/  NOP ;  /* 0x0000000000007918 */ /* 0x000fc80000000000 */
        /* <DEDUP_REMOVED lines=8> */
[----:B--2---:R-:W-:Y:S03]  /*5c9a0*/  HMMA.1688.F32.TF32 R72, R232, R68, R240 ;  /* 0x00000044e848723c */ /* 0x004fe600000810f0 */
[----:B------:R-:W-:Y:S04]  /*5c9b0*/  STL.64 [R1+0x670], R80 ;  /* 0x0006705001007387 */ /* 0x000fe80000100a00 */
[----:B------:R-:W-:Y:S04]  /*5c9c0*/  STL.64 [R1+0x678], R82 ;  /* 0x0006785201007387 */ /* 0x000fe80000100a00 */
[----:B------:R-:W-:Y:S04]  /*5c9d0*/  STL.64 [R1+0x690], R76 ;  /* 0x0006904c01007387 */ /* 0x000fe80000100a00 */
[----:B------:R-:W-:Y:S04]  /*5c9e0*/  STL.64 [R1+0x698], R78 ;  /* 0x0006984e01007387 */ /* 0x000fe80000100a00 */
[----:B------:R-:W-:Y:S04]  /*5c9f0*/  STL.64 [R1+0x680], R72 ;  /* 0x0006804801007387 */ /* 0x000fe80000100a00 */
[----:B------:R1:W-:Y:S04]  /*5ca00*/  STL.64 [R1+0x688], R74 ;  /* 0x0006884a01007387 */ /* 0x0003e80000100a00 */
[----:B------:R-:W2:Y:S01]  /*5ca10*/  LDL.LU R240, [R1+0x11a0] ;  /* 0x0011a00001f07983 */ /* 0x000ea20000300800 */
[----:B-1----:R-:W-:-:S15]  /*5ca20*/  HMMA.1688.F32.TF32 R72, R228, R8, R236 ;  /* 0x00000008e448723c */ /* 0x002fde00000810ec */
[----:B------:R-:W-:-:S04]  /*5ca30*/  NOP ;  /* 0x0000000000007918 */ /* 0x000fc80000000000 */
        /* <DEDUP_REMOVED lines=103> */
[----:B---3--:R-:W3:Y:S04]  /*5d0b0*/  LDL.LU R74, [R1+0x11d8] ;  /* 0x0011d800014a7983 */ /* 0x008ee80000300800 */
[----:B------:R-:W3:Y:S04]  /*5d0c0*/  LDL.LU R75, [R1+0x11dc] ;  /* 0x0011dc00014b7983 */ /* 0x000ee80000300800 */
[----:B------:R-:W3:Y:S04]  /*5d0d0*/  LDL.LU R236, [R1+0x1190] ;  /* 0x0011900001ec7983 */ /* 0x000ee80000300800 */
[----:B------:R-:W3:Y:S04]  /*5d0e0*/  LDL.LU R237, [R1+0x1194] ;  /* 0x0011940001ed7983 */ /* 0x000ee80000300800 */
[----:B------:R-:W3:Y:S04]  /*5d0f0*/  LDL.LU R238, [R1+0x1198] ;  /* 0x0011980001ee7983 */ /* 0x000ee80000300800 */
[----:B------:R-:W3:Y:S01]  /*5d100*/  LDL.LU R239, [R1+0x119c] ;  /* 0x00119c0001ef7983 */ /* 0x000ee20000300800 */
        /* <DEDUP_REMOVED lines=23> */
[C---:B------:R-:W-:Y:S08]  /*5d280*/  HMMA.1688.F32.TF32 R128, R228.reuse, R48, R128 ;  /* 0x00000030e480723c */ /* 0x040ff00000081080 */
        /* <DEDUP_REMOVED lines=48> */
[C---:B---3--:R-:W-:Y:S01]  /*5d590*/  HMMA.1688.F32.TF32 R76, R232.reuse, R36, R72 ;  /* 0x00000024e84c723c */ /* 0x048fe20000081048 */
        /* <DEDUP_REMOVED lines=320> */
[----:B------:R3:W-:Y:S01]  /*5e9a0*/  STL.64 [R1+0xfd8], R238 ;  /* 0x000fd8ee01007387 */ /* 0x0007e20000100a00 */
[----:B------:R-:W-:Y:S03]  /*5e9b0*/  HMMA.1688.F32.TF32 R128, R232, R60, R128 ;  /* 0x0000003ce880723c */ /* 0x000fe60000081080 */
[----:B------:R-:W-:Y:S04]  /*5e9c0*/  LDS R232, [R5+UR10+0xc200] ;  /* 0x00c2000a05e87984 */ /* 0x000fe80008000800 */
[----:B------:R-:W-:Y:S04]  /*5e9d0*/  LDS R234, [R5+UR10+0xd200] ;  /* 0x00d2000a05ea7984 */ /* 0x000fe80008000800 */
[----:B---3--:R-:W3:Y:S04]  /*5e9e0*/  LDL.LU.64 R238, [R1+0x39f8] ;  /* 0x0039f80001ee7983 */ /* 0x008ee80000300a00 */
[----:B------:R-:W4:Y:S01]  /*5e9f0*/  LDL.LU.64 R236, [R1+0x39f0] ;  /* 0x0039f00001ec7983 */ /* 0x000f220000300a00 */
[C---:B-1----:R-:W-:Y:S03]  /*5ea00*/  HMMA.1688.F32.TF32 R116, R228.reuse, R8, R116 ;  /* 0x00000008e474723c */ /* 0x042fe60000081074 */
        /* <DEDUP_REMOVED lines=51> */
[----:B------:R1:W-:Y:S02]  /*5ed40*/  STL.64 [R1+0xe88], R78 ;  /* 0x000e884e01007387 */ /* 0x0003e40000100a00 */
[C---:B-1----:R-:W-:Y:S02]  /*5ed50*/  HMMA.1688.F32.TF32 R80, R228.reuse, R52, R244 ;  /* 0x00000034e450723c */ /* 0x042fe400000810f4 */
[----:B------:R-:W-:Y:S04]  /*5ed60*/  STL.64 [R1+0xe70], R72 ;  /* 0x000e704801007387 */ /* 0x000fe80000100a00 */
[----:B------:R1:W-:Y:S02]  /*5ed70*/  STL.64 [R1+0xe78], R74 ;  /* 0x000e784a01007387 */ /* 0x0003e40000100a00 */
[C---:B------:R-:W-:Y:S02]  /*5ed80*/  HMMA.1688.F32.TF32 R76, R228.reuse, R56, R248 ;  /* 0x00000038e44c723c */ /* 0x040fe400000810f8 */
[----:B------:R-:W-:Y:S04]  /*5ed90*/  LDS R233, [R6+UR10+0xc200] ;  /* 0x00c2000a06e97984 */ /* 0x000fe80008000800 */
[----:B------:R-:W2:Y:S02]  /*5eda0*/  LDS R235, [R6+UR10+0xd200] ;  /* 0x00d2000a06eb7984 */ /* 0x000ea40008000800 */
[----:B-1----:R-:W-:Y:S03]  /*5edb0*/  HMMA.1688.F32.TF32 R72, R228, R60, R240 ;  /* 0x0000003ce448723c */ /* 0x002fe600000810f0 */
[----:B------:R1:W-:Y:S04]  /*5edc0*/  STL.64 [R1+0xe60], R80 ;  /* 0x000e605001007387 */ /* 0x0003e80000100a00 */
[----:B------:R1:W-:Y:S04]  /*5edd0*/  STL.64 [R1+0xe68], R82 ;  /* 0x000e685201007387 */ /* 0x0003e80000100a00 */
        /* <DEDUP_REMOVED lines=164> */
[----:B-1----:R-:W-:Y:S03]  /*5f820*/  HMMA.1688.F32.TF32 R72, R228, R24, R240 ;  /* 0x00000018e448723c */ /* 0x002fe600000810f0 */
[----:B------:R-:W-:Y:S04]  /*5f830*/  LDS R233, [R6+UR10+0xc280] ;  /* 0x00c2800a06e97984 */ /* 0x000fe80008000800 */
[----:B------:R-:W-:Y:S04]  /*5f840*/  STL.64 [R1+0xd10], R80 ;  /* 0x000d105001007387 */ /* 0x000fe80000100a00 */
[----:B------:R-:W-:Y:S04]  /*5f850*/  STL.64 [R1+0xd18], R82 ;  /* 0x000d185201007387 */ /* 0x000fe80000100a00 */
[----:B------:R-:W2:Y:S04]  /*5f860*/  LDL.LU R248, [R1+0x1a0] ;  /* 0x0001a00001f87983 */ /* 0x000ea80000300800 */
[----:B------:R-:W-:Y:S01]  /*5f870*/  STL.64 [R1+0xd00], R76 ;  /* 0x000d004c01007387 */ /* 0x000fe20000100a00 */
[----:B------:R-:W-:-:S03]  /*5f880*/  IMAD.MOV.U32 R250, RZ, RZ, R237 ;  /* 0x000000fffffa7224 */ /* 0x000fc600078e00ed */
[----:B------:R-:W-:Y:S01]  /*5f890*/  STL.64 [R1+0xd08], R78 ;  /* 0x000d084e01007387 */ /* 0x000fe20000100a00 */
[----:B------:R-:W-:-:S03]  /*5f8a0*/  MOV R251, R239 ;  /* 0x000000ef00fb7202 */ /* 0x000fc60000000f00 */
[----:B------:R1:W-:Y:S04]  /*5f8b0*/  STL.64 [R1+0xcf0], R72 ;  /* 0x000cf04801007387 */ /* 0x0003e80000100a00 */
[----:B------:R3:W-:Y:S04]  /*5f8c0*/  STL.64 [R1+0xcf8], R74 ;  /* 0x000cf84a01007387 */ /* 0x0007e80000100a00 */
[----:B------:R-:W2:Y:S04]  /*5f8d0*/  LDL.LU R249, [R1+0x1a4] ;  /* 0x0001a40001f97983 */ /* 0x000ea80000300800 */
[----:B------:R-:W1:Y:S04]  /*5f8e0*/  LDL.LU R237, [R1+0x39ec] ;  /* 0x0039ec0001ed7983 */ /* 0x000e680000300800 */
[----:B------:R-:W4:Y:S01]  /*5f8f0*/  LDL.LU R239, [R1+0x39e8] ;  /* 0x0039e80001ef7983 */ /* 0x000f220000300800 */
[----:B------:R-:W-:-:S03]  /*5f900*/  IMAD.MOV.U32 R246, RZ, RZ, R238 ;  /* 0x000000fffff67224 */ /* 0x000fc600078e00ee */
[----:B------:R-:W2:Y:S01]  /*5f910*/  LDL.LU R244, [R1+0x1b0] ;  /* 0x0001b00001f47983 */ /* 0x000ea20000300800 */
[----:B------:R-:W-:-:S03]  /*5f920*/  IMAD.MOV.U32 R247, RZ, RZ, R236 ;  /* 0x000000fffff77224 */ /* 0x000fc600078e00ec */
[----:B------:R-:W2:Y:S04]  /*5f930*/  LDL.LU R245, [R1+0x1b4] ;  /* 0x0001b40001f57983 */ /* 0x000ea80000300800 */
[----:B------:R-:W2:Y:S04]  /*5f940*/  LDL.LU R238, [R1+0x39e4] ;  /* 0x0039e40001ee7983 */ /* 0x000ea80000300800 */
[----:B------:R-:W2:Y:S04]  /*5f950*/  LDL.LU R236, [R1+0x39e0] ;  /* 0x0039e00001ec7983 */ /* 0x000ea80000300800 */
[----:B------:R-:W1:Y:S02]  /*5f960*/  LDS R235, [R6+UR10+0xd280] ;  /* 0x00d2800a06eb7984 */ /* 0x000e640008000800 */
[----:B-1----:R-:W-:-:S02]  /*5f970*/  IMAD.MOV.U32 R72, RZ, RZ, R237 ;  /* 0x000000ffff487224 */ /* 0x002fc400078e00ed */
[----:B------:R-:W2:Y:S01]  /*5f980*/  LDL.LU R237, [R1+0x39dc] ;  /* 0x0039dc0001ed7983 */ /* 0x000ea20000300800 */
[----:B----4-:R-:W-:-:S03]  /*5f990*/  IMAD.MOV.U32 R73, RZ, RZ, R239 ;  /* 0x000000ffff497224 */ /* 0x010fc600078e00ef */
[----:B------:R-:W4:Y:S04]  /*5f9a0*/  LDL.LU R239, [R1+0x39d8] ;  /* 0x0039d80001ef7983 */ /* 0x000f280000300800 */
[----:B---3--:R-:W3:Y:S04]  /*5f9b0*/  LDL.LU R74, [R1+0x1c8] ;  /* 0x0001c800014a7983 */ /* 0x008ee80000300800 */
[----:B------:R-:W3:Y:S01]  /*5f9c0*/  LDL.LU R75, [R1+0x1cc] ;  /* 0x0001cc00014b7983 */ /* 0x000ee20000300800 */
[----:B--2---:R-:W-:-:S03]  /*5f9d0*/  IMAD.MOV.U32 R80, RZ, RZ, R238 ;  /* 0x000000ffff507224 */ /* 0x004fc600078e00ee */
[----:B------:R-:W2:Y:S01]  /*5f9e0*/  LDL.LU R238, [R1+0x39d4] ;  /* 0x0039d40001ee7983 */ /* 0x000ea20000300800 */
[----:B------:R-:W-:-:S03]  /*5f9f0*/  IMAD.MOV.U32 R81, RZ, RZ, R236 ;  /* 0x000000ffff517224 */ /* 0x000fc600078e00ec */
[----:B------:R-:W2:Y:S01]  /*5fa00*/  LDL.LU R236, [R1+0x39d0] ;  /* 0x0039d00001ec7983 */ /* 0x000ea20000300800 */
[----:B------:R-:W-:-:S03]  /*5fa10*/  MOV R82, R237 ;  /* 0x000000ed00527202 */ /* 0x000fc60000000f00 */
[----:B------:R-:W3:Y:S01]  /*5fa20*/  LDL.LU R237, [R1+0x39cc] ;  /* 0x0039cc0001ed7983 */ /* 0x000ee20000300800 */
[----:B----4-:R-:W-:-:S03]  /*5fa30*/  IMAD.MOV.U32 R83, RZ, RZ, R239 ;  /* 0x000000ffff537224 */ /* 0x010fc600078e00ef */
[----:B------:R-:W4:Y:S04]  /*5fa40*/  LDL.LU R239, [R1+0x39c8] ;  /* 0x0039c80001ef7983 */ /* 0x000f280000300800 */
[----:B------:R-:W4:Y:S04]  /*5fa50*/  LDL.LU R84, [R1+0x1f0] ;  /* 0x0001f00001547983 */ /* 0x000f280000300800 */
[----:B------:R-:W4:Y:S04]  /*5fa60*/  LDL.LU R85, [R1+0x1f4] ;  /* 0x0001f40001557983 */ /* 0x000f280000300800 */
[----:B------:R-:W4:Y:S01]  /*5fa70*/  LDL.LU R86, [R1+0x1f8] ;  /* 0x0001f80001567983 */ /* 0x000f220000300800 */
[----:B--2---:R-:W-:-:S03]  /*5fa80*/  IMAD.MOV.U32 R91, RZ, RZ, R238 ;  /* 0x000000ffff5b7224 */ /* 0x004fc600078e00ee */
[----:B------:R-:W2:Y:S01]  /*5fa90*/  LDL.LU R87, [R1+0x1fc] ;  /* 0x0001fc0001577983 */ /* 0x000ea20000300800 */
[----:B------:R-:W-:Y:S02]  /*5faa0*/  IMAD.MOV.U32 R90, RZ, RZ, R236 ;  /* 0x000000ffff5a7224 */ /* 0x000fe400078e00ec */
[----:B---3--:R-:W-:Y:S02]  /*5fab0*/  IMAD.MOV.U32 R88, RZ, RZ, R237 ;  /* 0x000000ffff587224 */ /* 0x008fe400078e00ed */
[----:B------:R-:W3:Y:S01]  /*5fac0*/  LDL.LU R237, [R1+0x39c4] ;  /* 0x0039c40001ed7983 */ /* 0x000ee20000300800 */
[----:B----4-:R-:W-:-:S03]  /*5fad0*/  IMAD.MOV.U32 R89, RZ, RZ, R239 ;  /* 0x000000ffff597224 */ /* 0x010fc600078e00ef */
[----:B------:R-:W4:Y:S04]  /*5fae0*/  LDL.LU R239, [R1+0x39c0] ;  /* 0x0039c00001ef7983 */ /* 0x000f280000300800 */
[----:B------:R-:W2:Y:S04]  /*5faf0*/  LDL.LU R236, [R1+0x39bc] ;  /* 0x0039bc0001ec7983 */ /* 0x000ea80000300800 */
[----:B------:R-:W2:Y:S04]  /*5fb00*/  LDL.LU R238, [R1+0x39b8] ;  /* 0x0039b80001ee7983 */ /* 0x000ea80000300800 */
[----:B------:R-:W2:Y:S04]  /*5fb10*/  LDL.LU R96, [R1+0x220] ;  /* 0x0002200001607983 */ /* 0x000ea80000300800 */
[----:B------:R-:W2:Y:S04]  /*5fb20*/  LDL.LU R97, [R1+0x224] ;  /* 0x0002240001617983 */ /* 0x000ea80000300800 */
[----:B------:R-:W2:Y:S04]  /*5fb30*/  LDL.LU R98, [R1+0x228] ;  /* 0x0002280001627983 */ /* 0x000ea80000300800 */
[----:B------:R-:W2:Y:S01]  /*5fb40*/  LDL.LU R99, [R1+0x22c] ;  /* 0x00022c0001637983 */ /* 0x000ea20000300800 */
[----:B---3--:R-:W-:-:S02]  /*5fb50*/  IMAD.MOV.U32 R103, RZ, RZ, R237 ;  /* 0x000000ffff677224 */ /* 0x008fc400078e00ed */
[----:B----4-:R-:W-:Y:S02]  /*5fb60*/  IMAD.MOV.U32 R102, RZ, RZ, R239 ;  /* 0x000000ffff667224 */ /* 0x010fe400078e00ef */
[----:B--2---:R-:W-:Y:S02]  /*5fb70*/  IMAD.MOV.U32 R100, RZ, RZ, R236 ;  /* 0x000000ffff647224 */ /* 0x004fe400078e00ec */
[----:B------:R-:W2:Y:S01]  /*5fb80*/  LDL.LU R236, [R1+0x39b4] ;  /* 0x0039b40001ec7983 */ /* 0x000ea20000300800 */
[----:B------:R-:W-:-:S03]  /*5fb90*/  MOV R101, R238 ;  /* 0x000000ee00657202 */ /* 0x000fc60000000f00 */
        /* <DEDUP_REMOVED lines=27> */
[----:B--2---:R-:W-:-:S03]  /*5fd50*/  IMAD.MOV.U32 R119, RZ, RZ, R236 ;  /* 0x000000ffff777224 */ /* 0x004fc600078e00ec */
[----:B------:R-:W2:Y:S01]  /*5fd60*/  LDL.LU R236, [R1+0x120] ;  /* 0x0001200001ec7983 */ /* 0x000ea20000300800 */
[----:B---3--:R-:W-:Y:S02]  /*5fd70*/  IMAD.MOV.U32 R117, RZ, RZ, R238 ;  /* 0x000000ffff757224 */ /* 0x008fe400078e00ee */
[----:B----4-:R-:W-:Y:S02]  /*5fd80*/  IMAD.MOV.U32 R116, RZ, RZ, R239 ;  /* 0x000000ffff747224 */ /* 0x010fe400078e00ef */
[----:B------:R-:W-:Y:S02]  /*5fd90*/  IMAD.MOV.U32 R118, RZ, RZ, R237 ;  /* 0x000000ffff767224 */ /* 0x000fe400078e00ed */
        /* <DEDUP_REMOVED lines=63> */
[----:B------:R-:W-:-:S15]  /*60190*/  HMMA.1688.F32.TF32 R148, R228, R44, R148 ;  /* 0x0000002ce494723c */ /* 0x000fde0000081094 */
[----:B------:R-:W-:-:S04]  /*601a0*/  NOP ;  /* 0x0000000000007918 */ /* 0x000fc80000000000 */
[----:B------:R-:W-:Y:S04]  /*601b0*/  STL.64 [R1+0xca0], R148 ;  /* 0x000ca09401007387 */ /* 0x000fe80000100a00 */
[----:B------:R1:W-:Y:S02]  /*601c0*/  STL.64 [R1+0xca8], R150 ;  /* 0x000ca89601007387 */ /* 0x0003e40000100a00 */
[C---:B-1----:R-:W-:Y:S08]  /*601d0*/  HMMA.1688.F32.TF32 R148, R228.reuse, R48, R144 ;  /* 0x00000030e494723c */ /* 0x042ff00000081090 */
[C---:B------:R-:W-:Y:S08]  /*601e0*/  HMMA.1688.F32.TF32 R144, R228.reuse, R52, R140 ;  /* 0x00000034e490723c */ /* 0x040ff0000008108c */
[C---:B------:R-:W-:Y:S08]  /*601f0*/  HMMA.1688.F32.TF32 R140, R228.reuse, R56, R136 ;  /* 0x00000038e48c723c */ /* 0x040ff00000081088 */
[C---:B------:R-:W-:Y:S08]  /*60200*/  HMMA.1688.F32.TF32 R136, R228.reuse, R60, R132 ;  /* 0x0000003ce488723c */ /* 0x040ff00000081084 */
[----:B------:R-:W-:Y:S01]  /*60210*/  HMMA.1688.F32.TF32 R132, R228, R64, R128 ;  /* 0x00000040e484723c */ /* 0x000fe20000081080 */
        /* <DEDUP_REMOVED lines=16> */
[----:B------:R-:W-:Y:S07]  /*60320*/  STL.64 [R1+0xc78], R134 ;  /* 0x000c788601007387 */ /* 0x000fee0000100a00 */
[C---:B------:R-:W-:Y:S08]  /*60330*/  HMMA.1688.F32.TF32 R92, R232.reuse, R36, R92 ;  /* 0x00000024e85c723c */ /* 0x040ff0000008105c */
[C---:B------:R-:W-:Y:S08]  /*60340*/  HMMA.1688.F32.TF32 R88, R232.reuse, R40, R88 ;  /* 0x00000028e858723c */ /* 0x040ff00000081058 */
[C---:B------:R-:W-:Y:S08]  /*60350*/  HMMA.1688.F32.TF32 R84, R232.reuse, R44, R84 ;  /* 0x0000002ce854723c */ /* 0x040ff00000081054 */
[C---:B------:R-:W-:Y:S08]  /*60360*/  HMMA.1688.F32.TF32 R80, R232.reuse, R48, R80 ;  /* 0x00000030e850723c */ /* 0x040ff00000081050 */
[C---:B------:R-:W-:Y:S08]  /*60370*/  HMMA.1688.F32.TF32 R76, R232.reuse, R52, R76 ;  /* 0x00000034e84c723c */ /* 0x040ff0000008104c */
[----:B------:R-:W-:Y:S08]  /*60380*/  HMMA.1688.F32.TF32 R72, R232, R56, R72 ;  /* 0x00000038e848723c */ /* 0x000ff00000081048 */
        /* <DEDUP_REMOVED lines=34> */
[C---:B-1----:R-:W-:Y:S08]  /*605b0*/  HMMA.1688.F32.TF32 R76, R232.reuse, R64, R248 ;  /* 0x00000040e84c723c */ /* 0x042ff000000810f8 */
[-C--:B--2---:R-:W-:Y:S01]  /*605c0*/  HMMA.1688.F32.TF32 R72, R232, R68.reuse, R240 ;  /* 0x00000044e848723c */ /* 0x084fe200000810f0 */
        /* <DEDUP_REMOVED lines=274> */
[C---:B------:R-:W-:Y:S11]  /*616f0*/  HMMA.1688.F32.TF32 R144, R232.reuse, R44, R144 ;  /* 0x0000002ce890723c */ /* 0x040ff60000081090 */
[----:B------:R-:W-:Y:S04]  /*61700*/  STL.64 [R1+0x710], R148 ;  /* 0x0007109401007387 */ /* 0x000fe80000100a00 */
[----:B------:R2:W-:Y:S01]  /*61710*/  STL.64 [R1+0x718], R150 ;  /* 0x0007189601007387 */ /* 0x0005e20000100a00 */
[----:B------:R-:W-:Y:S03]  /*61720*/  HMMA.1688.F32.TF32 R128, R232, R60, R128 ;  /* 0x0000003ce880723c */ /* 0x000fe60000081080 */
[----:B------:R-:W-:Y:S04]  /*61730*/  LDS R232, [R5+UR10+0xc380] ;  /* 0x00c3800a05e87984 */ /* 0x000fe80008000800 */
[----:B--2---:R-:W2:Y:S04]  /*61740*/  LDL.LU.64 R150, [R1+0x3960] ;  /* 0x0039600001967983 */ /* 0x004ea80000300a00 */
[----:B------:R-:W2:Y:S04]  /*61750*/  LDL.LU.64 R148, [R1+0x3958] ;  /* 0x0039580001947983 */ /* 0x000ea80000300a00 */
[----:B------:R-:W-:Y:S01]  /*61760*/  STL.64 [R1+0x880], R236 ;  /* 0x000880ec01007387 */ /* 0x000fe20000100a00 */
[C---:B-1----:R-:W-:Y:S03]  /*61770*/  HMMA.1688.F32.TF32 R116, R228.reuse, R8, R116 ;  /* 0x00000008e474723c */ /* 0x042fe60000081074 */
[----:B------:R-:W-:Y:S04]  /*61780*/  STL.64 [R1+0x888], R238 ;  /* 0x000888ee01007387 */ /* 0x000fe80000100a00 */
[----:B------:R-:W-:Y:S04]  /*61790*/  LDS R237, [R115+UR10+0xc380] ;  /* 0x00c3800a73ed7984 */ /* 0x000fe80008000800 */
[----:B------:R1:W-:Y:S04]  /*617a0*/  LDS R239, [R115+UR10+0xd380] ;  /* 0x00d3800a73ef7984 */ /* 0x0003e80008000800 */
[----:B------:R-:W-:Y:S04]  /*617b0*/  STL.64 [R1+0x840], R144 ;  /* 0x0008409001007387 */ /* 0x000fe80000100a00 */
[----:B------:R-:W-:Y:S04]  /*617c0*/  STL.64 [R1+0x848], R146 ;  /* 0x0008489201007387 */ /* 0x000fe80000100a00 */
[----:B------:R-:W-:Y:S04]  /*617d0*/  STL.64 [R1+0x860], R140 ;  /* 0x0008608c01007387 */ /* 0x000fe80000100a00 */
[----:B------:R-:W-:Y:S04]  /*617e0*/  STL.64 [R1+0x868], R142 ;  /* 0x0008688e01007387 */ /* 0x000fe80000100a00 */
[----:B------:R-:W-:Y:S01]  /*617f0*/  LDS R234, [R5+UR10+0xd380] ;  /* 0x00d3800a05ea7984 */ /* 0x000fe20008000800 */
[C---:B-1----:R-:W-:Y:S03]  /*61800*/  HMMA.1688.F32.TF32 R112, R228.reuse, R12, R108 ;  /* 0x0000000ce470723c */ /* 0x042fe6000008106c */
[----:B------:R-:W-:Y:S04]  /*61810*/  STL.64 [R1+0x910], R136 ;  /* 0x0009108801007387 */ /* 0x000fe80000100a00 */
[----:B------:R-:W-:Y:S01]  /*61820*/  LDS R233, [R6+UR10+0xc380] ;  /* 0x00c3800a06e97984 */ /* 0x000fe20008000800 */
[C---:B------:R-:W-:Y:S03]  /*61830*/  HMMA.1688.F32.TF32 R108, R228.reuse, R16, R104 ;  /* 0x00000010e46c723c */ /* 0x040fe60000081068 */
[----:B------:R-:W-:Y:S04]  /*61840*/  STL.64 [R1+0x918], R138 ;  /* 0x0009188a01007387 */ /* 0x000fe80000100a00 */
[----:B------:R-:W1:Y:S01]  /*61850*/  LDS R235, [R6+UR10+0xd380] ;  /* 0x00d3800a06eb7984 */ /* 0x000e620008000800 */
[C---:B------:R-:W-:Y:S03]  /*61860*/  HMMA.1688.F32.TF32 R104, R228.reuse, R20, R100 ;  /* 0x00000014e468723c */ /* 0x040fe60000081064 */
[----:B------:R-:W-:Y:S04]  /*61870*/  STL.64 [R1+0x900], R132 ;  /* 0x0009008401007387 */ /* 0x000fe80000100a00 */
[----:B------:R-:W-:Y:S01]  /*61880*/  LDS R236, [R7+UR10+0xc380] ;  /* 0x00c3800a07ec7984 */ /* 0x000fe20008000800 */
        /* <DEDUP_REMOVED lines=37> */
[C---:B---3--:R-:W-:Y:S03]  /*61ae0*/  HMMA.1688.F32.TF32 R80, R228.reuse, R56, R248 ;  /* 0x00000038e450723c */ /* 0x048fe600000810f8 */
[----:B------:R-:W3:Y:S05]  /*61af0*/  LDS R238, [R7+UR10+0xd380] ;  /* 0x00d3800a07ee7984 */ /* 0x000eea0008000800 */
[C---:B----4-:R-:W-:Y:S01]  /*61b00*/  HMMA.1688.F32.TF32 R76, R228.reuse, R60, R240 ;  /* 0x0000003ce44c723c */ /* 0x050fe200000810f0 */
[----:B------:R4:W-:Y:S04]  /*61b10*/  STL.64 [R1+0x1170], R72 ;  /* 0x0011704801007387 */ /* 0x0009e80000100a00 */
[----:B------:R1:W-:Y:S04]  /*61b20*/  STL.64 [R1+0x1178], R74 ;  /* 0x0011784a01007387 */ /* 0x0003e80000100a00 */
[----:B----4-:R-:W4:Y:S04]  /*61b30*/  LDL.LU R72, [R1+0x180] ;  /* 0x0001800001487983 */ /* 0x010f280000300800 */
[----:B------:R-:W-:Y:S04]  /*61b40*/  STL.64 [R1+0x12f0], R80 ;  /* 0x0012f05001007387 */ /* 0x000fe80000100a00 */
[----:B------:R-:W-:Y:S04]  /*61b50*/  STL.64 [R1+0x12f8], R82 ;  /* 0x0012f85201007387 */ /* 0x000fe80000100a00 */
[----:B------:R1:W-:Y:S04]  /*61b60*/  STL.64 [R1+0x1400], R76 ;  /* 0x0014004c01007387 */ /* 0x0003e80000100a00 */
[----:B------:R3:W-:Y:S04]  /*61b70*/  STL.64 [R1+0x1408], R78 ;  /* 0x0014084e01007387 */ /* 0x0007e80000100a00 */
[----:B------:R-:W4:Y:S04]  /*61b80*/  LDL.LU R73, [R1+0x184] ;  /* 0x0001840001497983 */ /* 0x000f280000300800 */
[----:B-1----:R-:W4:Y:S04]  /*61b90*/  LDL.LU R74, [R1+0x188] ;  /* 0x00018800014a7983 */ /* 0x002f280000300800 */
[----:B------:R-:W4:Y:S04]  /*61ba0*/  LDL.LU R75, [R1+0x18c] ;  /* 0x00018c00014b7983 */ /* 0x000f280000300800 */
[----:B------:R-:W2:Y:S04]  /*61bb0*/  LDL.LU R76, [R1+0x2a0] ;  /* 0x0002a000014c7983 */ /* 0x000ea80000300800 */
        /* <DEDUP_REMOVED lines=84> */
[----:B------:R-:W-:Y:S11]  /*62100*/  HMMA.1688.F32.TF32 R228, R228, R68, R140 ;  /* 0x00000044e4e4723c */ /* 0x000ff6000008108c */
[----:B------:R-:W-:Y:S04]  /*62110*/  STL.64 [R1+0x1420], R144 ;  /* 0x0014209001007387 */ /* 0x000fe80000100a00 */
[----:B------:R1:W-:Y:S01]  /*62120*/  STL.64 [R1+0x1428], R146 ;  /* 0x0014289201007387 */ /* 0x0003e20000100a00 */
[C---:B---3--:R-:W-:Y:S03]  /*62130*/  HMMA.1688.F32.TF32 R132, R232.reuse, R12, R132 ;  /* 0x0000000ce884723c */ /* 0x048fe60000081084 */
[----:B-1----:R-:W2:Y:S04]  /*62140*/  LDL.LU.64 R146, [R1+0x3950] ;  /* 0x0039500001927983 */ /* 0x002ea80000300a00 */
[----:B------:R-:W2:Y:S04]  /*62150*/  LDL.LU.64 R144, [R1+0x3948] ;  /* 0x0039480001907983 */ /* 0x000ea80000300a00 */
[----:B------:R-:W3:Y:S04]  /*62160*/  LDL.LU.64 R142, [R1+0x3940] ;  /* 0x00394000018e7983 */ /* 0x000ee80000300a00 */
[----:B------:R-:W3:Y:S01]  /*62170*/  LDL.LU.64 R140, [R1+0x3938] ;  /* 0x00393800018c7983 */ /* 0x000ee20000300a00 */
[C---:B----4-:R-:W-:Y:S03]  /*62180*/  HMMA.1688.F32.TF32 R136, R232.reuse, R8, R136 ;  /* 0x00000008e888723c */ /* 0x050fe60000081088 */
[----:B------:R1:W-:Y:S04]  /*62190*/  STL.64 [R1+0x13f0], R228 ;  /* 0x0013f0e401007387 */ /* 0x0003e80000100a00 */
[----:B------:R4:W-:Y:S04]  /*621a0*/  STL.64 [R1+0x13f8], R230 ;  /* 0x0013f8e601007387 */ /* 0x0009e80000100a00 */
[----:B-1----:R-:W2:Y:S04]  /*621b0*/  LDL.LU R228, [R1+0x340] ;  /* 0x0003400001e47983 */ /* 0x002ea80000300800 */
[----:B------:R-:W2:Y:S04]  /*621c0*/  LDL.LU R229, [R1+0x344] ;  /* 0x0003440001e57983 */ /* 0x000ea80000300800 */
[----:B----4-:R-:W2:Y:S04]  /*621d0*/  LDL.LU R230, [R1+0x348] ;  /* 0x0003480001e67983 */ /* 0x010ea80000300800 */
[----:B------:R-:W2:Y:S01]  /*621e0*/  LDL.LU R231, [R1+0x34c] ;  /* 0x00034c0001e77983 */ /* 0x000ea20000300800 */
[C---:B------:R-:W-:Y:S03]  /*621f0*/  HMMA.1688.F32.TF32 R248, R232.reuse, R16, R248 ;  /* 0x00000010e8f8723c */ /* 0x040fe600000810f8 */
        /* <DEDUP_REMOVED lines=9> */
[----:B------:R1:W-:Y:S04]  /*62290*/  STL.64 [R1+0x13c0], R248 ;  /* 0x0013c0f801007387 */ /* 0x0003e80000100a00 */
[----:B------:R1:W-:Y:S04]  /*622a0*/  STL.64 [R1+0x13c8], R250 ;  /* 0x0013c8fa01007387 */ /* 0x0003e80000100a00 */
[----:B-1----:R-:W2:Y:S04]  /*622b0*/  LDL.LU R248, [R1+0xa0] ;  /* 0x0000a00001f87983 */ /* 0x002ea80000300800 */
[----:B------:R-:W2:Y:S04]  /*622c0*/  LDL.LU R249, [R1+0xa4] ;  /* 0x0000a40001f97983 */ /* 0x000ea80000300800 */
[----:B------:R-:W2:Y:S04]  /*622d0*/  LDL.LU R250, [R1+0xa8] ;  /* 0x0000a80001fa7983 */ /* 0x000ea80000300800 */
[----:B------:R-:W2:Y:S04]  /*622e0*/  LDL.LU R251, [R1+0xac] ;  /* 0x0000ac0001fb7983 */ /* 0x000ea80000300800 */
[----:B------:R1:W-:Y:S04]  /*622f0*/  STL.64 [R1+0x13b0], R240 ;  /* 0x0013b0f001007387 */ /* 0x0003e80000100a00 */
[----:B------:R1:W-:Y:S04]  /*62300*/  STL.64 [R1+0x13b8], R242 ;  /* 0x0013b8f201007387 */ /* 0x0003e80000100a00 */
[----:B-1----:R-:W2:Y:S04]  /*62310*/  LDL.LU R240, [R1+0x90] ;  /* 0x0000900001f07983 */ /* 0x002ea80000300800 */
[----:B------:R-:W2:Y:S04]  /*62320*/  LDL.LU R241, [R1+0x94] ;  /* 0x0000940001f17983 */ /* 0x000ea80000300800 */
[----:B------:R-:W2:Y:S04]  /*62330*/  LDL.LU R242, [R1+0x98] ;  /* 0x0000980001f27983 */ /* 0x000ea80000300800 */
[----:B------:R-:W2:Y:S01]  /*62340*/  LDL.LU R243, [R1+0x9c] ;  /* 0x00009c0001f37983 */ /* 0x000ea20000300800 */
        /* <DEDUP_REMOVED lines=8> */
[----:B-1----:R-:W3:Y:S04]  /*623d0*/  LDL.LU.64 R130, [R1+0x3910] ;  /* 0x0039100001827983 */ /* 0x002ee80000300a00 */
[----:B------:R-:W3:Y:S03]  /*623e0*/  LDL.LU.64 R128, [R1+0x3908] ;  /* 0x0039080001807983 */ /* 0x000ee60000300a00 */
        /* <DEDUP_REMOVED lines=23> */
[----:B------:R-:W-:Y:S03]  /*62560*/  HMMA.1688.F32.TF32 R232, R232, R68, R84 ;  /* 0x00000044e8e8723c */ /* 0x000fe60000081054 */
        /* <DEDUP_REMOVED lines=22> */
[----:B------:R-:W3:Y:S04]  /*626d0*/  LDL.LU.64 R86, [R1+0x3860] ;  /* 0x0038600001567983 */ /* 0x000ee80000300a00 */
[----:B------:R-:W3:Y:S04]  /*626e0*/  LDL.LU.64 R84, [R1+0x3858] ;  /* 0x0038580001547983 */ /* 0x000ee80000300a00 */
[----:B------:R-:W-:Y:S04]  /*626f0*/  STL.64 [R1+0x12d0], R232 ;  /* 0x0012d0e801007387 */ /* 0x000fe80000100a00 */
[----:B------:R2:W-:Y:S02]  /*62700*/  STL.64 [R1+0x12d8], R234 ;  /* 0x0012d8ea01007387 */ /* 0x0005e40000100a00 */
[C---:B--2---:R-:W-:Y:S08]  /*62710*/  HMMA.1688.F32.TF32 R232, R236.reuse, R8, R228 ;  /* 0x00000008ece8723c */ /* 0x044ff000000810e4 */
[C---:B------:R-:W-:Y:S08]  /*62720*/  HMMA.1688.F32.TF32 R228, R236.reuse, R12, R80 ;  /* 0x0000000cece4723c */ /* 0x040ff00000081050 */
[C---:B------:R-:W-:Y:S08]  /*62730*/  HMMA.1688.F32.TF32 R80, R236.reuse, R16, R76 ;  /* 0x00000010ec50723c */ /* 0x040ff0000008104c */
[C---:B------:R-:W-:Y:S08]  /*62740*/  HMMA.1688.F32.TF32 R76, R236.reuse, R20, R72 ;  /* 0x00000014ec4c723c */ /* 0x040ff00000081048 */
[C---:B------:R-:W-:Y:S01]  /*62750*/  HMMA.1688.F32.TF32 R72, R236.reuse, R24, R244 ;  /* 0x00000018ec48723c */ /* 0x040fe200000810f4 */
[----:B------:R1:W-:Y:S04]  /*62760*/  STL.64 [R1+0x12c0], R232 ;  /* 0x0012c0e801007387 */ /* 0x0003e80000100a00 */
[----:B------:R2:W-:Y:S04]  /*62770*/  STL.64 [R1+0x12c8], R234 ;  /* 0x0012c8ea01007387 */ /* 0x0005e80000100a00 */
[----:B------:R-:W-:Y:S04]  /*62780*/  STL.64 [R1+0x12a0], R228 ;  /* 0x0012a0e401007387 */ /* 0x000fe80000100a00 */
[----:B------:R-:W-:Y:S04]  /*62790*/  STL.64 [R1+0x12a8], R230 ;  /* 0x0012a8e601007387 */ /* 0x000fe80000100a00 */
[----:B------:R-:W-:Y:S04]  /*627a0*/  STL.64 [R1+0x1290], R80 ;  /* 0x0012905001007387 */ /* 0x000fe80000100a00 */
[----:B------:R-:W-:Y:S04]  /*627b0*/  STL.64 [R1+0x1298], R82 ;  /* 0x0012985201007387 */ /* 0x000fe80000100a00 */
[----:B-1----:R-:W3:Y:S04]  /*627c0*/  LDL.LU R232, [R1+0x80] ;  /* 0x0000800001e87983 */ /* 0x002ee80000300800 */
[----:B------:R-:W-:Y:S04]  /*627d0*/  STL.64 [R1+0x1280], R76 ;  /* 0x0012804c01007387 */ /* 0x000fe80000100a00 */
[----:B------:R-:W-:Y:S04]  /*627e0*/  STL.64 [R1+0x1288], R78 ;  /* 0x0012884e01007387 */ /* 0x000fe80000100a00 */
[----:B------:R-:W-:Y:S04]  /*627f0*/  STL.64 [R1+0x1270], R72 ;  /* 0x0012704801007387 */ /* 0x000fe80000100a00 */
[----:B------:R1:W-:Y:S04]  /*62800*/  STL.64 [R1+0x1278], R74 ;  /* 0x0012784a01007387 */ /* 0x0003e80000100a00 */
[----:B------:R-:W3:Y:S04]  /*62810*/  LDL.LU R233, [R1+0x84] ;  /* 0x0000840001e97983 */ /* 0x000ee80000300800 */
[----:B--2---:R-:W3:Y:S01]  /*62820*/  LDL.LU R234, [R1+0x88] ;  /* 0x0000880001ea7983 */ /* 0x004ee20000300800 */
[C---:B-1----:R-:W-:Y:S03]  /*62830*/  HMMA.1688.F32.TF32 R72, R236.reuse, R28, R248 ;  /* 0x0000001cec48723c */ /* 0x042fe600000810f8 */
[----:B------:R-:W3:Y:S04]  /*62840*/  LDL.LU R235, [R1+0x8c] ;  /* 0x00008c0001eb7983 */ /* 0x000ee80000300800 */
[----:B------:R-:W2:Y:S04]  /*62850*/  LDL.LU R80, [R1+0x70] ;  /* 0x0000700001507983 */ /* 0x000ea80000300800 */
[----:B------:R-:W-:Y:S04]  /*62860*/  LDS R228, [R5+UR10+0xe000] ;  /* 0x00e0000a05e47984 */ /* 0x000fe80008000800 */
[----:B------:R-:W-:Y:S04]  /*62870*/  LDS R230, [R5+UR10+0xf000] ;  /* 0x00f0000a05e67984 */ /* 0x000fe80008000800 */
[----:B------:R-:W-:Y:S04]  /*62880*/  LDS R229, [R6+UR10+0xe000] ;  /* 0x00e0000a06e57984 */ /* 0x000fe80008000800 */
[----:B------:R-:W-:Y:S04]  /*62890*/  STL.64 [R1+0x1260], R72 ;  /* 0x0012604801007387 */ /* 0x000fe80000100a00 */
[----:B------:R1:W-:Y:S04]  /*628a0*/  STL.64 [R1+0x1268], R74 ;  /* 0x0012684a01007387 */ /* 0x0003e80000100a00 */
[----:B------:R-:W2:Y:S04]  /*628b0*/  LDL.LU R81, [R1+0x74] ;  /* 0x0000740001517983 */ /* 0x000ea80000300800 */
[----:B------:R-:W2:Y:S01]  /*628c0*/  LDL.LU R82, [R1+0x78] ;  /* 0x0000780001527983 */ /* 0x000ea20000300800 */
[----:B-1----:R-:W-:Y:S01]  /*628d0*/  HMMA.1688.F32.TF32 R72, R236, R32, R240 ;  /* 0x00000020ec48723c */ /* 0x002fe200000810f0 */
[----:B------:R-:W-:-:S02]  /*628e0*/  MOV R83, R252 ;  /* 0x000000fc00537202 */ /* 0x000fc40000000f00 */
[----:B------:R-:W1:-:S15]  /*628f0*/  LDS R231, [R6+UR10+0xf000] ;  /* 0x00f0000a06e77984 */ /* 0x000e5e0008000800 */
[----:B------:R-:W-:Y:S01]  /*62900*/  NOP ;  /* 0x0000000000007918 */ /* 0x000fe20000000000 */
[----:B------:R1:W-:Y:S04]  /*62910*/  STL.64 [R1+0x1250], R72 ;  /* 0x0012504801007387 */ /* 0x0003e80000100a00 */
[----:B------:R1:W-:Y:S04]  /*62920*/  STL [R1+0x1258], R74 ;  /* 0x0012584a01007387 */ /* 0x0003e80000100800 */
[----:B------:R-:W4:Y:S04]  /*62930*/  LDL.LU R76, [R1+0x60] ;  /* 0x00006000014c7983 */ /* 0x000f280000300800 */
[----:B------:R-:W4:Y:S04]  /*62940*/  LDL.LU R77, [R1+0x64] ;  /* 0x00006400014d7983 */ /* 0x000f280000300800 */
[----:B------:R-:W4:Y:S01]  /*62950*/  LDL.LU R78, [R1+0x68] ;  /* 0x00006800014e7983 */ /* 0x000f220000300800 */
[----:B------:R-:W-:-:S03]  /*62960*/  IMAD.MOV.U32 R252, RZ, RZ, R75 ;  /* 0x000000fffffc7224 */ /* 0x000fc600078e004b */
        /* <DEDUP_REMOVED lines=14> */
[----:B------:R-:W-:Y:S02]  /*62a50*/  IMAD.MOV.U32 R241, RZ, RZ, R3 ;  /* 0x000000fffff17224 */ /* 0x000fe400078e0003 */
[----:B------:R-:W-:Y:S02]  /*62a60*/  IMAD.MOV.U32 R242, RZ, RZ, R2 ;  /* 0x000000fffff27224 */ /* 0x000fe400078e0002 */
[----:B------:R-:W-:-:S07]  /*62a70*/  IMAD.MOV.U32 R243, RZ, RZ, R0 ;  /* 0x000000fffff37224 */ /* 0x000fce00078e0000 */
[----:B------:R-:W-:-:S15]  /*62a80*/  HMMA.1688.F32.TF32 R240, R236, R60, R240 ;  /* 0x0000003cecf0723c */ /* 0x000fde00000810f0 */
[----:B------:R-:W-:-:S04]  /*62a90*/  NOP ;  /* 0x0000000000007918 */ /* 0x000fc80000000000 */
[----:B------:R-:W-:Y:S02]  /*62aa0*/  IMAD.MOV.U32 R61, RZ, RZ, R242 ;  /* 0x000000ffff3d7224 */ /* 0x000fe400078e00f2 */
[----:B------:R-:W-:Y:S02]  /*62ab0*/  IMAD.MOV.U32 R60, RZ, RZ, R243 ;  /* 0x000000ffff3c7224 */ /* 0x000fe400078e00f3 */
[----:B------:R-:W-:Y:S02]  /*62ac0*/  IMAD.MOV.U32 R8, RZ, RZ, R240 ;  /* 0x000000ffff087224 */ /* 0x000fe400078e00f0 */
[----:B------:R-:W-:Y:S01]  /*62ad0*/  IMAD.MOV.U32 R9, RZ, RZ, R241 ;  /* 0x000000ffff097224 */ /* 0x000fe200078e00f1 */
[----:B---3--:R-:W-:-:S15]  /*62ae0*/  HMMA.1688.F32.TF32 R232, R236, R36, R232 ;  /* 0x00000024ece8723c */ /* 0x008fde00000810e8 */
[----:B------:R-:W-:-:S04]  /*62af0*/  NOP ;  /* 0x0000000000007918 */ /* 0x000fc80000000000 */
[----:B------:R-:W-:Y:S01]  /*62b00*/  IMAD.MOV.U32 R2, RZ, RZ, R232 ;  /* 0x000000ffff027224 */ /* 0x000fe200078e00e8 */
[----:B------:R-:W-:Y:S01]  /*62b10*/  MOV R3, R233 ;  /* 0x000000e900037202 */ /* 0x000fe20000000f00 */
[----:B------:R-:W3:Y:S01]  /*62b20*/  LDL.LU R232, [R1+0x10] ;  /* 0x0000100001e87983 */ /* 0x000ee20000300800 */
[----:B------:R-:W-:Y:S01]  /*62b30*/  IMAD.MOV.U32 R4, RZ, RZ, R234 ;  /* 0x000000ffff047224 */ /* 0x000fe200078e00ea */
[----:B--2---:R-:W-:Y:S02]  /*62b40*/  HMMA.1688.F32.TF32 R80, R236, R40, R80 ;  /* 0x00000028ec50723c */ /* 0x004fe40000081050 */
[----:B------:R-:W3:Y:S01]  /*62b50*/  LDL.LU R233, [R1+0x14] ;  /* 0x0000140001e97983 */ /* 0x000ee20000300800 */
[----:B------:R-:W-:-:S03]  /*62b60*/  IMAD.MOV.U32 R0, RZ, RZ, R235 ;  /* 0x000000ffff007224 */ /* 0x000fc600078e00eb */
[----:B------:R-:W3:Y:S04]  /*62b70*/  LDL.LU R234, [R1+0x18] ;  /* 0x0000180001ea7983 */ /* 0x000ee80000300800 */
[----:B------:R-:W3:Y:S09]  /*62b80*/  LDL.LU R235, [R1+0x1c] ;  /* 0x00001c0001eb7983 */ /* 0x000ef20000300800 */
[----:B------:R-:W-:-:S02]  /*62b90*/  IMAD.MOV.U32 R37, RZ, RZ, R82 ;  /* 0x000000ffff257224 */ /* 0x000fc400078e0052 */
[----:B------:R-:W-:Y:S02]  /*62ba0*/  IMAD.MOV.U32 R36, RZ, RZ, R83 ;  /* 0x000000ffff247224 */ /* 0x000fe400078e0053 */
[----:B------:R-:W-:Y:S01]  /*62bb0*/  IMAD.MOV.U32 R32, RZ, RZ, R80 ;  /* 0x000000ffff207224 */ /* 0x000fe200078e0050 */
[----:B------:R-:W2:Y:S01]  /*62bc0*/  LDL.LU.64 R82, [R1+0x3850] ;  /* 0x0038500001527983 */ /* 0x000ea20000300a00 */
[----:B------:R-:W-:-:S03]  /*62bd0*/  IMAD.MOV.U32 R33, RZ, RZ, R81 ;  /* 0x000000ffff217224 */ /* 0x000fc600078e0051 */
[----:B------:R-:W2:Y:S01]  /*62be0*/  LDL.LU.64 R80, [R1+0x3848] ;  /* 0x0038480001507983 */ /* 0x000ea20000300a00 */
[C---:B----4-:R-:W-:Y:S08]  /*62bf0*/  HMMA.1688.F32.TF32 R76, R236.reuse, R44, R76 ;  /* 0x0000002cec4c723c */ /* 0x050ff0000008104c */
[C---:B------:R-:W-:Y:S08]  /*62c00*/  HMMA.1688.F32.TF32 R72, R236.reuse, R48, R72 ;  /* 0x00000030ec48723c */ /* 0x040ff00000081048 */
[----:B------:R-:W-:Y:S03]  /*62c10*/  HMMA.1688.F32.TF32 R244, R236, R52, R244 ;  /* 0x00000034ecf4723c */ /* 0x000fe600000810f4 */
[----:B------:R-:W-:Y:S01]  /*62c20*/  IMAD.MOV.U32 R41, RZ, RZ, R78 ;  /* 0x000000ffff297224 */ /* 0x000fe200078e004e */
[----:B------:R-:W-:Y:S01]  /*62c30*/  MOV R28, R76 ;  /* 0x0000004c001c7202 */ /* 0x000fe20000000f00 */
[----:B------:R-:W-:-:S03]  /*62c40*/  IMAD.MOV.U32 R40, RZ, RZ, R79 ;  /* 0x000000ffff287224 */ /* 0x000fc600078e004f */
[----:B------:R-:W-:Y:S01]  /*62c50*/  HMMA.1688.F32.TF32 R248, R236, R56, R248 ;  /* 0x00000038ecf8723c */ /* 0x000fe200000810f8 */
[----:B------:R-:W-:Y:S01]  /*62c60*/  IMAD.MOV.U32 R29, RZ, RZ, R77 ;  /* 0x000000ffff1d7224 */ /* 0x000fe200078e004d */
[----:B------:R-:W4:Y:S01]  /*62c70*/  LDL.LU.64 R78, [R1+0x3840] ;  /* 0x00384000014e7983 */ /* 0x000f220000300a00 */
[----:B------:R-:W-:Y:S01]  /*62c80*/  IMAD.MOV.U32 R45, RZ, RZ, R74 ;  /* 0x000000ffff2d7224 */ /* 0x000fe200078e004a */
[----:B------:R-:W-:Y:S01]  /*62c90*/  MOV R44, R75 ;  /* 0x0000004b002c7202 */ /* 0x000fe20000000f00 */
[----:B------:R-:W-:Y:S01]  /*62ca0*/  IMAD.MOV.U32 R24, RZ, RZ, R72 ;  /* 0x000000ffff187224 */ /* 0x000fe200078e0048 */
[----:B------:R-:W4:Y:S01]  /*62cb0*/  LDL.LU.64 R76, [R1+0x3838] ;  /* 0x00383800014c7983 */ /* 0x000f220000300a00 */
[----:B------:R-:W-:-:S04]  /*62cc0*/  IMAD.MOV.U32 R25, RZ, RZ, R73 ;  /* 0x000000ffff197224 */ /* 0x000fc800078e0049 */
[----:B------:R-:W-:Y:S01]  /*62cd0*/  IMAD.MOV.U32 R53, RZ, RZ, R246 ;  /* 0x000000ffff357224 */ /* 0x000fe200078e00f6 */
[----:B------:R-:W2:Y:S01]  /*62ce0*/  LDL.LU.64 R74, [R1+0x3830] ;  /* 0x00383000014a7983 */ /* 0x000ea20000300a00 */
[----:B------:R-:W-:Y:S02]  /*62cf0*/  IMAD.MOV.U32 R52, RZ, RZ, R247 ;  /* 0x000000ffff347224 */ /* 0x000fe400078e00f7 */
[----:B------:R-:W-:Y:S01]  /*62d00*/  IMAD.MOV.U32 R16, RZ, RZ, R244 ;  /* 0x000000ffff107224 */ /* 0x000fe200078e00f4 */
[----:B------:R-:W2:Y:S01]  /*62d10*/  LDL.LU.64 R72, [R1+0x3828] ;  /* 0x0038280001487983 */ /* 0x000ea20000300a00 */
[----:B------:R-:W-:-:S03]  /*62d20*/  IMAD.MOV.U32 R17, RZ, RZ, R245 ;  /* 0x000000ffff117224 */ /* 0x000fc600078e00f5 */
[----:B------:R-:W2:Y:S01]  /*62d30*/  LDL.LU.64 R246, [R1+0x3820] ;  /* 0x0038200001f67983 */ /* 0x000ea20000300a00 */
[----:B------:R-:W-:Y:S01]  /*62d40*/  MOV R57, R250 ;  /* 0x000000fa00397202 */ /* 0x000fe20000000f00 */
[----:B------:R-:W-:Y:S02]  /*62d50*/  IMAD.MOV.U32 R56, RZ, RZ, R251 ;  /* 0x000000ffff387224 */ /* 0x000fe400078e00fb */
[----:B------:R-:W2:Y:S01]  /*62d60*/  LDL.LU.64 R244, [R1+0x3818] ;  /* 0x0038180001f47983 */ /* 0x000ea20000300a00 */
[----:B------:R-:W-:Y:S02]  /*62d70*/  IMAD.MOV.U32 R12, RZ, RZ, R248 ;  /* 0x000000ffff0c7224 */ /* 0x000fe400078e00f8 */
[----:B------:R-:W-:Y:S01]  /*62d80*/  IMAD.MOV.U32 R13, RZ, RZ, R249 ;  /* 0x000000ffff0d7224 */ /* 0x000fe200078e00f9 */
[----:B------:R-:W2:Y:S04]  /*62d90*/  LDL.LU.64 R250, [R1+0x3810] ;  /* 0x0038100001fa7983 */ /* 0x000ea80000300a00 */
[----:B------:R-:W2:Y:S04]  /*62da0*/  LDL.LU.64 R248, [R1+0x3808] ;  /* 0x0038080001f87983 */ /* 0x000ea80000300a00 */
[----:B------:R-:W2:Y:S04]  /*62db0*/  LDL.LU.64 R242, [R1+0x3800] ;  /* 0x0038000001f27983 */ /* 0x000ea80000300a00 */
[----:B------:R-:W2:Y:S01]  /*62dc0*/  LDL.LU.64 R240, [R1+0x37f8] ;  /* 0x0037f80001f07983 */ /* 0x000ea20000300a00 */
[----:B---3--:R-:W-:-:S15]  /*62dd0*/  HMMA.1688.F32.TF32 R232, R236, R64, R232 ;  /* 0x00000040ece8723c */ /* 0x008fde00000810e8 */
[----:B------:R-:W-:-:S04]  /*62de0*/  NOP ;  /* 0x0000000000007918 */ /* 0x000fc80000000000 */
[----:B------:R-:W-:Y:S01]  /*62df0*/  IMAD.MOV.U32 R20, RZ, RZ, R232 ;  /* 0x000000ffff147224 */ /* 0x000fe200078e00e8 */
[----:B------:R-:W-:Y:S01]  /*62e00*/  MOV R21, R233 ;  /* 0x000000e900157202 */ /* 0x000fe20000000f00 */
[----:B------:R-:W-:Y:S02]  /*62e10*/  IMAD.MOV.U32 R49, RZ, RZ, R234 ;  /* 0x000000ffff317224 */ /* 0x000fe400078e00ea */
[----:B------:R-:W-:Y:S02]  /*62e20*/  IMAD.MOV.U32 R48, RZ, RZ, R235 ;  /* 0x000000ffff307224 */ /* 0x000fe400078e00eb */
[----:B--2---:R-:W-:Y:S01]  /*62e30*/  HMMA.1688.F32.TF32 R232, R236, R68, R240 ;  /* 0x00000044ece8723c */ /* 0x004fe200000810f0 */
[----:B------:R-:W2:Y:S04]  /*62e40*/  LDL.LU R240, [R1] ;  /* 0x0000000001f07983 */ /* 0x000ea80000300800 */
[----:B------:R-:W2:Y:S04]  /*62e50*/  LDL.LU R241, [R1+0x4] ;  /* 0x0000040001f17983 */ /* 0x000ea80000300800 */
[----:B------:R-:W2:Y:S04]  /*62e60*/  LDL.LU R242, [R1+0x8] ;  /* 0x0000080001f27983 */ /* 0x000ea80000300800 */
[----:B------:R-:W2:Y:S01]  /*62e70*/  LDL.LU R243, [R1+0xc] ;  /* 0x00000c0001f37983 */ /* 0x000ea20000300800 */
[C---:B------:R-:W-:Y:S08]  /*62e80*/  HMMA.1688.F32.TF32 R244, R228.reuse, R18, R244 ;  /* 0x00000012e4f4723c */ /* 0x040ff000000810f4 */
[----:B------:R-:W-:Y:S01]  /*62e90*/  HMMA.1688.F32.TF32 R72, R228, R22, R72 ;  /* 0x00000016e448723c */ /* 0x000fe20000081048 */
[----:B------:R-:W-:Y:S01]  /*62ea0*/  LOP3.LUT R239, R5, 0x60, RZ, 0x3c, !PT ;  /* 0x0000006005ef7812 */ /* 0x000fe200078e3cff */
[----:B------:R-:W-:-:S02]  /*62eb0*/  IMAD.MOV.U32 R69, RZ, RZ, R232 ;  /* 0x000000ffff457224 */ /* 0x000fc400078e00e8 */
[----:B------:R-:W-:Y:S01]  /*62ec0*/  IMAD.MOV.U32 R68, RZ, RZ, R233 ;  /* 0x000000ffff447224 */ /* 0x000fe200078e00e9 */
[----:B------:R-:W-:Y:S01]  /*62ed0*/  LDS R232, [R7+UR10+0xe000] ;  /* 0x00e0000a07e87984 */ /* 0x000fe20008000800 */
[----:B------:R-:W-:Y:S02]  /*62ee0*/  IMAD.MOV.U32 R65, RZ, RZ, R234 ;  /* 0x000000ffff417224 */ /* 0x000fe400078e00ea */
[----:B------:R-:W-:Y:S01]  /*62ef0*/  IMAD.MOV.U32 R64, RZ, RZ, R235 ;  /* 0x000000ffff407224 */ /* 0x000fe200078e00eb */
[----:B------:R-:W-:Y:S04]  /*62f00*/  LDS R234, [R7+UR10+0xf000] ;  /* 0x00f0000a07ea7984 */ /* 0x000fe80008000800 */
[----:B------:R-:W-:Y:S04]  /*62f10*/  LDS R233, [R239+UR10+0xe000] ;  /* 0x00e0000aefe97984 */ /* 0x000fe80008000800 */
[----:B------:R-:W1:Y:S01]  /*62f20*/  LDS R235, [R239+UR10+0xf000] ;  /* 0x00f0000aefeb7984 */ /* 0x000e620008000800 */
[----:B--2---:R-:W-:-:S15]  /*62f30*/  HMMA.1688.F32.TF32 R240, R228, R10, R240 ;  /* 0x0000000ae4f0723c */ /* 0x004fde00000810f0 */
[----:B------:R-:W-:-:S04]  /*62f40*/  NOP ;  /* 0x0000000000007918 */ /* 0x000fc80000000000 */
[----:B------:R-:W-:Y:S04]  /*62f50*/  STL.64 [R1+0x7b0], R240 ;  /* 0x0007b0f001007387 */ /* 0x000fe80000100a00 */
[----:B------:R2:W-:Y:S02]  /*62f60*/  STL.64 [R1+0x7b8], R242 ;  /* 0x0007b8f201007387 */ /* 0x0005e40000100a00 */
[----:B--2---:R-:W-:-:S15]  /*62f70*/  HMMA.1688.F32.TF32 R240, R228, R14, R248 ;  /* 0x0000000ee4f0723c */ /* 0x004fde00000810f8 */
[----:B------:R-:W-:-:S04]  /*62f80*/  NOP ;  /* 0x0000000000007918 */ /* 0x000fc80000000000 */
[----:B------:R-:W-:Y:S04]  /*62f90*/  STL.64 [R1+0x770], R240 ;  /* 0x000770f001007387 */ /* 0x000fe80000100a00 */
[----:B------:R4:W-:Y:S04]  /*62fa0*/  STL.64 [R1+0x778], R242 ;  /* 0x000778f201007387 */ /* 0x0009e80000100a00 */
[----:B------:R-:W-:Y:S04]  /*62fb0*/  STL.64 [R1+0x750], R244 ;  /* 0x000750f401007387 */ /* 0x000fe80000100a00 */
[----:B------:R-:W-:Y:S01]  /*62fc0*/  STL.64 [R1+0x758], R246 ;  /* 0x000758f601007387 */ /* 0x000fe20000100a00 */
[C---:B----4-:R-:W-:Y:S03]  /*62fd0*/  HMMA.1688.F32.TF32 R240, R228.reuse, R26, R76 ;  /* 0x0000001ae4f0723c */ /* 0x050fe6000008104c */
[----:B------:R-:W-:Y:S04]  /*62fe0*/  STL.64 [R1+0x6f0], R72 ;  /* 0x0006f04801007387 */ /* 0x000fe80000100a00 */
[----:B------:R2:W-:Y:S01]  /*62ff0*/  STL.64 [R1+0x6f8], R74 ;  /* 0x0006f84a01007387 */ /* 0x0005e20000100a00 */
[C---:B------:R-:W-:Y:S08]  /*63000*/  HMMA.1688.F32.TF32 R76, R228.reuse, R30, R80 ;  /* 0x0000001ee44c723c */ /* 0x040ff00000081050 */
[C---:B--2---:R-:W-:Y:S03]  /*63010*/  HMMA.1688.F32.TF32 R72, R228.reuse, R34, R84 ;  /* 0x00000022e448723c */ /* 0x044fe60000081054 */
[----:B------:R-:W-:Y:S04]  /*63020*/  STL.64 [R1+0x6c0], R240 ;  /* 0x0006c0f001007387 */ /* 0x000fe80000100a00 */
[----:B------:R-:W-:Y:S01]  /*63030*/  STL.64 [R1+0x6c8], R242 ;  /* 0x0006c8f201007387 */ /* 0x000fe20000100a00 */
[C---:B------:R-:W-:Y:S03]  /*63040*/  HMMA.1688.F32.TF32 R80, R228.reuse, R38, R88 ;  /* 0x00000026e450723c */ /* 0x040fe60000081058 */
[----:B------:R-:W-:Y:S04]  /*63050*/  STL.64 [R1+0x6a0], R76 ;  /* 0x0006a04c01007387 */ /* 0x000fe80000100a00 */
[----:B------:R2:W-:Y:S04]  /*63060*/  STL.64 [R1+0x6a8], R78 ;  /* 0x0006a84e01007387 */ /* 0x0005e80000100a00 */
[----:B------:R-:W-:Y:S04]  /*63070*/  LDS R240, [R5+UR10+0xe080] ;  /* 0x00e0800a05f07984 */ /* 0x000fe80008000800 */
[----:B------:R-:W-:Y:S01]  /*63080*/  STL.64 [R1+0x1130], R72 ;  /* 0x0011304801007387 */ /* 0x000fe20000100a00 */
[C---:B--2---:R-:W-:Y:S03]  /*63090*/  HMMA.1688.F32.TF32 R76, R228.reuse, R42, R92 ;  /* 0x0000002ae44c723c */ /* 0x044fe6000008105c */
[----:B------:R2:W-:Y:S04]  /*630a0*/  STL.64 [R1+0x1138], R74 ;  /* 0x0011384a01007387 */ /* 0x0005e80000100a00 */
[----:B------:R-:W-:Y:S04]  /*630b0*/  LDS R242, [R5+UR10+0xf080] ;  /* 0x00f0800a05f27984 */ /* 0x000fe80008000800 */
[----:B------:R-:W-:Y:S01]  /*630c0*/  LDS R241, [R6+UR10+0xe080] ;  /* 0x00e0800a06f17984 */ /* 0x000fe20008000800 */
[C---:B--2---:R-:W-:Y:S03]  /*630d0*/  HMMA.1688.F32.TF32 R72, R228.reuse, R46, R96 ;  /* 0x0000002ee448723c */ /* 0x044fe60000081060 */
[----:B------:R-:W-:Y:S04]  /*630e0*/  STL.64 [R1+0x1410], R80 ;  /* 0x0014105001007387 */ /* 0x000fe80000100a00 */
[----:B------:R2:W-:Y:S04]  /*630f0*/  STL.64 [R1+0x1418], R82 ;  /* 0x0014185201007387 */ /* 0x0005e80000100a00 */
[----:B------:R-:W-:Y:S04]  /*63100*/  STL.64 [R1+0x1460], R76 ;  /* 0x0014604c01007387 */ /* 0x000fe80000100a00 */
[----:B------:R3:W-:Y:S01]  /*63110*/  STL.64 [R1+0x1468], R78 ;  /* 0x0014684e01007387 */ /* 0x0007e20000100a00 */
[C---:B--2---:R-:W-:Y:S03]  /*63120*/  HMMA.1688.F32.TF32 R80, R228.reuse, R50, R100 ;  /* 0x00000032e450723c */ /* 0x044fe60000081064 */
[----:B------:R-:W2:Y:S04]  /*63130*/  LDS R243, [R6+UR10+0xf080] ;  /* 0x00f0800a06f37984 */ /* 0x000ea80008000800 */
[----:B------:R-:W-:Y:S01]  /*63140*/  STL.64 [R1+0x1450], R72 ;  /* 0x0014504801007387 */ /* 0x000fe20000100a00 */
[C---:B---3--:R-:W-:Y:S03]  /*63150*/  HMMA.1688.F32.TF32 R76, R228.reuse, R54, R104 ;  /* 0x00000036e44c723c */ /* 0x048fe60000081068 */
[----:B------:R3:W-:Y:S05]  /*63160*/  STL.64 [R1+0x1458], R74 ;  /* 0x0014584a01007387 */ /* 0x0007ea0000100a00 */
        /* <DEDUP_REMOVED lines=9> */
[----:B---3--:R-:W-:Y:S03]  /*63200*/  HMMA.1688.F32.TF32 R72, R228, R70, R120 ;  /* 0x00000046e448723c */ /* 0x008fe60000081078 */
[----:B------:R-:W-:Y:S04]  /*63210*/  STL.64 [R1+0x1490], R80 ;  /* 0x0014905001007387 */ /* 0x000fe80000100a00 */
[----:B------:R-:W-:Y:S04]  /*63220*/  STL.64 [R1+0x1498], R82 ;  /* 0x0014985201007387 */ /* 0x000fe80000100a00 */
[----:B------:R-:W3:Y:S04]  /*63230*/  LDL.LU R248, [R1+0x600] ;  /* 0x0006000001f87983 */ /* 0x000ee80000300800 */
[----:B------:R-:W-:Y:S04]  /*63240*/  STL.64 [R1+0x1480], R76 ;  /* 0x0014804c01007387 */ /* 0x000fe80000100a00 */
[----:B------:R1:W-:Y:S04]  /*63250*/  STL.64 [R1+0x1488], R78 ;  /* 0x0014884e01007387 */ /* 0x0003e80000100a00 */
[----:B------:R-:W-:Y:S04]  /*63260*/  STL.64 [R1+0x1470], R72 ;  /* 0x0014704801007387 */ /* 0x000fe80000100a00 */
[----:B------:R4:W-:Y:S04]  /*63270*/  STL.64 [R1+0x1478], R74 ;  /* 0x0014784a01007387 */ /* 0x0009e80000100a00 */
[----:B------:R-:W3:Y:S04]  /*63280*/  LDL.LU R249, [R1+0x604] ;  /* 0x0006040001f97983 */ /* 0x000ee80000300800 */
[----:B------:R-:W3:Y:S04]  /*63290*/  LDL.LU R250, [R1+0x608] ;  /* 0x0006080001fa7983 */ /* 0x000ee80000300800 */
[----:B------:R-:W3:Y:S01]  /*632a0*/  LDL.LU R251, [R1+0x60c] ;  /* 0x00060c0001fb7983 */ /* 0x000ee20000300800 */
[C---:B-1----:R-:W-:Y:S08]  /*632b0*/  HMMA.1688.F32.TF32 R76, R232.reuse, R10, R124 ;  /* 0x0000000ae84c723c */ /* 0x042ff0000008107c */
[C---:B----4-:R-:W-:Y:S08]  /*632c0*/  HMMA.1688.F32.TF32 R72, R232.reuse, R14, R128 ;  /* 0x0000000ee848723c */ /* 0x050ff00000081080 */
[C---:B------:R-:W-:Y:S03]  /*632d0*/  HMMA.1688.F32.TF32 R80, R232.reuse, R18, R132 ;  /* 0x00000012e850723c */ /* 0x040fe60000081084 */
        /* <DEDUP_REMOVED lines=10> */
[C---:B----4-:R-:W-:Y:S08]  /*63380*/  HMMA.1688.F32.TF32 R80, R232.reuse, R30, R144 ;  /* 0x0000001ee850723c */ /* 0x050ff00000081090 */
        /* <DEDUP_REMOVED lines=8> */
[C---:B----4-:R-:W-:Y:S08]  /*63410*/  HMMA.1688.F32.TF32 R80, R232.reuse, R42, R156 ;  /* 0x0000002ae850723c */ /* 0x050ff0000008109c */
        /* <DEDUP_REMOVED lines=18> */
[----:B-1----:R-:W-:Y:S03]  /*63540*/  HMMA.1688.F32.TF32 R76, R232, R70, R184 ;  /* 0x00000046e84c723c */ /* 0x002fe600000810b8 */
[----:B------:R-:W-:Y:S04]  /*63550*/  STL.64 [R1+0x1180], R72 ;  /* 0x0011804801007387 */ /* 0x000fe80000100a00 */
[----:B------:R-:W-:Y:S04]  /*63560*/  STL.64 [R1+0x1188], R74 ;  /* 0x0011884a01007387 */ /* 0x000fe80000100a00 */
[----:B------:R-:W-:Y:S01]  /*63570*/  STL.64 [R1+0x1160], R80 ;  /* 0x0011605001007387 */ /* 0x000fe20000100a00 */
[C---:B--2---:R-:W-:Y:S03]  /*63580*/  HMMA.1688.F32.TF32 R84, R240.reuse, R10, R188 ;  /* 0x0000000af054723c */ /* 0x044fe600000810bc */
[----:B------:R-:W-:Y:S04]  /*63590*/  STL.64 [R1+0x1168], R82 ;  /* 0x0011685201007387 */ /* 0x000fe80000100a00 */
[----:B------:R-:W-:Y:S04]  /*635a0*/  LDS R72, [R7+UR10+0xe080] ;  /* 0x00e0800a07487984 */ /* 0x000fe80008000800 */
[----:B------:R-:W-:Y:S04]  /*635b0*/  STL.64 [R1+0x310], R76 ;  /* 0x0003104c01007387 */ /* 0x000fe80000100a00 */
[----:B------:R1:W-:Y:S04]  /*635c0*/  STL.64 [R1+0x318], R78 ;  /* 0x0003184e01007387 */ /* 0x0003e80000100a00 */
[----:B------:R-:W-:Y:S04]  /*635d0*/  LDS R74, [R7+UR10+0xf080] ;  /* 0x00f0800a074a7984 */ /* 0x000fe80008000800 */
[----:B------:R-:W-:Y:S01]  /*635e0*/  LDS R73, [R239+UR10+0xe080] ;  /* 0x00e0800aef497984 */ /* 0x000fe20008000800 */
[C---:B-1----:R-:W-:Y:S03]  /*635f0*/  HMMA.1688.F32.TF32 R76, R240.reuse, R14, R192 ;  /* 0x0000000ef04c723c */ /* 0x042fe600000810c0 */
[----:B------:R-:W-:Y:S04]  /*63600*/  STL.64 [R1+0x300], R84 ;  /* 0x0003005401007387 */ /* 0x000fe80000100a00 */
[----:B------:R1:W-:Y:S01]  /*63610*/  STL.64 [R1+0x308], R86 ;  /* 0x0003085601007387 */ /* 0x0003e20000100a00 */
[C---:B------:R-:W-:Y:S03]  /*63620*/  HMMA.1688.F32.TF32 R80, R240.reuse, R18, R196 ;  /* 0x00000012f050723c */ /* 0x040fe600000810c4 */
[----:B------:R-:W2:Y:S05]  /*63630*/  LDS R75, [R239+UR10+0xf080] ;  /* 0x00f0800aef4b7984 */ /* 0x000eaa0008000800 */
[C---:B-1----:R-:W-:Y:S03]  /*63640*/  HMMA.1688.F32.TF32 R84, R240.reuse, R22, R200 ;  /* 0x00000016f054723c */ /* 0x042fe600000810c8 */
        /* <DEDUP_REMOVED lines=20> */
[----:B---3--:R-:W-:Y:S03]  /*63790*/  HMMA.1688.F32.TF32 R76, R240, R50, R248 ;  /* 0x00000032f04c723c */ /* 0x008fe600000810f8 */
[----:B------:R1:W-:Y:S04]  /*637a0*/  STL.64 [R1+0x140], R80 ;  /* 0x0001405001007387 */ /* 0x0003e80000100a00 */
[----:B------:R3:W-:Y:S04]  /*637b0*/  STL.64 [R1+0x148], R82 ;  /* 0x0001485201007387 */ /* 0x0007e80000100a00 */
[----:B-1----:R-:W4:Y:S04]  /*637c0*/  LDL.LU R80, [R1+0x8a0] ;  /* 0x0008a00001507983 */ /* 0x002f280000300800 */
[----:B------:R1:W-:Y:S04]  /*637d0*/  STL.64 [R1+0x30], R84 ;  /* 0x0000305401007387 */ /* 0x0003e80000100a00 */
[----:B------:R1:W-:Y:S04]  /*637e0*/  STL.64 [R1+0x38], R86 ;  /* 0x0000385601007387 */ /* 0x0003e80000100a00 */
[----:B------:R1:W-:Y:S04]  /*637f0*/  STL.64 [R1+0x20], R76 ;  /* 0x0000204c01007387 */ /* 0x0003e80000100a00 */
[----:B------:R1:W-:Y:S04]  /*63800*/  STL.64 [R1+0x28], R78 ;  /* 0x0000284e01007387 */ /* 0x0003e80000100a00 */
[----:B------:R-:W4:Y:S04]  /*63810*/  LDL.LU R81, [R1+0x8a4] ;  /* 0x0008a40001517983 */ /* 0x000f280000300800 */
[----:B---3--:R-:W4:Y:S04]  /*63820*/  LDL.LU R82, [R1+0x8a8] ;  /* 0x0008a80001527983 */ /* 0x008f280000300800 */
[----:B------:R-:W4:Y:S04]  /*63830*/  LDL.LU R83, [R1+0x8ac] ;  /* 0x0008ac0001537983 */ /* 0x000f280000300800 */
[----:B-1----:R-:W2:Y:S04]  /*63840*/  LDL.LU R84, [R1+0x870] ;  /* 0x0008700001547983 */ /* 0x002ea80000300800 */
        /* <DEDUP_REMOVED lines=89> */
[C---:B------:R-:W-:Y:S11]  /*63de0*/  HMMA.1688.F32.TF32 R248, R240.reuse, R62, R248 ;  /* 0x0000003ef0f8723c */ /* 0x040ff600000810f8 */
[----:B------:R-:W-:Y:S04]  /*63df0*/  STL.64 [R1+0x10], R144 ;  /* 0x0000109001007387 */ /* 0x000fe80000100a00 */
[----:B------:R-:W-:Y:S01]  /*63e00*/  STL.64 [R1+0x18], R146 ;  /* 0x0000189201007387 */ /* 0x000fe20000100a00 */
[C---:B------:R-:W-:Y:S08]  /*63e10*/  HMMA.1688.F32.TF32 R244, R240.reuse, R66, R244 ;  /* 0x00000042f0f4723c */ /* 0x040ff000000810f4 */
[----:B------:R-:W-:Y:S01]  /*63e20*/  HMMA.1688.F32.TF32 R240, R240, R70, R100 ;  /* 0x00000046f0f0723c */ /* 0x000fe20000081064 */
[----:B------:R-:W-:Y:S04]  /*63e30*/  LDS R100, [R5+UR10+0xe100] ;  /* 0x00e1000a05647984 */ /* 0x000fe80008000800 */
[----:B------:R-:W-:Y:S04]  /*63e40*/  STL.64 [R1+0x35e8], R250 ;  /* 0x0035e8fa01007387 */ /* 0x000fe80000100a00 */
[----:B------:R-:W-:Y:S04]  /*63e50*/  STL.64 [R1], R140 ;  /* 0x0000008c01007387 */ /* 0x000fe80000100a00 */
[----:B------:R1:W-:Y:S04]  /*63e60*/  STL.64 [R1+0x8], R142 ;  /* 0x0000088e01007387 */ /* 0x0003e80000100a00 */
[----:B------:R-:W-:Y:S04]  /*63e70*/  STL.64 [R1+0x35e0], R248 ;  /* 0x0035e0f801007387 */ /* 0x000fe80000100a00 */
[----:B------:R-:W-:Y:S04]  /*63e80*/  LDS R102, [R5+UR10+0xf100] ;  /* 0x00f1000a05667984 */ /* 0x000fe80008000800 */
[----:B------:R-:W-:Y:S04]  /*63e90*/  LDS R101, [R6+UR10+0xe100] ;  /* 0x00e1000a06657984 */ /* 0x000fe80008000800 */
[----:B------:R-:W2:Y:S01]  /*63ea0*/  LDS R103, [R6+UR10+0xf100] ;  /* 0x00f1000a06677984 */ /* 0x000ea20008000800 */
[C---:B-1----:R-:W-:Y:S08]  /*63eb0*/  HMMA.1688.F32.TF32 R140, R72.reuse, R10, R136 ;  /* 0x0000000a488c723c */ /* 0x042ff00000081088 */
[C---:B------:R-:W-:Y:S08]  /*63ec0*/  HMMA.1688.F32.TF32 R136, R72.reuse, R14, R132 ;  /* 0x0000000e4888723c */ /* 0x040ff00000081084 */
[C---:B------:R-:W-:Y:S08]  /*63ed0*/  HMMA.1688.F32.TF32 R132, R72.reuse, R18, R128 ;  /* 0x000000124884723c */ /* 0x040ff00000081080 */
        /* <DEDUP_REMOVED lines=51> */
[----:B------:R-:W-:Y:S04]  /*64210*/  LDS R133, [R239+UR10+0xe100] ;  /* 0x00e1000aef857984 */ /* 0x000fe80008000800 */
[----:B------:R1:W-:Y:S04]  /*64220*/  LDS R135, [R239+UR10+0xf100] ;  /* 0x00f1000aef877984 */ /* 0x0003e80008000800 */
        /* <DEDUP_REMOVED lines=35> */
[----:B------:R-:W1:Y:S04]  /*64460*/  LDS R134, [R7+UR10+0xf100] ;  /* 0x00f1000a07867984 */ /* 0x000e680008000800 */
        /* <DEDUP_REMOVED lines=13> */
[C---:B------:R-:W-:Y:S01]  /*64540*/  HMMA.1688.F32.TF32 R204, R100.reuse, R30, R96 ;  /* 0x0000001e64cc723c */ /* 0x040fe20000081060 */
[----:B------:R2:W-:Y:S04]  /*64550*/  STL.64 [R1+0x3620], R220 ;  /* 0x003620dc01007387 */ /* 0x0005e80000100a00 */
[----:B------:R-:W-:Y:S03]  /*64560*/  STL.64 [R1+0x3638], R218 ;  /* 0x003638da01007387 */ /* 0x000fe60000100a00 */
[C---:B------:R-:W-:Y:S01]  /*64570*/  HMMA.1688.F32.TF32 R200, R100.reuse, R34, R92 ;  /* 0x0000002264c8723c */ /* 0x040fe2000008105c */
[----:B------:R-:W-:Y:S04]  /*64580*/  STL.64 [R1+0x3630], R216 ;  /* 0x003630d801007387 */ /* 0x000fe80000100a00 */
[----:B------:R-:W-:Y:S03]  /*64590*/  STL.64 [R1+0x3648], R214 ;  /* 0x003648d601007387 */ /* 0x000fe60000100a00 */
[C---:B------:R-:W-:Y:S01]  /*645a0*/  HMMA.1688.F32.TF32 R72, R100.reuse, R42, R84 ;  /* 0x0000002a6448723c */ /* 0x040fe20000081054 */
[----:B------:R3:W-:Y:S04]  /*645b0*/  STL.64 [R1+0x3640], R212 ;  /* 0x003640d401007387 */ /* 0x0007e80000100a00 */
[----:B------:R-:W-:Y:S03]  /*645c0*/  STL.64 [R1+0x3670], R210 ;  /* 0x003670d201007387 */ /* 0x000fe60000100a00 */
[C---:B------:R-:W-:Y:S01]  /*645d0*/  HMMA.1688.F32.TF32 R76, R100.reuse, R46, R76 ;  /* 0x0000002e644c723c */ /* 0x040fe2000008104c */
        /* <DEDUP_REMOVED lines=50> */
[----:B------:R1:W-:Y:S01]  /*64900*/  STL.64 [R1+0x36c8], R80 ;  /* 0x0036c85001007387 */ /* 0x0003e20000100a00 */
[C---:B--2---:R-:W-:Y:S08]  /*64910*/  HMMA.1688.F32.TF32 R88, R100.reuse, R58, R88 ;  /* 0x0000003a6458723c */ /* 0x044ff00000081058 */
[C---:B---3--:R-:W-:Y:S08]  /*64920*/  HMMA.1688.F32.TF32 R84, R100.reuse, R54, R84 ;  /* 0x000000366454723c */ /* 0x048ff00000081054 */
[C---:B----4-:R-:W-:Y:S11]  /*64930*/  HMMA.1688.F32.TF32 R92, R100.reuse, R62, R92 ;  /* 0x0000003e645c723c */ /* 0x050ff6000008105c */
[----:B------:R-:W-:Y:S01]  /*64940*/  STL.64 [R1+0x36e0], R86 ;  /* 0x0036e05601007387 */ /* 0x000fe20000100a00 */
[C---:B------:R-:W-:Y:S03]  /*64950*/  HMMA.1688.F32.TF32 R96, R100.reuse, R66, R96 ;  /* 0x000000426460723c */ /* 0x040fe60000081060 */
[----:B------:R-:W-:Y:S05]  /*64960*/  STL.64 [R1+0x36d8], R84 ;  /* 0x0036d85401007387 */ /* 0x000fea0000100a00 */
[----:B------:R-:W-:Y:S01]  /*64970*/  HMMA.1688.F32.TF32 R100, R100, R70, R120 ;  /* 0x000000466464723c */ /* 0x000fe20000081078 */
[----:B------:R-:W-:Y:S07]  /*64980*/  STL.64 [R1+0x36f0], R90 ;  /* 0x0036f05a01007387 */ /* 0x000fee0000100a00 */
        /* <DEDUP_REMOVED lines=36> */
[C---:B------:R-:W-:Y:S03]  /*64bd0*/  HMMA.1688.F32.TF32 R148, R132.reuse, R22, R104 ;  /* 0x000000168494723c */ /* 0x040fe60000081068 */
        /* <DEDUP_REMOVED lines=141> */
[----:B------:R-:W-:Y:S01]  /*654b0*/  LOP3.LUT R219, R5, 0x60, RZ, 0x3c, !PT ;  /* 0x0000006005db7812 */ /* 0x000fe200078e3cff */
[C---:B------:R-:W-:Y:S08]  /*654c0*/  HMMA.1688.F32.TF32 R124, R132.reuse, R62, R124 ;  /* 0x0000003e847c723c */ /* 0x040ff0000008107c */
[----:B------:R-:W-:Y:S08]  /*654d0*/  HMMA.1688.F32.TF32 R128, R132, R66, R128 ;  /* 0x000000428480723c */ /* 0x000ff00000081080 */
[C---:B--2---:R-:W-:Y:S08]  /*654e0*/  HMMA.1688.F32.TF32 R72, R228.reuse, R46, R72 ;  /* 0x0000002ee448723c */ /* 0x044ff00000081048 */
[----:B---3--:R-:W-:-:S15]  /*654f0*/  HMMA.1688.F32.TF32 R80, R228, R38, R80 ;  /* 0x00000026e450723c */ /* 0x008fde0000081050 */
[----:B------:R-:W-:-:S04]  /*65500*/  NOP ;  /* 0x0000000000007918 */ /* 0x000fc80000000000 */
[----:B------:R-:W-:Y:S04]  /*65510*/  STL.64 [R1+0x150], R80 ;  /* 0x0001505001007387 */ /* 0x000fe80000100a00 */
[----:B------:R1:W-:Y:S02]  /*65520*/  STL.64 [R1+0x158], R82 ;  /* 0x0001585201007387 */ /* 0x0003e40000100a00 */
[----:B-1----:R-:W-:Y:S08]  /*65530*/  HMMA.1688.F32.TF32 R80, R228, R50, R196 ;  /* 0x00000032e450723c */ /* 0x002ff000000810c4 */
[----:B----4-:R-:W-:Y:S01]  /*65540*/  HMMA.1688.F32.TF32 R132, R132, R70, R224 ;  /* 0x000000468484723c */ /* 0x010fe200000810e0 */
        /* <DEDUP_REMOVED lines=10> */
[C---:B--2---:R-:W-:Y:S08]  /*655f0*/  HMMA.1688.F32.TF32 R76, R228.reuse, R54, R200 ;  /* 0x00000036e44c723c */ /* 0x044ff000000810c8 */
[C---:B---3--:R-:W-:Y:S01]  /*65600*/  HMMA.1688.F32.TF32 R72, R228.reuse, R58, R204 ;  /* 0x0000003ae448723c */ /* 0x048fe200000810cc */
[----:B------:R-:W-:Y:S04]  /*65610*/  STL.64 [R1+0x1b0], R80 ;  /* 0x0001b05001007387 */ /* 0x000fe80000100a00 */
[----:B------:R2:W-:Y:S06]  /*65620*/  STL.64 [R1+0x1b8], R82 ;  /* 0x0001b85201007387 */ /* 0x0005ec0000100a00 */
        /* <DEDUP_REMOVED lines=21> */
[----:B--2---:R-:W-:Y:S01]  /*65780*/  HMMA.1688.F32.TF32 R72, R224, R26, R232 ;  /* 0x0000001ae048723c */ /* 0x004fe200000810e8 */
        /* <DEDUP_REMOVED lines=144> */
[C---:B--2---:R-:W-:Y:S08]  /*66090*/  HMMA.1688.F32.TF32 R104, R224.reuse, R58, R136 ;  /* 0x0000003ae068723c */ /* 0x044ff00000081088 */
        /* <DEDUP_REMOVED lines=144> */
[----:B------:R-:W1:Y:S02]  /*669a0*/  LDS R231, [R6+UR10+0xf280] ;  /* 0x00f2800a06e77984 */ /* 0x000e640008000800 */
[C---:B-1----:R-:W-:Y:S08]  /*669b0*/  HMMA.1688.F32.TF32 R104, R224.reuse, R14, R96 ;  /* 0x0000000ee068723c */ /* 0x042ff00000081060 */
[C---:B--2---:R-:W-:Y:S08]  /*669c0*/  HMMA.1688.F32.TF32 R96, R224.reuse, R22, R88 ;  /* 0x00000016e060723c */ /* 0x044ff00000081058 */
[C---:B---3--:R-:W-:Y:S08]  /*669d0*/  HMMA.1688.F32.TF32 R108, R224.reuse, R10, R100 ;  /* 0x0000000ae06c723c */ /* 0x048ff00000081064 */
        /* <DEDUP_REMOVED lines=50> */
[----:B------:R-:W-:Y:S01]  /*66d00*/  LDS R224, [R5+UR10+0xe300] ;  /* 0x00e3000a05e07984 */ /* 0x000fe20008000800 */
[C---:B------:R-:W-:Y:S03]  /*66d10*/  HMMA.1688.F32.TF32 R76, R228.reuse, R14, R244 ;  /* 0x0000000ee44c723c */ /* 0x040fe600000810f4 */
[----:B------:R-:W-:Y:S04]  /*66d20*/  LDS R226, [R5+UR10+0xf300] ;  /* 0x00f3000a05e27984 */ /* 0x000fe80008000800 */
[----:B------:R-:W-:Y:S04]  /*66d30*/  LDS R225, [R6+UR10+0xe300] ;  /* 0x00e3000a06e17984 */ /* 0x000fe80008000800 */
[----:B------:R-:W2:Y:S04]  /*66d40*/  LDS R227, [R6+UR10+0xf300] ;  /* 0x00f3000a06e37984 */ /* 0x000ea80008000800 */
[----:B------:R-:W-:Y:S04]  /*66d50*/  STL.64 [R1+0x430], R72 ;  /* 0x0004304801007387 */ /* 0x000fe80000100a00 */
[----:B------:R3:W-:Y:S04]  /*66d60*/  STL.64 [R1+0x438], R74 ;  /* 0x0004384a01007387 */ /* 0x0007e80000100a00 */
[----:B------:R-:W2:Y:S01]  /*66d70*/  LDL.LU R244, [R1+0x810] ;  /* 0x0008100001f47983 */ /* 0x000ea20000300800 */
[----:B---3--:R-:W-:Y:S03]  /*66d80*/  HMMA.1688.F32.TF32 R72, R228, R18, R248 ;  /* 0x00000012e448723c */ /* 0x008fe600000810f8 */
[----:B------:R-:W-:Y:S04]  /*66d90*/  STL.64 [R1+0x490], R76 ;  /* 0x0004904c01007387 */ /* 0x000fe80000100a00 */
[----:B------:R-:W-:-:S12]  /*66da0*/  STL.64 [R1+0x498], R78 ;  /* 0x0004984e01007387 */ /* 0x000fd80000100a00 */
        /* <DEDUP_REMOVED lines=134> */
[----:B--2---:R-:W5:Y:S04]  /*67610*/  LDL.LU.64 R122, [R1+0x37f0] ;  /* 0x0037f000017a7983 */ /* 0x004f680000300a00 */
[----:B------:R-:W5:Y:S04]  /*67620*/  LDL.LU.64 R120, [R1+0x37e8] ;  /* 0x0037e80001787983 */ /* 0x000f680000300a00 */
[----:B------:R-:W-:Y:S04]  /*67630*/  STL.64 [R1+0x4d0], R116 ;  /* 0x0004d07401007387 */ /* 0x000fe80000100a00 */
[----:B------:R2:W-:Y:S04]  /*67640*/  STL.64 [R1+0x4d8], R118 ;  /* 0x0004d87601007387 */ /* 0x0005e80000100a00 */
        /* <DEDUP_REMOVED lines=19> */
[----:B------:R2:W-:Y:S02]  /*67780*/  STL.64 [R1+0x748], R162 ;  /* 0x000748a201007387 */ /* 0x0005e40000100a00 */
[C---:B--2---:R-:W-:Y:S08]  /*67790*/  HMMA.1688.F32.TF32 R160, R228.reuse, R50, R156 ;  /* 0x00000032e4a0723c */ /* 0x044ff0000008109c */
[C---:B------:R-:W-:Y:S08]  /*677a0*/  HMMA.1688.F32.TF32 R156, R228.reuse, R54, R152 ;  /* 0x00000036e49c723c */ /* 0x040ff00000081098 */
[C---:B------:R-:W-:Y:S08]  /*677b0*/  HMMA.1688.F32.TF32 R152, R228.reuse, R58, R148 ;  /* 0x0000003ae498723c */ /* 0x040ff00000081094 */
[C---:B------:R-:W-:Y:S08]  /*677c0*/  HMMA.1688.F32.TF32 R148, R228.reuse, R62, R144 ;  /* 0x0000003ee494723c */ /* 0x040ff00000081090 */
[C---:B------:R-:W-:Y:S08]  /*677d0*/  HMMA.1688.F32.TF32 R144, R228.reuse, R66, R140 ;  /* 0x00000042e490723c */ /* 0x040ff0000008108c */
[----:B------:R-:W-:Y:S01]  /*677e0*/  HMMA.1688.F32.TF32 R140, R228, R70, R136 ;  /* 0x00000046e48c723c */ /* 0x000fe20000081088 */
[----:B------:R-:W-:Y:S04]  /*677f0*/  STL.64 [R1+0x760], R160 ;  /* 0x000760a001007387 */ /* 0x000fe80000100a00 */
[----:B------:R-:W-:Y:S03]  /*67800*/  LDS R231, [R6+UR10+0xf380] ;  /* 0x00f3800a06e77984 */ /* 0x000fe60008000800 */
[C---:B-1----:R-:W-:Y:S01]  /*67810*/  HMMA.1688.F32.TF32 R136, R232.reuse, R10, R100 ;  /* 0x0000000ae888723c */ /* 0x042fe20000081064 */
[----:B------:R-:W-:Y:S04]  /*67820*/  STL.64 [R1+0x768], R162 ;  /* 0x000768a201007387 */ /* 0x000fe80000100a00 */
[----:B------:R-:W-:Y:S03]  /*67830*/  LDS R229, [R6+UR10+0xe380] ;  /* 0x00e3800a06e57984 */ /* 0x000fe60008000800 */
[C---:B------:R-:W-:Y:S01]  /*67840*/  HMMA.1688.F32.TF32 R100, R232.reuse, R14, R96 ;  /* 0x0000000ee864723c */ /* 0x040fe20000081060 */
[----:B------:R-:W-:Y:S04]  /*67850*/  STL.64 [R1+0x780], R156 ;  /* 0x0007809c01007387 */ /* 0x000fe80000100a00 */
[----:B------:R-:W-:Y:S03]  /*67860*/  LDS R228, [R5+UR10+0xe380] ;  /* 0x00e3800a05e47984 */ /* 0x000fe60008000800 */
[C---:B------:R-:W-:Y:S01]  /*67870*/  HMMA.1688.F32.TF32 R96, R232.reuse, R18, R92 ;  /* 0x00000012e860723c */ /* 0x040fe2000008105c */
[----:B------:R-:W-:Y:S04]  /*67880*/  STL.64 [R1+0x788], R158 ;  /* 0x0007889e01007387 */ /* 0x000fe80000100a00 */
[----:B------:R-:W-:Y:S03]  /*67890*/  LDS R230, [R5+UR10+0xf380] ;  /* 0x00f3800a05e67984 */ /* 0x000fe60008000800 */
        /* <DEDUP_REMOVED lines=48> */
[----:B-1----:R-:W-:Y:S03]  /*67ba0*/  HMMA.1688.F32.TF32 R80, R232, R70, R240 ;  /* 0x00000046e850723c */ /* 0x002fe600000810f0 */
        /* <DEDUP_REMOVED lines=117> */
[----:B--2---:R-:W-:-:S15]  /*68300*/  HMMA.1688.F32.TF32 R72, R224, R54, R196 ;  /* 0x00000036e048723c */ /* 0x004fde00000810c4 */
[----:B------:R-:W-:-:S04]  /*68310*/  NOP ;  /* 0x0000000000007918 */ /* 0x000fc80000000000 */
[----:B------:R-:W-:Y:S04]  /*68320*/  STL.64 [R1+0x860], R72 ;  /* 0x0008604801007387 */ /* 0x000fe80000100a00 */
[----:B------:R2:W-:Y:S02]  /*68330*/  STL.64 [R1+0x868], R74 ;  /* 0x0008684a01007387 */ /* 0x0005e40000100a00 */
[C---:B--2---:R-:W-:Y:S08]  /*68340*/  HMMA.1688.F32.TF32 R72, R224.reuse, R58, R200 ;  /* 0x0000003ae048723c */ /* 0x044ff000000810c8 */
[C---:B------:R-:W-:Y:S08]  /*68350*/  HMMA.1688.F32.TF32 R80, R224.reuse, R62, R204 ;  /* 0x0000003ee050723c */ /* 0x040ff000000810cc */
[C---:B------:R-:W-:Y:S03]  /*68360*/  HMMA.1688.F32.TF32 R76, R224.reuse, R66, R208 ;  /* 0x00000042e04c723c */ /* 0x040fe600000810d0 */
[----:B------:R-:W-:Y:S04]  /*68370*/  STL.64 [R1+0x870], R72 ;  /* 0x0008704801007387 */ /* 0x000fe80000100a00 */
[----:B------:R2:W-:Y:S02]  /*68380*/  STL.64 [R1+0x878], R74 ;  /* 0x0008784a01007387 */ /* 0x0005e40000100a00 */
[----:B--2---:R-:W-:Y:S02]  /*68390*/  HMMA.1688.F32.TF32 R72, R224, R70, R212 ;  /* 0x00000046e048723c */ /* 0x004fe400000810d4 */
[----:B------:R-:W-:Y:S04]  /*683a0*/  STL.64 [R1+0x880], R80 ;  /* 0x0008805001007387 */ /* 0x000fe80000100a00 */
[----:B------:R-:W-:Y:S04]  /*683b0*/  STL.64 [R1+0x888], R82 ;  /* 0x0008885201007387 */ /* 0x000fe80000100a00 */
[----:B------:R-:W-:Y:S04]  /*683c0*/  STL.64 [R1+0x8b0], R76 ;  /* 0x0008b04c01007387 */ /* 0x000fe80000100a00 */
[----:B------:R1:W-:Y:S04]  /*683d0*/  STL.64 [R1+0x8b8], R78 ;  /* 0x0008b84e01007387 */ /* 0x0003e80000100a00 */
[----:B------:R-:W-:Y:S04]  /*683e0*/  LDS R227, [R219+UR10+0xf380] ;  /* 0x00f3800adbe37984 */ /* 0x000fe80008000800 */
[----:B------:R-:W-:Y:S01]  /*683f0*/  STL.64 [R1+0x8a0], R72 ;  /* 0x0008a04801007387 */ /* 0x000fe20000100a00 */
[C---:B-1----:R-:W-:Y:S03]  /*68400*/  HMMA.1688.F32.TF32 R76, R232.reuse, R10, R220 ;  /* 0x0000000ae84c723c */ /* 0x042fe600000810dc */
[----:B------:R1:W-:Y:S04]  /*68410*/  STL.64 [R1+0x8a8], R74 ;  /* 0x0008a84a01007387 */ /* 0x0003e80000100a00 */
[----:B------:R-:W-:Y:S04]  /*68420*/  LDS R225, [R219+UR10+0xe380] ;  /* 0x00e3800adbe17984 */ /* 0x000fe80008000800 */
[----:B------:R-:W-:Y:S01]  /*68430*/  LDS R226, [R7+UR10+0xf380] ;  /* 0x00f3800a07e27984 */ /* 0x000fe20008000800 */
[C---:B-1----:R-:W-:Y:S03]  /*68440*/  HMMA.1688.F32.TF32 R72, R232.reuse, R14, R236 ;  /* 0x0000000ee848723c */ /* 0x042fe600000810ec */
[----:B------:R-:W1:Y:S04]  /*68450*/  LDS R224, [R7+UR10+0xe380] ;  /* 0x00e3800a07e07984 */ /* 0x000e680008000800 */
[----:B------:R-:W-:Y:S01]  /*68460*/  STL.64 [R1+0x910], R76 ;  /* 0x0009104c01007387 */ /* 0x000fe20000100a00 */
[C---:B------:R-:W-:Y:S03]  /*68470*/  HMMA.1688.F32.TF32 R80, R232.reuse, R18, R240 ;  /* 0x00000012e850723c */ /* 0x040fe600000810f0 */
[----:B------:R2:W-:Y:S08]  /*68480*/  STL.64 [R1+0x918], R78 ;  /* 0x0009184e01007387 */ /* 0x0005f00000100a00 */
[----:B------:R-:W-:Y:S01]  /*68490*/  STL.64 [R1+0x930], R72 ;  /* 0x0009304801007387 */ /* 0x000fe20000100a00 */
[C---:B--2---:R-:W-:Y:S03]  /*684a0*/  HMMA.1688.F32.TF32 R76, R232.reuse, R22, R244 ;  /* 0x00000016e84c723c */ /* 0x044fe600000810f4 */
[----:B------:R2:W-:Y:S05]  /*684b0*/  STL.64 [R1+0x938], R74 ;  /* 0x0009384a01007387 */ /* 0x0005ea0000100a00 */
[C---:B--2---:R-:W-:Y:S01]  /*684c0*/  HMMA.1688.F32.TF32 R72, R232.reuse, R26, R248 ;  /* 0x0000001ae848723c */ /* 0x044fe200000810f8 */
        /* <DEDUP_REMOVED lines=151> */
[----:B------:R2:W-:Y:S04]  /*68e40*/  STL.64 [R1+0xd00], R248 ;  /* 0x000d00f801007387 */ /* 0x0005e80000100a00 */
[----:B------:R3:W-:Y:S04]  /*68e50*/  STL.64 [R1+0xd08], R250 ;  /* 0x000d08fa01007387 */ /* 0x0007e80000100a00 */
[----:B--2---:R-:W1:Y:S04]  /*68e60*/  LDL.LU R248, [R1+0x12c0] ;  /* 0x0012c00001f87983 */ /* 0x004e680000300800 */
[----:B------:R-:W1:Y:S04]  /*68e70*/  LDL.LU R249, [R1+0x12c4] ;  /* 0x0012c40001f97983 */ /* 0x000e680000300800 */
[----:B---3--:R-:W1:Y:S04]  /*68e80*/  LDL.LU R250, [R1+0x12c8] ;  /* 0x0012c80001fa7983 */ /* 0x008e680000300800 */
[----:B------:R-:W1:Y:S01]  /*68e90*/  LDL.LU R251, [R1+0x12cc] ;  /* 0x0012cc0001fb7983 */ /* 0x000e620000300800 */
[C---:B------:R-:W-:Y:S08]  /*68ea0*/  HMMA.1688.F32.TF32 R96, R232.reuse, R66, R96 ;  /* 0x00000042e860723c */ /* 0x040ff00000081060 */
[----:B------:R-:W-:Y:S08]  /*68eb0*/  HMMA.1688.F32.TF32 R232, R232, R70, R92 ;  /* 0x00000046e8e8723c */ /* 0x000ff0000008105c */
[C---:B------:R-:W-:Y:S03]  /*68ec0*/  HMMA.1688.F32.TF32 R88, R228.reuse, R14, R88 ;  /* 0x0000000ee458723c */ /* 0x040fe60000081058 */
[----:B------:R-:W-:Y:S05]  /*68ed0*/  STL.64 [R1+0xde0], R96 ;  /* 0x000de06001007387 */ /* 0x000fea0000100a00 */
[C---:B------:R-:W-:Y:S01]  /*68ee0*/  HMMA.1688.F32.TF32 R84, R228.reuse, R18, R84 ;  /* 0x00000012e454723c */ /* 0x040fe20000081054 */
[----:B------:R2:W-:Y:S07]  /*68ef0*/  STL.64 [R1+0xde8], R98 ;  /* 0x000de86201007387 */ /* 0x0005ee0000100a00 */
[C---:B------:R-:W-:Y:S01]  /*68f00*/  HMMA.1688.F32.TF32 R80, R228.reuse, R22, R80 ;  /* 0x00000016e450723c */ /* 0x040fe20000081050 */
[----:B--2---:R-:W5:Y:S04]  /*68f10*/  LDL.LU.64 R98, [R1+0x3710] ;  /* 0x0037100001627983 */ /* 0x004f680000300a00 */
[----:B------:R-:W5:Y:S03]  /*68f20*/  LDL.LU.64 R96, [R1+0x3708] ;  /* 0x0037080001607983 */ /* 0x000f660000300a00 */
[C---:B------:R-:W-:Y:S01]  /*68f30*/  HMMA.1688.F32.TF32 R76, R228.reuse, R26, R76 ;  /* 0x0000001ae44c723c */ /* 0x040fe2000008104c */
[----:B------:R-:W5:Y:S04]  /*68f40*/  LDL.LU.64 R94, [R1+0x3700] ;  /* 0x00370000015e7983 */ /* 0x000f680000300a00 */
[----:B------:R-:W5:Y:S03]  /*68f50*/  LDL.LU.64 R92, [R1+0x36f8] ;  /* 0x0036f800015c7983 */ /* 0x000f660000300a00 */
[C---:B------:R-:W-:Y:S01]  /*68f60*/  HMMA.1688.F32.TF32 R72, R228.reuse, R30, R72 ;  /* 0x0000001ee448723c */ /* 0x040fe20000081048 */
[----:B------:R2:W-:Y:S04]  /*68f70*/  STL.64 [R1+0xdc0], R232 ;  /* 0x000dc0e801007387 */ /* 0x0005e80000100a00 */
[----:B------:R3:W-:Y:S03]  /*68f80*/  STL.64 [R1+0xdc8], R234 ;  /* 0x000dc8ea01007387 */ /* 0x0007e60000100a00 */
[C---:B------:R-:W-:Y:S01]  /*68f90*/  HMMA.1688.F32.TF32 R196, R228.reuse, R34, R196 ;  /* 0x00000022e4c4723c */ /* 0x040fe200000810c4 */
[----:B--2---:R-:W2:Y:S04]  /*68fa0*/  LDL.LU R232, [R1+0x13e0] ;  /* 0x0013e00001e87983 */ /* 0x004ea80000300800 */
[----:B------:R-:W2:Y:S04]  /*68fb0*/  LDL.LU R233, [R1+0x13e4] ;  /* 0x0013e40001e97983 */ /* 0x000ea80000300800 */
[----:B---3--:R-:W2:Y:S04]  /*68fc0*/  LDL.LU R234, [R1+0x13e8] ;  /* 0x0013e80001ea7983 */ /* 0x008ea80000300800 */
[----:B------:R-:W2:Y:S04]  /*68fd0*/  LDL.LU R235, [R1+0x13ec] ;  /* 0x0013ec0001eb7983 */ /* 0x000ea80000300800 */
[----:B------:R-:W-:Y:S04]  /*68fe0*/  STL.64 [R1+0x6d0], R88 ;  /* 0x0006d05801007387 */ /* 0x000fe80000100a00 */
[----:B------:R3:W-:Y:S01]  /*68ff0*/  STL.64 [R1+0x6d8], R90 ;  /* 0x0006d85a01007387 */ /* 0x0007e20000100a00 */
[C---:B------:R-:W-:Y:S03]  /*69000*/  HMMA.1688.F32.TF32 R200, R228.reuse, R38, R200 ;  /* 0x00000026e4c8723c */ /* 0x040fe600000810c8 */
[----:B---3--:R-:W5:Y:S04]  /*69010*/  LDL.LU.64 R90, [R1+0x36f0] ;  /* 0x0036f000015a7983 */ /* 0x008f680000300a00 */
[----:B------:R-:W5:Y:S04]  /*69020*/  LDL.LU.64 R88, [R1+0x36e8] ;  /* 0x0036e80001587983 */ /* 0x000f680000300a00 */
        /* <DEDUP_REMOVED lines=16> */
[----:B------:R3:W-:Y:S04]  /*69130*/  STL.64 [R1+0x818], R74 ;  /* 0x0008184a01007387 */ /* 0x0007e80000100a00 */
        /* <DEDUP_REMOVED lines=19> */
[----:B------:R3:W-:Y:S02]  /*69270*/  STL.64 [R1+0x908], R214 ;  /* 0x000908d601007387 */ /* 0x0007e40000100a00 */
[C---:B---3--:R-:W-:Y:S08]  /*69280*/  HMMA.1688.F32.TF32 R212, R228.reuse, R54, R216 ;  /* 0x00000036e4d4723c */ /* 0x048ff000000810d8 */
[C---:B------:R-:W-:Y:S11]  /*69290*/  HMMA.1688.F32.TF32 R216, R228.reuse, R58, R220 ;  /* 0x0000003ae4d8723c */ /* 0x040ff600000810dc */
[----:B------:R-:W-:Y:S04]  /*692a0*/  STL.64 [R1+0x920], R212 ;  /* 0x000920d401007387 */ /* 0x000fe80000100a00 */
[----:B------:R3:W-:Y:S01]  /*692b0*/  STL.64 [R1+0x928], R214 ;  /* 0x000928d601007387 */ /* 0x0007e20000100a00 */
[C---:B------:R-:W-:Y:S03]  /*692c0*/  HMMA.1688.F32.TF32 R220, R228.reuse, R66, R240 ;  /* 0x00000042e4dc723c */ /* 0x040fe600000810f0 */
[----:B------:R-:W-:Y:S04]  /*692d0*/  STL.64 [R1+0x940], R216 ;  /* 0x000940d801007387 */ /* 0x000fe80000100a00 */
[----:B------:R4:W-:Y:S01]  /*692e0*/  STL.64 [R1+0x948], R218 ;  /* 0x000948da01007387 */ /* 0x0009e20000100a00 */
[C---:B---3--:R-:W-:Y:S08]  /*692f0*/  HMMA.1688.F32.TF32 R212, R228.reuse, R62, R236 ;  /* 0x0000003ee4d4723c */ /* 0x048ff000000810ec */
[----:B----4-:R-:W-:Y:S08]  /*69300*/  HMMA.1688.F32.TF32 R216, R228, R70, R244 ;  /* 0x00000046e4d8723c */ /* 0x010ff000000810f4 */
[----:B-1----:R-:W-:Y:S03]  /*69310*/  HMMA.1688.F32.TF32 R236, R224, R10, R248 ;  /* 0x0000000ae0ec723c */ /* 0x002fe600000810f8 */
[----:B------:R1:W-:Y:S04]  /*69320*/  STL.64 [R1+0x970], R212 ;  /* 0x000970d401007387 */ /* 0x0003e80000100a00 */
[----:B------:R3:W-:Y:S04]  /*69330*/  STL.64 [R1+0x978], R214 ;  /* 0x000978d601007387 */ /* 0x0007e80000100a00 */
[----:B-1----:R-:W4:Y:S04]  /*69340*/  LDL.LU R212, [R1+0x12a0] ;  /* 0x0012a00001d47983 */ /* 0x002f280000300800 */
[----:B------:R-:W-:Y:S04]  /*69350*/  STL.64 [R1+0x9b0], R220 ;  /* 0x0009b0dc01007387 */ /* 0x000fe80000100a00 */
[----:B------:R-:W-:Y:S04]  /*69360*/  STL.64 [R1+0x9b8], R222 ;  /* 0x0009b8de01007387 */ /* 0x000fe80000100a00 */
[----:B------:R1:W-:Y:S04]  /*69370*/  STL.64 [R1+0x9a0], R216 ;  /* 0x0009a0d801007387 */ /* 0x0003e80000100a00 */
[----:B------:R1:W-:Y:S04]  /*69380*/  STL.64 [R1+0x9a8], R218 ;  /* 0x0009a8da01007387 */ /* 0x0003e80000100a00 */
[----:B------:R-:W4:Y:S04]  /*69390*/  LDL.LU R213, [R1+0x12a4] ;  /* 0x0012a40001d57983 */ /* 0x000f280000300800 */
[----:B---3--:R-:W4:Y:S04]  /*693a0*/  LDL.LU R214, [R1+0x12a8] ;  /* 0x0012a80001d67983 */ /* 0x008f280000300800 */
[----:B------:R-:W4:Y:S04]  /*693b0*/  LDL.LU R215, [R1+0x12ac] ;  /* 0x0012ac0001d77983 */ /* 0x000f280000300800 */
[----:B-1----:R-:W3:Y:S04]  /*693c0*/  LDL.LU R216, [R1+0x1290] ;  /* 0x0012900001d87983 */ /* 0x002ee80000300800 */
[----:B------:R-:W3:Y:S04]  /*693d0*/  LDL.LU R217, [R1+0x1294] ;  /* 0x0012940001d97983 */ /* 0x000ee80000300800 */
[----:B------:R-:W3:Y:S04]  /*693e0*/  LDL.LU R218, [R1+0x1298] ;  /* 0x0012980001da7983 */ /* 0x000ee80000300800 */
[----:B------:R-:W3:Y:S04]  /*693f0*/  LDL.LU R219, [R1+0x129c] ;  /* 0x00129c0001db7983 */ /* 0x000ee80000300800 */
[----:B------:R-:W3:Y:S04]  /*69400*/  LDL.LU R220, [R1+0x1280] ;  /* 0x0012800001dc7983 */ /* 0x000ee80000300800 */
[----:B------:R1:W-:Y:S04]  /*69410*/  STL.64 [R1+0xb50], R236 ;  /* 0x000b50ec01007387 */ /* 0x0003e80000100a00 */
[----:B------:R1:W-:Y:S04]  /*69420*/  STL.64 [R1+0xb58], R238 ;  /* 0x000b58ee01007387 */ /* 0x0003e80000100a00 */
        /* <DEDUP_REMOVED lines=14> */
[----:B------:R-:W-:Y:S01]  /*69510*/  IMAD.MOV.U32 R247, RZ, RZ, R252 ;  /* 0x000000fffff77224 */ /* 0x000fe200078e00fc */
[----:B------:R-:W-:Y:S01]  /*69520*/  MOV R248, R2 ;  /* 0x0000000200f87202 */ /* 0x000fe20000000f00 */
[----:B------:R-:W-:Y:S01]  /*69530*/  IMAD.MOV.U32 R249, RZ, RZ, R3 ;  /* 0x000000fffff97224 */ /* 0x000fe200078e0003 */
[----:B------:R-:W5:Y:S01]  /*69540*/  LDL.LU R252, [R1+0x3660] ;  /* 0x0036600001fc7983 */ /* 0x000f620000300800 */
[----:B------:R-:W-:-:S03]  /*69550*/  IMAD.MOV.U32 R250, RZ, RZ, R4 ;  /* 0x000000fffffa7224 */ /* 0x000fc600078e0004 */
[----:B------:R-:W3:Y:S01]  /*69560*/  LDL.LU R2, [R1+0x365c] ;  /* 0x00365c0001027983 */ /* 0x000ee20000300800 */
[----:B------:R-:W-:-:S03]  /*69570*/  IMAD.MOV.U32 R251, RZ, RZ, R0 ;  /* 0x000000fffffb7224 */ /* 0x000fc600078e0000 */
[----:B------:R-:W3:Y:S04]  /*69580*/  LDL.LU R3, [R1+0x3658] ;  /* 0x0036580001037983 */ /* 0x000ee80000300800 */
[----:B------:R-:W3:Y:S04]  /*69590*/  LDL.LU R4, [R1+0x3654] ;  /* 0x0036540001047983 */ /* 0x000ee80000300800 */
[----:B------:R-:W3:Y:S01]  /*695a0*/  LDL.LU R0, [R1+0x3650] ;  /* 0x0036500001007983 */ /* 0x000ee20000300800 */
[----:B--2---:R-:W-:Y:S01]  /*695b0*/  HMMA.1688.F32.TF32 R232, R228, R10, R232 ;  /* 0x0000000ae4e8723c */ /* 0x004fe200000810e8 */
[----:B------:R-:W-:-:S02]  /*695c0*/  IMAD.MOV.U32 R10, RZ, RZ, R61 ;  /* 0x000000ffff0a7224 */ /* 0x000fc400078e003d */
[----:B------:R-:W-:-:S05]  /*695d0*/  IMAD.MOV.U32 R11, RZ, RZ, R60 ;  /* 0x000000ffff0b7224 */ /* 0x000fca00078e003c */
[C---:B----4-:R-:W-:Y:S08]  /*695e0*/  HMMA.1688.F32.TF32 R212, R224.reuse, R14, R212 ;  /* 0x0000000ee0d4723c */ /* 0x050ff000000810d4 */
[C---:B---3--:R-:W-:Y:S11]  /*695f0*/  HMMA.1688.F32.TF32 R216, R224.reuse, R18, R216 ;  /* 0x00000012e0d8723c */ /* 0x048ff600000810d8 */
[----:B------:R-:W-:Y:S04]  /*69600*/  STL.64 [R1+0xb40], R212 ;  /* 0x000b40d401007387 */ /* 0x000fe80000100a00 */
[----:B------:R1:W-:Y:S04]  /*69610*/  STL.64 [R1+0xb48], R214 ;  /* 0x000b48d601007387 */ /* 0x0003e80000100a00 */
[----:B-1----:R-:W5:Y:S04]  /*69620*/  LDL.LU.64 R214, [R1+0x3648] ;  /* 0x0036480001d67983 */ /* 0x002f680000300a00 */
[----:B------:R-:W5:Y:S01]  /*69630*/  LDL.LU.64 R212, [R1+0x3640] ;  /* 0x0036400001d47983 */ /* 0x000f620000300a00 */
[C---:B------:R-:W-:Y:S03]  /*69640*/  HMMA.1688.F32.TF32 R220, R224.reuse, R22, R220 ;  /* 0x00000016e0dc723c */ /* 0x040fe600000810dc */
[----:B------:R-:W-:Y:S05]  /*69650*/  STL.64 [R1+0xb80], R216 ;  /* 0x000b80d801007387 */ /* 0x000fea0000100a00 */
[C---:B------:R-:W-:Y:S01]  /*69660*/  HMMA.1688.F32.TF32 R236, R224.reuse, R26, R236 ;  /* 0x0000001ae0ec723c */ /* 0x040fe200000810ec */
[----:B------:R1:W-:Y:S04]  /*69670*/  STL.64 [R1+0xb88], R218 ;  /* 0x000b88da01007387 */ /* 0x0003e80000100a00 */
[----:B-1----:R-:W5:Y:S03]  /*69680*/  LDL.LU.64 R218, [R1+0x3638] ;  /* 0x0036380001da7983 */ /* 0x002f660000300a00 */
[C---:B------:R-:W-:Y:S01]  /*69690*/  HMMA.1688.F32.TF32 R240, R224.reuse, R30, R240 ;  /* 0x0000001ee0f0723c */ /* 0x040fe200000810f0 */
[----:B------:R-:W5:Y:S04]  /*696a0*/  LDL.LU.64 R216, [R1+0x3630] ;  /* 0x0036300001d87983 */ /* 0x000f680000300a00 */
[----:B------:R-:W-:Y:S03]  /*696b0*/  STL.64 [R1+0xb70], R220 ;  /* 0x000b70dc01007387 */ /* 0x000fe60000100a00 */
[C---:B------:R-:W-:Y:S01]  /*696c0*/  HMMA.1688.F32.TF32 R244, R224.reuse, R34, R244 ;  /* 0x00000022e0f4723c */ /* 0x040fe200000810f4 */
[----:B------:R-:W-:Y:S01]  /*696d0*/  MOV R34, R37 ;  /* 0x0000002500227202 */ /* 0x000fe20000000f00 */
[----:B------:R-:W-:Y:S01]  /*696e0*/  IMAD.MOV.U32 R35, RZ, RZ, R36 ;  /* 0x000000ffff237224 */ /* 0x000fe200078e0024 */
[----:B------:R1:W-:Y:S05]  /*696f0*/  STL.64 [R1+0xb78], R222 ;  /* 0x000b78de01007387 */ /* 0x0003ea0000100a00 */
[----:B------:R-:W-:Y:S01]  /*69700*/  HMMA.1688.F32.TF32 R36, R224, R38, R248 ;  /* 0x00000026e024723c */ /* 0x000fe200000810f8 */
[----:B-1----:R-:W5:Y:S04]  /*69710*/  LDL.LU.64 R222, [R1+0x3628] ;  /* 0x0036280001de7983 */ /* 0x002f680000300a00 */
[----:B------:R-:W5:Y:S04]  /*69720*/  LDL.LU.64 R220, [R1+0x3620] ;  /* 0x0036200001dc7983 */ /* 0x000f680000300a00 */
[----:B------:R-:W-:Y:S04]  /*69730*/  STL.64 [R1+0xb60], R236 ;  /* 0x000b60ec01007387 */ /* 0x000fe80000100a00 */
[----:B------:R1:W-:Y:S01]  /*69740*/  STL.64 [R1+0xb68], R238 ;  /* 0x000b68ee01007387 */ /* 0x0003e20000100a00 */
[----:B------:R-:W-:-:S02]  /*69750*/  IMAD.MOV.U32 R30, RZ, RZ, R41 ;  /* 0x000000ffff1e7224 */ /* 0x000fc400078e0029 */
[----:B------:R-:W-:Y:S01]  /*69760*/  IMAD.MOV.U32 R31, RZ, RZ, R40 ;  /* 0x000000ffff1f7224 */ /* 0x000fe200078e0028 */
        /* <DEDUP_REMOVED lines=10> */
[----:B------:R-:W-:Y:S01]  /*69810*/  IMAD.MOV.U32 R18, RZ, RZ, R53 ;  /* 0x000000ffff127224 */ /* 0x000fe200078e0035 */
[----:B------:R-:W-:Y:S01]  /*69820*/  MOV R19, R52 ;  /* 0x0000003400137202 */ /* 0x000fe20000000f00 */
[----:B------:R-:W-:Y:S01]  /*69830*/  IMAD.MOV.U32 R14, RZ, RZ, R57 ;  /* 0x000000ffff0e7224 */ /* 0x000fe200078e0039 */
[----:B-1----:R-:W5:Y:S04]  /*69840*/  LDL.LU.64 R246, [R1+0x35f8] ;  /* 0x0035f80001f67983 */ /* 0x002f680000300a00 */
[----:B------:R-:W5:Y:S04]  /*69850*/  LDL.LU.64 R244, [R1+0x35f0] ;  /* 0x0035f00001f47983 */ /* 0x000f680000300a00 */
[----:B------:R-:W5:Y:S04]  /*69860*/  LDL.LU.64 R250, [R1+0x35e8] ;  /* 0x0035e80001fa7983 */ /* 0x000f680000300a00 */
[----:B------:R-:W5:Y:S04]  /*69870*/  LDL.LU.64 R248, [R1+0x35e0] ;  /* 0x0035e00001f87983 */ /* 0x000f680000300a00 */
[----:B------:R-:W-:Y:S01]  /*69880*/  STL.64 [R1+0xd60], R36 ;  /* 0x000d602401007387 */ /* 0x000fe20000100a00 */
[----:B------:R-:W-:-:S03]  /*69890*/  IMAD.MOV.U32 R15, RZ, RZ, R56 ;  /* 0x000000ffff0f7224 */ /* 0x000fc600078e0038 */
[----:B------:R1:W-:Y:S02]  /*698a0*/  STL.64 [R1+0xd68], R38 ;  /* 0x000d682601007387 */ /* 0x0003e40000100a00 */
[C---:B-1----:R-:W-:Y:S08]  /*698b0*/  HMMA.1688.F32.TF32 R36, R224.reuse, R42, R32 ;  /* 0x0000002ae024723c */ /* 0x042ff00000081020 */
[C---:B------:R-:W-:Y:S08]  /*698c0*/  HMMA.1688.F32.TF32 R32, R224.reuse, R46, R28 ;  /* 0x0000002ee020723c */ /* 0x040ff0000008101c */
[C---:B------:R-:W-:Y:S08]  /*698d0*/  HMMA.1688.F32.TF32 R28, R224.reuse, R50, R24 ;  /* 0x00000032e01c723c */ /* 0x040ff00000081018 */
[C---:B------:R-:W-:Y:S08]  /*698e0*/  HMMA.1688.F32.TF32 R24, R224.reuse, R54, R16 ;  /* 0x00000036e018723c */ /* 0x040ff00000081010 */
        /* <DEDUP_REMOVED lines=12> */
[----:B------:R1:W-:Y:S04]  /*699b0*/  STL.64 [R1+0xda8], R18 ;  /* 0x000da81201007387 */ /* 0x0003e80000100a00 */
[----:B------:R-:W3:Y:S04]  /*699c0*/  LDL.LU R8, [R1+0x303c] ;  /* 0x00303c0001087983 */ /* 0x000ee80000300800 */
[----:B------:R4:W-:Y:S04]  /*699d0*/  STL.64 [R1+0xd90], R12 ;  /* 0x000d900c01007387 */ /* 0x0009e80000100a00 */
[----:B------:R4:W-:Y:S04]  /*699e0*/  STL.64 [R1+0xd98], R14 ;  /* 0x000d980e01007387 */ /* 0x0009e80000100a00 */
[----:B-1----:R-:W2:Y:S04]  /*699f0*/  LDL.LU R19, [R1+0x3040] ;  /* 0x0030400001137983 */ /* 0x002ea80000300800 */
[----:B----4-:R-:W4:Y:S01]  /*69a00*/  LDL.LU R12, [R1+0x3044] ;  /* 0x00304400010c7983 */ /* 0x010f220000300800 */
[----:B------:R-:W-:-:S02]  /*69a10*/  IMAD.MOV.U32 R22, RZ, RZ, R49 ;  /* 0x000000ffff167224 */ /* 0x000fc400078e0031 */
[----:B------:R-:W-:Y:S01]  /*69a20*/  IMAD.MOV.U32 R23, RZ, RZ, R48 ;  /* 0x000000ffff177224 */ /* 0x000fe200078e0030 */
[----:B------:R-:W-:Y:S01]  /*69a30*/  MOV R228, R69 ;  /* 0x0000004500e47202 */ /* 0x000fe20000000f00 */
[----:B------:R-:W-:Y:S02]  /*69a40*/  IMAD.MOV.U32 R229, RZ, RZ, R68 ;  /* 0x000000ffffe57224 */ /* 0x000fe400078e0044 */
[----:B------:R-:W-:Y:S02]  /*69a50*/  IMAD.MOV.U32 R230, RZ, RZ, R65 ;  /* 0x000000ffffe67224 */ /* 0x000fe400078e0041 */
[----:B------:R-:W-:Y:S01]  /*69a60*/  IMAD.MOV.U32 R231, RZ, RZ, R64 ;  /* 0x000000ffffe77224 */ /* 0x000fe200078e0040 */
[C---:B------:R-:W-:Y:S01]  /*69a70*/  HMMA.1688.F32.TF32 R24, R224.reuse, R66, R20 ;  /* 0x00000042e018723c */ /* 0x040fe20000081014 */
[----:B------:R-:W1:Y:S01]  /*69a80*/  S2R R13, SR_TID.X ;  /* 0x00000000000d7919 */ /* 0x000e620000002100 */
[----:B------:R-:W4:Y:S06]  /*69a90*/  LDL.LU R18, [R1+0x3048] ;  /* 0x0030480001127983 */ /* 0x000f2c0000300800 */
[----:B------:R-:W-:Y:S11]  /*69aa0*/  HMMA.1688.F32.TF32 R20, R224, R70, R228 ;  /* 0x00000046e014723c */ /* 0x000ff600000810e4 */
[----:B------:R-:W-:Y:S04]  /*69ab0*/  STL.64 [R1+0xd10], R24 ;  /* 0x000d101801007387 */ /* 0x000fe80000100a00 */
[----:B------:R-:W-:Y:S04]  /*69ac0*/  STL.64 [R1+0xd18], R26 ;  /* 0x000d181a01007387 */ /* 0x000fe80000100a00 */
[----:B------:R-:W4:Y:S04]  /*69ad0*/  LDL.LU R14, [R1+0x304c] ;  /* 0x00304c00010e7983 */ /* 0x000f280000300800 */
[----:B------:R-:W-:Y:S04]  /*69ae0*/  STL.64 [R1+0xcf0], R20 ;  /* 0x000cf01401007387 */ /* 0x000fe80000100a00 */
[----:B------:R-:W-:Y:S04]  /*69af0*/  STL.64 [R1+0xcf8], R22 ;  /* 0x000cf81601007387 */ /* 0x000fe80000100a00 */
[----:B------:R-:W4:Y:S04]  /*69b00*/  LDL.LU R16, [R1+0x3050] ;  /* 0x0030500001107983 */ /* 0x000f280000300800 */
[----:B------:R-:W4:Y:S01]  /*69b10*/  LDL.LU R10, [R1+0x3054] ;  /* 0x00305400010a7983 */ /* 0x000f220000300800 */
[----:B------:R-:W-:-:S02]  /*69b20*/  UIMAD UR12, UR4, -0x40, UR6 ;  /* 0xffffffc0040c78a4 */ /* 0x000fc4000f8e0206 */
[----:B------:R-:W-:Y:S01]  /*69b30*/  UIADD3 UR10, UPT, UPT, UR7, -0x2, URZ ;  /* 0xfffffffe070a7890 */ /* 0x000fe2000fffe0ff */
[----:B------:R-:W4:Y:S01]  /*69b40*/  LDL.LU R17, [R1+0x3058] ;  /* 0x0030580001117983 */ /* 0x000f220000300800 */
[----:B------:R-:W-:Y:S02]  /*69b50*/  UISETP.GT.AND UP1, UPT, UR12, URZ, UPT ;  /* 0x000000ff0c00728c */ /* 0x000fe4000bf24270 */
[----:B------:R-:W-:Y:S01]  /*69b60*/  UISETP.GE.AND UP0, UPT, UR4, UR10, UPT ;  /* 0x0000000a0400728c */ /* 0x000fe2000bf06270 */
[----:B------:R-:W4:Y:S01]  /*69b70*/  LDL.LU R15, [R1+0x305c] ;  /* 0x00305c00010f7983 */ /* 0x000f220000300800 */
[----:B------:R-:W-:Y:S01]  /*69b80*/  UIADD3 UR9, UPT, UPT, UR9, 0x1, URZ ;  /* 0x0000000109097890 */ /* 0x000fe2000fffe0ff */
[----:B-1----:R-:W-:Y:S01]  /*69b90*/  LOP3.LUT R71, R13, 0x1f, RZ, 0xc0, !PT ;  /* 0x0000001f0d477812 */ /* 0x002fe200078ec0ff */
[----:B------:R-:W-:Y:S01]  /*69ba0*/  USEL UR10, URZ, 0x4, !UP1 ;  /* 0x00000004ff0a7887 */ /* 0x000fe2000c800000 */
[----:B------:R-:W4:Y:S01]  /*69bb0*/  LDL.LU R13, [R1+0x3060] ;  /* 0x00306000010d7983 */ /* 0x000f220000300800 */
[----:B------:R-:W-:-:S02]  /*69bc0*/  UISETP.GT.AND UP1, UPT, UR9, 0x1, UPT ;  /* 0x000000010900788c */ /* 0x000fc4000bf24270 */
[----:B------:R-:W-:Y:S01]  /*69bd0*/  USEL UR10, UR10, URZ, !UP0 ;  /* 0x000000ff0a0a7287 */ /* 0x000fe2000c000000 */
[----:B------:R-:W4:Y:S01]  /*69be0*/  LDL.LU R6, [R1+0x3064] ;  /* 0x0030640001067983 */ /* 0x000f220000300800 */
[----:B------:R-:W-:-:S04]  /*69bf0*/  USEL UR9, UR9, URZ, !UP1 ;  /* 0x000000ff09097287 */ /* 0x000fc8000c800000 */
[----:B------:R-:W-:Y:S01]  /*69c00*/  ISETP.NE.U32.AND P0, PT, RZ, UR10, PT ;  /* 0x0000000aff007c0c */ /* 0x000fe2000bf05070 */
[----:B------:R-:W-:Y:S01]  /*69c10*/  ULEA UR13, UR9, UR5, 0x10 ;  /* 0x00000005090d7291 */ /* 0x000fe2000f8e80ff */
[----:B------:R-:W-:-:S05]  /*69c20*/  IMAD.SHL.U32 R40, R71, 0x4, RZ ;  /* 0x0000000447287824 */ /* 0x000fca00078e00ff */
[----:B------:R-:W-:Y:S01]  /*69c30*/  VIADD R7, R40, UR13 ;  /* 0x0000000d28077c36 */ /* 0x000fe20008000000 */
[----:B------:R-:W-:Y:S01]  /*69c40*/  BAR.SYNC.DEFER_BLOCKING 0x0 ;  /* 0x0000000000007b1d */ /* 0x000fe20000010000 */
[----:B---3--:R-:W-:-:S05]  /*69c50*/  IADD3 R8, P1, PT, R8, R2, RZ ;  /* 0x0000000208087210 */ /* 0x008fca0007f3e0ff */
[----:B--2---:R-:W-:Y:S01]  /*69c60*/  IMAD.X R9, R9, 0x1, R3, P1 ;  /* 0x0000000109097824 */ /* 0x004fe200008e0603 */
[----:B------:R1:W-:Y:S04]  /*69c70*/  STL [R1+0x303c], R8 ;  /* 0x00303c0801007387 */ /* 0x0003e80000100800 */
[----:B------:R-:W-:Y:S01]  /*69c80*/  @!PT LDS RZ, [RZ] ;  /* 0x00000000fffff984 */ /* 0x000fe20000000800 */
[----:B------:R-:W-:Y:S01]  /*69c90*/  @!PT LDS RZ, [RZ] ;  /* 0x00000000fffff984 */ /* 0x000fe20000000800 */
[----:B------:R-:W-:Y:S01]  /*69ca0*/  @!PT LDS RZ, [RZ] ;  /* 0x00000000fffff984 */ /* 0x000fe20000000800 */
[----:B------:R1:W-:Y:S01]  /*69cb0*/  LDGSTS.E [R7], desc[UR76][R8.64], P0 ;  /* 0x0000000008077fae */ /* 0x0003e200081a104c */
[----:B----4-:R-:W-:-:S05]  /*69cc0*/  IADD3 R12, P2, PT, R12, R2, RZ ;  /* 0x000000020c0c7210 */ /* 0x010fca0007f5e0ff */
[----:B------:R-:W-:Y:S01]  /*69cd0*/  IMAD.X R19, R19, 0x1, R3, P2 ;  /* 0x0000000113137824 */ /* 0x000fe200010e0603 */
[----:B------:R2:W-:Y:S04]  /*69ce0*/  STL [R1+0x3044], R12 ;  /* 0x0030440c01007387 */ /* 0x0005e80000100800 */
[----:B------:R3:W-:Y:S04]  /*69cf0*/  STL [R1+0x3038], R9 ;  /* 0x0030380901007387 */ /* 0x0007e80000100800 */
[----:B------:R-:W-:Y:S04]  /*69d00*/  STL [R1+0x3040], R19 ;  /* 0x0030401301007387 */ /* 0x000fe80000100800 */
[----:B------:R-:W4:Y:S01]  /*69d10*/  LDL.LU R11, [R1+0x306c] ;  /* 0x00306c00010b7983 */ /* 0x000f220000300800 */
[----:B-1----:R-:W-:-:S03]  /*69d20*/  IMAD.MOV.U32 R8, RZ, RZ, R12 ;  /* 0x000000ffff087224 */ /* 0x002fc600078e000c */
[----:B--2---:R-:W2:Y:S01]  /*69d30*/  LDL.LU R12, [R1+0x3068] ;  /* 0x00306800010c7983 */ /* 0x004ea20000300800 */
[----:B---3--:R-:W-:-:S05]  /*69d40*/  MOV R9, R19 ;  /* 0x0000001300097202 */ /* 0x008fca0000000f00 */
[----:B------:R1:W-:Y:S01]  /*69d50*/  LDGSTS.E [R7+0x80], desc[UR76][R8.64], P0 ;  /* 0x0008000008077fae */ /* 0x0003e200081a104c */
[----:B------:R-:W-:-:S05]  /*69d60*/  IADD3 R14, P1, PT, R14, R2, RZ ;  /* 0x000000020e0e7210 */ /* 0x000fca0007f3e0ff */
[----:B------:R-:W-:Y:S01]  /*69d70*/  IMAD.X R18, R18, 0x1, R3, P1 ;  /* 0x0000000112127824 */ /* 0x000fe200008e0603 */
[----:B------:R3:W-:Y:S01]  /*69d80*/  STL [R1+0x304c], R14 ;  /* 0x00304c0e01007387 */ /* 0x0007e20000100800 */
[----:B-1----:R-:W-:-:S03]  /*69d90*/  IMAD.MOV.U32 R8, RZ, RZ, R14 ;  /* 0x000000ffff087224 */ /* 0x002fc600078e000e */
[----:B------:R-:W-:Y:S01]  /*69da0*/  STL [R1+0x3048], R18 ;  /* 0x0030481201007387 */ /* 0x000fe20000100800 */
[----:B------:R-:W-:-:S05]  /*69db0*/  IADD3 R10, P2, PT, R10, R2, RZ ;  /* 0x000000020a0a7210 */ /* 0x000fca0007f5e0ff */
[----:B------:R-:W-:Y:S01]  /*69dc0*/  IMAD.X R16, R16, 0x1, R3, P2 ;  /* 0x0000000110107824 */ /* 0x000fe200010e0603 */
[----:B------:R-:W-:Y:S04]  /*69dd0*/  STL [R1+0x3054], R10 ;  /* 0x0030540a01007387 */ /* 0x000fe80000100800 */
[----:B---3--:R-:W3:Y:S04]  /*69de0*/  LDL.LU R14, [R1+0x3074] ;  /* 0x00307400010e7983 */ /* 0x008ee80000300800 */
[----:B------:R1:W-:Y:S01]  /*69df0*/  STL [R1+0x3050], R16 ;  /* 0x0030501001007387 */ /* 0x0003e20000100800 */
[----:B------:R-:W-:-:S03]  /*69e00*/  IMAD.MOV.U32 R9, RZ, RZ, R18 ;  /* 0x000000ffff097224 */ /* 0x000fc600078e0012 */
[----:B------:R-:W3:Y:S04]  /*69e10*/  LDL.LU R21, [R1+0x2f40] ;  /* 0x002f400001157983 */ /* 0x000ee80000300800 */
[----:B------:R-:W3:Y:S01]  /*69e20*/  LDL.LU R20, [R1+0x3070] ;  /* 0x0030700001147983 */ /* 0x000ee20000300800 */
[----:B------:R-:W-:-:S03]  /*69e30*/  IADD3 R15, P1, PT, R15, R2, RZ ;  /* 0x000000020f0f7210 */ /* 0x000fc60007f3e0ff */
[----:B------:R1:W-:Y:S01]  /*69e40*/  LDGSTS.E [R7+0x100], desc[UR76][R8.64], P0 ;  /* 0x0010000008077fae */ /* 0x0003e200081a104c */
[----:B------:R-:W-:Y:S02]  /*69e50*/  IADD3.X R17, PT, PT, R17, R3, RZ, P1, !PT ;  /* 0x0000000311117210 */ /* 0x000fe40000ffe4ff */
[----:B------:R-:W-:Y:S01]  /*69e60*/  IADD3 R6, P2, PT, R6, R2, RZ ;  /* 0x0000000206067210 */ /* 0x000fe20007f5e0ff */
[----:B------:R-:W3:Y:S01]  /*69e70*/  LDL.LU R22, [R1+0x2f3c] ;  /* 0x002f3c0001167983 */ /* 0x000ee20000300800 */
[----:B-1----:R-:W-:Y:S02]  /*69e80*/  IMAD.MOV.U32 R8, RZ, RZ, R10 ;  /* 0x000000ffff087224 */ /* 0x002fe400078e000a */
[----:B------:R-:W-:Y:S02]  /*69e90*/  IMAD.MOV.U32 R9, RZ, RZ, R16 ;  /* 0x000000ffff097224 */ /* 0x000fe400078e0010 */
[----:B------:R-:W3:Y:S04]  /*69ea0*/  LDL.LU R16, [R1+0x2f48] ;  /* 0x002f480001107983 */ /* 0x000ee80000300800 */
[----:B------:R-:W3:Y:S01]  /*69eb0*/  LDL.LU R10, [R1+0x2f50] ;  /* 0x002f5000010a7983 */ /* 0x000ee20000300800 */
[----:B------:R-:W-:-:S03]  /*69ec0*/  IMAD.X R13, R13, 0x1, R3, P2 ;  /* 0x000000010d0d7824 */ /* 0x000fc600010e0603 */
[----:B------:R-:W-:Y:S04]  /*69ed0*/  STL [R1+0x305c], R15 ;  /* 0x00305c0f01007387 */ /* 0x000fe80000100800 */
[----:B------:R1:W-:Y:S04]  /*69ee0*/  LDGSTS.E [R7+0x180], desc[UR76][R8.64], P0 ;  /* 0x0018000008077fae */ /* 0x0003e800081a104c */
[----:B------:R1:W-:Y:S04]  /*69ef0*/  STL [R1+0x3058], R17 ;  /* 0x0030581101007387 */ /* 0x0003e80000100800 */
[----:B------:R-:W-:Y:S01]  /*69f00*/  STL [R1+0x3064], R6 ;  /* 0x0030640601007387 */ /* 0x000fe20000100800 */
[----:B-1----:R-:W-:-:S03]  /*69f10*/  IMAD.MOV.U32 R9, RZ, RZ, R17 ;  /* 0x000000ffff097224 */ /* 0x002fc600078e0011 */
[----:B------:R-:W3:Y:S01]  /*69f20*/  LDL.LU R17, [R1+0x2f44] ;  /* 0x002f440001117983 */ /* 0x000ee20000300800 */
[----:B------:R-:W-:-:S03]  /*69f30*/  IMAD.MOV.U32 R8, RZ, RZ, R15 ;  /* 0x000000ffff087224 */ /* 0x000fc600078e000f */
[----:B------:R1:W-:Y:S04]  /*69f40*/  STL [R1+0x3060], R13 ;  /* 0x0030600d01007387 */ /* 0x0003e80000100800 */
[----:B------:R-:W3:Y:S04]  /*69f50*/  LDL.LU R15, [R1+0x2f4c] ;  /* 0x002f4c00010f7983 */ /* 0x000ee80000300800 */
[----:B------:R1:W-:Y:S02]  /*69f60*/  LDGSTS.E [R7+0x200], desc[UR76][R8.64], P0 ;  /* 0x0020000008077fae */ /* 0x0003e400081a104c */
[----:B-1----:R-:W-:-:S02]  /*69f70*/  IMAD.MOV.U32 R9, RZ, RZ, R13 ;  /* 0x000000ffff097224 */ /* 0x002fc400078e000d */
[----:B------:R-:W-:Y:S01]  /*69f80*/  IMAD.MOV.U32 R8, RZ, RZ, R6 ;  /* 0x000000ffff087224 */ /* 0x000fe200078e0006 */
[----:B------:R-:W3:Y:S04]  /*69f90*/  LDL.LU R13, [R1+0x2f58] ;  /* 0x002f5800010d7983 */ /* 0x000ee80000300800 */
[----:B------:R-:W3:Y:S01]  /*69fa0*/  LDL.LU R6, [R1+0x2f60] ;  /* 0x002f600001067983 */ /* 0x000ee20000300800 */
[----:B------:R-:W-:-:S03]  /*69fb0*/  UISETP.GT.AND UP1, UPT, UR12, 0x4, UPT ;  /* 0x000000040c00788c */ /* 0x000fc6000bf24270 */
[----:B------:R1:W-:Y:S01]  /*69fc0*/  LDGSTS.E [R7+0x280], desc[UR76][R8.64], P0 ;  /* 0x0028000008077fae */ /* 0x0003e200081a104c */
[----:B----4-:R-:W-:-:S05]  /*69fd0*/  IADD3 R11, P1, PT, R11, R2, RZ ;  /* 0x000000020b0b7210 */ /* 0x010fca0007f3e0ff */
[----:B--2---:R-:W-:Y:S01]  /*69fe0*/  IMAD.X R12, R12, 0x1, R3, P1 ;  /* 0x000000010c0c7824 */ /* 0x004fe200008e0603 */
[----:B------:R-:W-:Y:S04]  /*69ff0*/  STL [R1+0x306c], R11 ;  /* 0x00306c0b01007387 */ /* 0x000fe80000100800 */
[----:B------:R2:W-:Y:S04]  /*6a000*/  STL [R1+0x3068], R12 ;  /* 0x0030680c01007387 */ /* 0x0005e80000100800 */
[----:B------:R-:W4:Y:S04]  /*6a010*/  LDL.LU R18, [R1+0x2f54] ;  /* 0x002f540001127983 */ /* 0x000f280000300800 */
[----:B------:R-:W4:Y:S01]  /*6a020*/  LDL.LU R19, [R1+0x2f5c] ;  /* 0x002f5c0001137983 */ /* 0x000f220000300800 */
[----:B------:R-:W-:Y:S01]  /*6a030*/  USEL UR10, URZ, 0x4, !UP1 ;  /* 0x00000004ff0a7887 */ /* 0x000fe2000c800000 */
[----:B-1----:R-:W-:Y:S01]  /*6a040*/  MOV R8, R11 ;  /* 0x0000000b00087202 */ /* 0x002fe20000000f00 */
[----:B------:R-:W-:-:S02]  /*6a050*/  IMAD.MOV.U32 R9, RZ, RZ, R12 ;  /* 0x000000ffff097224 */ /* 0x000fc400078e000c */
[----:B------:R-:W-:Y:S01]  /*6a060*/  USEL UR10, UR10, URZ, !UP0 ;  /* 0x000000ff0a0a7287 */ /* 0x000fe2000c000000 */
[----:B--2---:R-:W2:Y:S04]  /*6a070*/  LDL.LU R12, [R1+0x2f68] ;  /* 0x002f6800010c7983 */ /* 0x004ea80000300800 */
[----:B------:R1:W-:Y:S01]  /*6a080*/  LDGSTS.E [R7+0x300], desc[UR76][R8.64], P0 ;  /* 0x0030000008077fae */ /* 0x0003e200081a104c */
[----:B------:R-:W-:-:S03]  /*6a090*/  ISETP.NE.U32.AND P1, PT, RZ, UR10, PT ;  /* 0x0000000aff007c0c */ /* 0x000fc6000bf25070 */
[----:B------:R-:W2:Y:S01]  /*6a0a0*/  LDL.LU R11, [R1+0x2f70] ;  /* 0x002f7000010b7983 */ /* 0x000ea20000300800 */
[----:B---3--:R-:W-:-:S05]  /*6a0b0*/  IADD3 R14, P2, PT, R14, R2, RZ ;  /* 0x000000020e0e7210 */ /* 0x008fca0007f5e0ff */
[----:B-1----:R-:W-:Y:S02]  /*6a0c0*/  IMAD.MOV.U32 R8, RZ, RZ, R14 ;  /* 0x000000ffff087224 */ /* 0x002fe400078e000e */
[----:B------:R-:W-:Y:S01]  /*6a0d0*/  IMAD.X R20, R20, 0x1, R3, P2 ;  /* 0x0000000114147824 */ /* 0x000fe200010e0603 */
[----:B------:R-:W-:-:S03]  /*6a0e0*/  IADD3 R21, P3, PT, R21, R2, RZ ;  /* 0x0000000215157210 */ /* 0x000fc60007f7e0ff */
[----:B------:R-:W-:Y:S01]  /*6a0f0*/  IMAD.MOV.U32 R9, RZ, RZ, R20 ;  /* 0x000000ffff097224 */ /* 0x000fe200078e0014 */
[----:B------:R-:W-:Y:S01]  /*6a100*/  STL [R1+0x3074], R14 ;  /* 0x0030740e01007387 */ /* 0x000fe20000100800 */
[----:B------:R-:W-:-:S03]  /*6a110*/  IMAD.X R22, R22, 0x1, R3, P3 ;  /* 0x0000000116167824 */ /* 0x000fc600018e0603 */
[----:B------:R1:W-:Y:S04]  /*6a120*/  LDGSTS.E [R7+0x380], desc[UR76][R8.64], P0 ;  /* 0x0038000008077fae */ /* 0x0003e800081a104c */
[----:B------:R3:W-:Y:S04]  /*6a130*/  STL [R1+0x3070], R20 ;  /* 0x0030701401007387 */ /* 0x0007e80000100800 */
[----:B------:R-:W-:Y:S01]  /*6a140*/  STL [R1+0x2f40], R21 ;  /* 0x002f401501007387 */ /* 0x000fe20000100800 */
[----:B------:R-:W-:-:S03]  /*6a150*/  IADD3 R16, P0, PT, R16, R2, RZ ;  /* 0x0000000210107210 */ /* 0x000fc60007f1e0ff */
[----:B---3--:R-:W3:Y:S01]  /*6a160*/  LDL.LU R20, [R1+0x2f64] ;  /* 0x002f640001147983 */ /* 0x008ee20000300800 */
[----:B-1----:R-:W-:Y:S01]  /*6a170*/  IMAD.MOV.U32 R8, RZ, RZ, R21 ;  /* 0x000000ffff087224 */ /* 0x002fe200078e0015 */
[----:B------:R-:W-:Y:S02]  /*6a180*/  MOV R9, R22 ;  /* 0x0000001600097202 */ /* 0x000fe40000000f00 */
[----:B------:R-:W-:Y:S01]  /*6a190*/  IADD3 R10, P2, PT, R10, R2, RZ ;  /* 0x000000020a0a7210 */ /* 0x000fe20007f5e0ff */
[----:B------:R-:W-:Y:S04]  /*6a1a0*/  STL [R1+0x2f3c], R22 ;  /* 0x002f3c1601007387 */ /* 0x000fe80000100800 */
[----:B------:R-:W3:Y:S04]  /*6a1b0*/  LDL.LU R14, [R1+0x2f6c] ;  /* 0x002f6c00010e7983 */ /* 0x000ee80000300800 */
[----:B------:R1:W-:Y:S04]  /*6a1c0*/  STL [R1+0x2f48], R16 ;  /* 0x002f481001007387 */ /* 0x0003e80000100800 */
[----:B------:R1:W-:Y:S01]  /*6a1d0*/  LDGSTS.E [R7+0x1000], desc[UR76][R8.64], P1 ;  /* 0x0100000008077fae */ /* 0x0003e200089a104c */
[----:B------:R-:W-:-:S05]  /*6a1e0*/  IMAD.X R17, R17, 0x1, R3, P0 ;  /* 0x0000000111117824 */ /* 0x000fca00000e0603 */
[----:B------:R1:W-:Y:S02]  /*6a1f0*/  STL [R1+0x2f44], R17 ;  /* 0x002f441101007387 */ /* 0x0003e40000100800 */
[----:B-1----:R-:W-:Y:S02]  /*6a200*/  IMAD.MOV.U32 R8, RZ, RZ, R16 ;  /* 0x000000ffff087224 */ /* 0x002fe400078e0010 */
[----:B------:R-:W-:Y:S01]  /*6a210*/  IMAD.X R15, R15, 0x1, R3, P2 ;  /* 0x000000010f0f7824 */ /* 0x000fe200010e0603 */
[----:B------:R-:W-:Y:S04]  /*6a220*/  STL [R1+0x2f50], R10 ;  /* 0x002f500a01007387 */ /* 0x000fe80000100800 */
[----:B------:R-:W3:Y:S01]  /*6a230*/  LDL.LU R16, [R1+0x2f78] ;  /* 0x002f780001107983 */ /* 0x000ee20000300800 */
[----:B------:R-:W-:-:S03]  /*6a240*/  IMAD.MOV.U32 R9, RZ, RZ, R17 ;  /* 0x000000ffff097224 */ /* 0x000fc600078e0011 */
[----:B------:R1:W-:Y:S04]  /*6a250*/  STL [R1+0x2f4c], R15 ;  /* 0x002f4c0f01007387 */ /* 0x0003e80000100800 */
[----:B------:R-:W3:Y:S04]  /*6a260*/  LDL.LU R17, [R1+0x2f74] ;  /* 0x002f740001117983 */ /* 0x000ee80000300800 */
[----:B------:R1:W-:Y:S01]  /*6a270*/  LDGSTS.E [R7+0x1080], desc[UR76][R8.64], P1 ;  /* 0x0108000008077fae */ /* 0x0003e200089a104c */
[-C--:B------:R-:W-:Y:S02]  /*6a280*/  IADD3 R13, P0, PT, R13, R2.reuse, RZ ;  /* 0x000000020d0d7210 */ /* 0x080fe40007f1e0ff */
[----:B------:R-:W-:Y:S01]  /*6a290*/  IADD3 R6, P2, PT, R6, R2, RZ ;  /* 0x0000000206067210 */ /* 0x000fe20007f5e0ff */
[----:B-1----:R-:W-:-:S02]  /*6a2a0*/  IMAD.MOV.U32 R8, RZ, RZ, R10 ;  /* 0x000000ffff087224 */ /* 0x002fc400078e000a */
[----:B------:R-:W-:Y:S02]  /*6a2b0*/  IMAD.MOV.U32 R9, RZ, RZ, R15 ;  /* 0x000000ffff097224 */ /* 0x000fe400078e000f */
[----:B------:R-:W3:Y:S04]  /*6a2c0*/  LDL.LU R15, [R1+0x2e00] ;  /* 0x002e0000010f7983 */ /* 0x000ee80000300800 */
[----:B------:R-:W3:Y:S04]  /*6a2d0*/  LDL.LU R10, [R1+0x2e08] ;  /* 0x002e0800010a7983 */ /* 0x000ee80000300800 */
[----:B------:R-:W-:Y:S04]  /*6a2e0*/  STL [R1+0x2f58], R13 ;  /* 0x002f580d01007387 */ /* 0x000fe80000100800 */
[----:B------:R1:W-:Y:S02]  /*6a2f0*/  LDGSTS.E [R7+0x1100], desc[UR76][R8.64], P1 ;  /* 0x0110000008077fae */ /* 0x0003e400089a104c */
[----:B-1----:R-:W-:Y:S01]  /*6a300*/  IMAD.MOV.U32 R8, RZ, RZ, R13 ;  /* 0x000000ffff087224 */ /* 0x002fe200078e000d */
[----:B----4-:R-:W-:-:S05]  /*6a310*/  IADD3.X R18, PT, PT, R18, R3, RZ, P0, !PT ;  /* 0x0000000312127210 */ /* 0x010fca00007fe4ff */
[----:B------:R1:W-:Y:S01]  /*6a320*/  STL [R1+0x2f54], R18 ;  /* 0x002f541201007387 */ /* 0x0003e20000100800 */
[----:B------:R-:W-:Y:S02]  /*6a330*/  IMAD.MOV.U32 R9, RZ, RZ, R18 ;  /* 0x000000ffff097224 */ /* 0x000fe400078e0012 */
[----:B------:R-:W-:Y:S01]  /*6a340*/  IMAD.X R19, R19, 0x1, R3, P2 ;  /* 0x0000000113137824 */ /* 0x000fe200010e0603 */
[----:B------:R-:W-:Y:S01]  /*6a350*/  STL [R1+0x2f60], R6 ;  /* 0x002f600601007387 */ /* 0x000fe20000100800 */
[----:B--2---:R-:W-:-:S03]  /*6a360*/  IADD3 R12, P0, PT, R12, R2, RZ ;  /* 0x000000020c0c7210 */ /* 0x004fc60007f1e0ff */
[----:B------:R2:W-:Y:S04]  /*6a370*/  LDGSTS.E [R7+0x1180], desc[UR76][R8.64], P1 ;  /* 0x0118000008077fae */ /* 0x0005e800089a104c */
[----:B-1----:R-:W4:Y:S04]  /*6a380*/  LDL.LU R18, [R1+0x2dfc] ;  /* 0x002dfc0001127983 */ /* 0x002f280000300800 */
[----:B------:R1:W-:Y:S04]  /*6a390*/  STL [R1+0x2f5c], R19 ;  /* 0x002f5c1301007387 */ /* 0x0003e80000100800 */
[----:B------:R-:W4:Y:S01]  /*6a3a0*/  LDL.LU R13, [R1+0x2e04] ;  /* 0x002e0400010d7983 */ /* 0x000f220000300800 */
[----:B--2---:R-:W-:Y:S01]  /*6a3b0*/  IMAD.MOV.U32 R8, RZ, RZ, R6 ;  /* 0x000000ffff087224 */ /* 0x004fe200078e0006 */
[----:B------:R-:W-:Y:S01]  /*6a3c0*/  IADD3 R11, P2, PT, R11, R2, RZ ;  /* 0x000000020b0b7210 */ /* 0x000fe20007f5e0ff */
[----:B------:R-:W-:-:S02]  /*6a3d0*/  IMAD.MOV.U32 R9, RZ, RZ, R19 ;  /* 0x000000ffff097224 */ /* 0x000fc400078e0013 */
[----:B-1----:R-:W2:Y:S04]  /*6a3e0*/  LDL.LU R19, [R1+0x2e10] ;  /* 0x002e100001137983 */ /* 0x002ea80000300800 */
[----:B------:R-:W2:Y:S04]  /*6a3f0*/  LDL.LU R6, [R1+0x2e18] ;  /* 0x002e180001067983 */ /* 0x000ea80000300800 */
[----:B------:R-:W-:Y:S04]  /*6a400*/  STL [R1+0x2f68], R12 ;  /* 0x002f680c01007387 */ /* 0x000fe80000100800 */
[----:B------:R1:W-:Y:S02]  /*6a410*/  LDGSTS.E [R7+0x1200], desc[UR76][R8.64], P1 ;  /* 0x0120000008077fae */ /* 0x0003e400089a104c */
[----:B-1----:R-:W-:-:S02]  /*6a420*/  IMAD.MOV.U32 R8, RZ, RZ, R12 ;  /* 0x000000ffff087224 */ /* 0x002fc400078e000c */
[----:B---3--:R-:W-:-:S04]  /*6a430*/  IMAD.X R20, R20, 0x1, R3, P0 ;  /* 0x0000000114147824 */ /* 0x008fc800000e0603 */
[----:B------:R-:W-:Y:S01]  /*6a440*/  IMAD.MOV.U32 R9, RZ, RZ, R20 ;  /* 0x000000ffff097224 */ /* 0x000fe200078e0014 */
[----:B------:R1:W-:Y:S04]  /*6a450*/  STL [R1+0x2f64], R20 ;  /* 0x002f641401007387 */ /* 0x0003e80000100800 */
[----:B------:R-:W-:Y:S01]  /*6a460*/  STL [R1+0x2f70], R11 ;  /* 0x002f700b01007387 */ /* 0x000fe20000100800 */
[----:B------:R-:W-:-:S03]  /*6a470*/  IADD3.X R14, PT, PT, R14, R3, RZ, P2, !PT ;  /* 0x000000030e0e7210 */ /* 0x000fc600017fe4ff */
[----:B------:R3:W-:Y:S04]  /*6a480*/  LDGSTS.E [R7+0x1280], desc[UR76][R8.64], P1 ;  /* 0x0128000008077fae */ /* 0x0007e800089a104c */
[----:B-1----:R-:W2:Y:S04]  /*6a490*/  LDL.LU R20, [R1+0x2e0c] ;  /* 0x002e0c0001147983 */ /* 0x002ea80000300800 */
[----:B------:R1:W-:Y:S01]  /*6a4a0*/  STL [R1+0x2f6c], R14 ;  /* 0x002f6c0e01007387 */ /* 0x0003e20000100800 */
[----:B---3--:R-:W-:-:S03]  /*6a4b0*/  IMAD.MOV.U32 R8, RZ, RZ, R11 ;  /* 0x000000ffff087224 */ /* 0x008fc600078e000b */
[----:B------:R-:W3:Y:S01]  /*6a4c0*/  LDL.LU R12, [R1+0x2e14] ;  /* 0x002e1400010c7983 */ /* 0x000ee20000300800 */
[----:B------:R-:W-:-:S03]  /*6a4d0*/  IMAD.MOV.U32 R9, RZ, RZ, R14 ;  /* 0x000000ffff097224 */ /* 0x000fc600078e000e */
[----:B-1----:R-:W3:Y:S04]  /*6a4e0*/  LDL.LU R14, [R1+0x2e20] ;  /* 0x002e2000010e7983 */ /* 0x002ee80000300800 */
[----:B------:R-:W3:Y:S01]  /*6a4f0*/  LDL.LU R11, [R1+0x2e28] ;  /* 0x002e2800010b7983 */ /* 0x000ee20000300800 */
[----:B------:R-:W-:-:S03]  /*6a500*/  IADD3 R16, P0, PT, R16, R2, RZ ;  /* 0x0000000210107210 */ /* 0x000fc60007f1e0ff */
[----:B------:R1:W-:Y:S02]  /*6a510*/  LDGSTS.E [R7+0x1300], desc[UR76][R8.64], P1 ;  /* 0x0130000008077fae */ /* 0x0003e400089a104c */
[----:B------:R-:W-:Y:S02]  /*6a520*/  IMAD.X R17, R17, 0x1, R3, P0 ;  /* 0x0000000111117824 */ /* 0x000fe400000e0603 */
[----:B------:R-:W-:Y:S04]  /*6a530*/  STL [R1+0x2f78], R16 ;  /* 0x002f781001007387 */ /* 0x000fe80000100800 */
[----:B------:R1:W-:Y:S02]  /*6a540*/  STL [R1+0x2f74], R17 ;  /* 0x002f741101007387 */ /* 0x0003e40000100800 */
[----:B-1----:R-:W-:Y:S01]  /*6a550*/  MOV R9, R17 ;  /* 0x0000001100097202 */ /* 0x002fe20000000f00 */
[----:B------:R-:W-:-:S05]  /*6a560*/  IMAD.MOV.U32 R8, RZ, RZ, R16 ;  /* 0x000000ffff087224 */ /* 0x000fca00078e0010 */
[----:B------:R1:W-:Y:S04]  /*6a570*/  LDGSTS.E [R7+0x1380], desc[UR76][R8.64], P1 ;  /* 0x0138000008077fae */ /* 0x0003e800089a104c */
[----:B------:R-:W3:Y:S01]  /*6a580*/  LDL.LU R17, [R1+0x2e1c] ;  /* 0x002e1c0001117983 */ /* 0x000ee20000300800 */
[----:B------:R-:W-:-:S03]  /*6a590*/  IADD3 R15, P1, PT, R15, R2, RZ ;  /* 0x000000020f0f7210 */ /* 0x000fc60007f3e0ff */
[----:B------:R-:W3:Y:S01]  /*6a5a0*/  LDL.LU R16, [R1+0x2e24] ;  /* 0x002e240001107983 */ /* 0x000ee20000300800 */
[----:B------:R-:W-:-:S03]  /*6a5b0*/  IADD3 R10, P2, PT, R10, R2, RZ ;  /* 0x000000020a0a7210 */ /* 0x000fc60007f5e0ff */
[----:B------:R4:W-:Y:S01]  /*6a5c0*/  STL [R1+0x2e00], R15 ;  /* 0x002e000f01007387 */ /* 0x0009e20000100800 */
[----:B-1----:R-:W-:Y:S02]  /*6a5d0*/  IMAD.MOV.U32 R8, RZ, RZ, R15 ;  /* 0x000000ffff087224 */ /* 0x002fe400078e000f */
[----:B----4-:R-:W-:-:S05]  /*6a5e0*/  IMAD.X R18, R18, 0x1, R3, P1 ;  /* 0x0000000112127824 */ /* 0x010fca00008e0603 */
[----:B------:R1:W-:Y:S01]  /*6a5f0*/  STL [R1+0x2dfc], R18 ;  /* 0x002dfc1201007387 */ /* 0x0003e20000100800 */
[----:B------:R-:W-:-:S03]  /*6a600*/  IMAD.X R13, R13, 0x1, R3, P2 ;  /* 0x000000010d0d7824 */ /* 0x000fc600010e0603 */
[----:B------:R4:W-:Y:S04]  /*6a610*/  STL [R1+0x2e08], R10 ;  /* 0x002e080a01007387 */ /* 0x0009e80000100800 */
[----:B------:R-:W3:Y:S01]  /*6a620*/  LDL.LU R15, [R1+0x2e30] ;  /* 0x002e3000010f7983 */ /* 0x000ee20000300800 */
[----:B------:R-:W-:-:S03]  /*6a630*/  IMAD.MOV.U32 R9, RZ, RZ, R18 ;  /* 0x000000ffff097224 */ /* 0x000fc600078e0012 */
[----:B------:R2:W-:Y:S04]  /*6a640*/  STL [R1+0x2e04], R13 ;  /* 0x002e040d01007387 */ /* 0x0005e80000100800 */
[----:B-1----:R-:W3:Y:S01]  /*6a650*/  LDL.LU R18, [R1+0x2e2c] ;  /* 0x002e2c0001127983 */ /* 0x002ee20000300800 */
[----:B------:R-:W-:-:S04]  /*6a660*/  UISETP.GT.AND UP1, UPT, UR12, 0x8, UPT ;  /* 0x000000080c00788c */ /* 0x000fc8000bf24270 */
[----:B------:R-:W-:-:S04]  /*6a670*/  USEL UR10, URZ, 0x4, !UP1 ;  /* 0x00000004ff0a7887 */ /* 0x000fc8000c800000 */
[----:B------:R-:W-:-:S06]  /*6a680*/  USEL UR10, UR10, URZ, !UP0 ;  /* 0x000000ff0a0a7287 */ /* 0x000fcc000c000000 */
[----:B------:R-:W-:Y:S02]  /*6a690*/  ISETP.NE.U32.AND P0, PT, RZ, UR10, PT ;  /* 0x0000000aff007c0c */ /* 0x000fe4000bf05070 */
[-C--:B--2---:R-:W-:Y:S02]  /*6a6a0*/  IADD3 R19, P1, PT, R19, R2.reuse, RZ ;  /* 0x0000000213137210 */ /* 0x084fe40007f3e0ff */
[----:B------:R-:W-:-:S09]  /*6a6b0*/  IADD3 R6, P2, PT, R6, R2, RZ ;  /* 0x0000000206067210 */ /* 0x000fd20007f5e0ff */
[----:B------:R1:W-:Y:S02]  /*6a6c0*/  LDGSTS.E [R7+0x2000], desc[UR76][R8.64], P0 ;  /* 0x0200000008077fae */ /* 0x0003e400081a104c */
[----:B-1----:R-:W-:Y:S02]  /*6a6d0*/  IMAD.MOV.U32 R8, RZ, RZ, R10 ;  /* 0x000000ffff087224 */ /* 0x002fe400078e000a */
[----:B------:R-:W-:Y:S01]  /*6a6e0*/  IMAD.MOV.U32 R9, RZ, RZ, R13 ;  /* 0x000000ffff097224 */ /* 0x000fe200078e000d */
[----:B----4-:R-:W2:Y:S01]  /*6a6f0*/  LDL.LU R10, [R1+0x2e38] ;  /* 0x002e3800010a7983 */ /* 0x010ea20000300800 */
[----:B------:R-:W-:-:S03]  /*6a700*/  IADD3.X R20, PT, PT, R20, R3, RZ, P1, !PT ;  /* 0x0000000314147210 */ /* 0x000fc60000ffe4ff */
[----:B------:R-:W4:Y:S04]  /*6a710*/  LDL.LU R13, [R1+0x2d00] ;  /* 0x002d0000010d7983 */ /* 0x000f280000300800 */
[----:B------:R-:W-:Y:S04]  /*6a720*/  STL [R1+0x2e10], R19 ;  /* 0x002e101301007387 */ /* 0x000fe80000100800 */
[----:B------:R1:W-:Y:S04]  /*6a730*/  LDGSTS.E [R7+0x2080], desc[UR76][R8.64], P0 ;  /* 0x0208000008077fae */ /* 0x0003e800081a104c */
[----:B------:R3:W-:Y:S02]  /*6a740*/  STL [R1+0x2e0c], R20 ;  /* 0x002e0c1401007387 */ /* 0x0007e40000100800 */
[----:B---3--:R-:W-:-:S02]  /*6a750*/  IMAD.X R12, R12, 0x1, R3, P2 ;  /* 0x000000010c0c7824 */ /* 0x008fc400010e0603 */
[----:B------:R-:W-:Y:S01]  /*6a760*/  STL [R1+0x2e18], R6 ;  /* 0x002e180601007387 */ /* 0x000fe20000100800 */
[-C--:B------:R-:W-:Y:S01]  /*6a770*/  IADD3 R14, P1, PT, R14, R2.reuse, RZ ;  /* 0x000000020e0e7210 */ /* 0x080fe20007f3e0ff */
[----:B-1----:R-:W-:Y:S02]  /*6a780*/  IMAD.MOV.U32 R9, RZ, RZ, R20 ;  /* 0x000000ffff097224 */ /* 0x002fe400078e0014 */
[----:B------:R-:W3:Y:S01]  /*6a790*/  LDL.LU R20, [R1+0x2e34] ;  /* 0x002e340001147983 */ /* 0x000ee20000300800 */
[----:B------:R-:W-:Y:S01]  /*6a7a0*/  IMAD.MOV.U32 R8, RZ, RZ, R19 ;  /* 0x000000ffff087224 */ /* 0x000fe200078e0013 */
[----:B------:R-:W-:Y:S02]  /*6a7b0*/  IADD3 R11, P2, PT, R11, R2, RZ ;  /* 0x000000020b0b7210 */ /* 0x000fe40007f5e0ff */
[----:B------:R1:W-:Y:S04]  /*6a7c0*/  STL [R1+0x2e14], R12 ;  /* 0x002e140c01007387 */ /* 0x0003e80000100800 */
[----:B------:R1:W-:Y:S04]  /*6a7d0*/  LDGSTS.E [R7+0x2100], desc[UR76][R8.64], P0 ;  /* 0x0210000008077fae */ /* 0x0003e800081a104c */
[----:B------:R-:W3:Y:S01]  /*6a7e0*/  LDL.LU R19, [R1+0x2cfc] ;  /* 0x002cfc0001137983 */ /* 0x000ee20000300800 */
[----:B-1----:R-:W-:-:S02]  /*6a7f0*/  IMAD.MOV.U32 R8, RZ, RZ, R6 ;  /* 0x000000ffff087224 */ /* 0x002fc400078e0006 */
[----:B------:R-:W-:Y:S02]  /*6a800*/  IMAD.MOV.U32 R9, RZ, RZ, R12 ;  /* 0x000000ffff097224 */ /* 0x000fe400078e000c */
[----:B------:R-:W-:Y:S01]  /*6a810*/  IMAD.X R17, R17, 0x1, R3, P1 ;  /* 0x0000000111117824 */ /* 0x000fe200008e0603 */
[----:B------:R-:W3:Y:S04]  /*6a820*/  LDL.LU R12, [R1+0x2d08] ;  /* 0x002d0800010c7983 */ /* 0x000ee80000300800 */
[----:B------:R-:W3:Y:S01]  /*6a830*/  LDL.LU R6, [R1+0x2d10] ;  /* 0x002d100001067983 */ /* 0x000ee20000300800 */
[----:B------:R-:W-:-:S03]  /*6a840*/  IADD3.X R16, PT, PT, R16, R3, RZ, P2, !PT ;  /* 0x0000000310107210 */ /* 0x000fc600017fe4ff */
        /* <DEDUP_REMOVED lines=11> */
[----:B------:R-:W-:Y:S02]  /*6a900*/  IMAD.MOV.U32 R9, RZ, RZ, R16 ;  /* 0x000000ffff097224 */ /* 0x000fe400078e0010 */
[----:B------:R-:W3:Y:S04]  /*6a910*/  LDL.LU R16, [R1+0x2d18] ;  /* 0x002d180001107983 */ /* 0x000ee80000300800 */
[----:B------:R-:W3:Y:S04]  /*6a920*/  LDL.LU R11, [R1+0x2d20] ;  /* 0x002d2000010b7983 */ /* 0x000ee80000300800 */
[----:B------:R1:W-:Y:S01]  /*6a930*/  LDGSTS.E [R7+0x2280], desc[UR76][R8.64], P0 ;  /* 0x0228000008077fae */ /* 0x0003e200081a104c */
[----:B------:R-:W-:-:S05]  /*6a940*/  IADD3 R15, P1, PT, R15, R2, RZ ;  /* 0x000000020f0f7210 */ /* 0x000fca0007f3e0ff */
[----:B------:R-:W-:Y:S01]  /*6a950*/  IMAD.X R18, R18, 0x1, R3, P1 ;  /* 0x0000000112127824 */ /* 0x000fe200008e0603 */
[----:B------:R-:W-:Y:S04]  /*6a960*/  STL [R1+0x2e30], R15 ;  /* 0x002e300f01007387 */ /* 0x000fe80000100800 */
[----:B------:R1:W-:Y:S02]  /*6a970*/  STL [R1+0x2e2c], R18 ;  /* 0x002e2c1201007387 */ /* 0x0003e40000100800 */
[----:B-1----:R-:W-:Y:S01]  /*6a980*/  MOV R9, R18 ;  /* 0x0000001200097202 */ /* 0x002fe20000000f00 */
[----:B------:R-:W-:Y:S01]  /*6a990*/  IMAD.MOV.U32 R8, RZ, RZ, R15 ;  /* 0x000000ffff087224 */ /* 0x000fe200078e000f */
[----:B------:R-:W-:Y:S01]  /*6a9a0*/  UISETP.GT.AND UP1, UPT, UR12, 0xc, UPT ;  /* 0x0000000c0c00788c */ /* 0x000fe2000bf24270 */
[----:B------:R-:W3:Y:S04]  /*6a9b0*/  LDL.LU R18, [R1+0x2d14] ;  /* 0x002d140001127983 */ /* 0x000ee80000300800 */
[----:B------:R-:W3:Y:S01]  /*6a9c0*/  LDL.LU R15, [R1+0x2d1c] ;  /* 0x002d1c00010f7983 */ /* 0x000ee20000300800 */
[----:B------:R-:W-:-:S03]  /*6a9d0*/  USEL UR10, URZ, 0x4, !UP1 ;  /* 0x00000004ff0a7887 */ /* 0x000fc6000c800000 */
[----:B------:R1:W-:Y:S01]  /*6a9e0*/  LDGSTS.E [R7+0x2300], desc[UR76][R8.64], P0 ;  /* 0x0230000008077fae */ /* 0x0003e200081a104c */
[----:B------:R-:W-:-:S06]  /*6a9f0*/  USEL UR10, UR10, URZ, !UP0 ;  /* 0x000000ff0a0a7287 */ /* 0x000fcc000c000000 */
[----:B------:R-:W-:Y:S02]  /*6aa00*/  ISETP.NE.U32.AND P1, PT, RZ, UR10, PT ;  /* 0x0000000aff007c0c */ /* 0x000fe4000bf25070 */
[-C--:B--2---:R-:W-:Y:S02]  /*6aa10*/  IADD3 R10, P2, PT, R10, R2.reuse, RZ ;  /* 0x000000020a0a7210 */ /* 0x084fe40007f5e0ff */
[----:B----4-:R-:W-:-:S03]  /*6aa20*/  IADD3 R13, P3, PT, R13, R2, RZ ;  /* 0x000000020d0d7210 */ /* 0x010fc60007f7e0ff */
[----:B-1----:R-:W-:Y:S01]  /*6aa30*/  IMAD.MOV.U32 R8, RZ, RZ, R10 ;  /* 0x000000ffff087224 */ /* 0x002fe200078e000a */
[----:B------:R1:W-:Y:S01]  /*6aa40*/  STL [R1+0x2e38], R10 ;  /* 0x002e380a01007387 */ /* 0x0003e20000100800 */
[----:B---3--:R-:W-:-:S04]  /*6aa50*/  IMAD.X R20, R20, 0x1, R3, P2 ;  /* 0x0000000114147824 */ /* 0x008fc800010e0603 */
[----:B------:R-:W-:Y:S01]  /*6aa60*/  IMAD.MOV.U32 R9, RZ, RZ, R20 ;  /* 0x000000ffff097224 */ /* 0x000fe200078e0014 */
[----:B------:R-:W-:Y:S04]  /*6aa70*/  STL [R1+0x2e34], R20 ;  /* 0x002e341401007387 */ /* 0x000fe80000100800 */
[----:B------:R2:W-:Y:S01]  /*6aa80*/  STL [R1+0x2d00], R13 ;  /* 0x002d000d01007387 */ /* 0x0005e20000100800 */
[----:B------:R-:W-:-:S03]  /*6aa90*/  IMAD.X R19, R19, 0x1, R3, P3 ;  /* 0x0000000113137824 */ /* 0x000fc600018e0603 */
[----:B------:R3:W-:Y:S04]  /*6aaa0*/  LDGSTS.E [R7+0x2380], desc[UR76][R8.64], P0 ;  /* 0x0238000008077fae */ /* 0x0007e800081a104c */
[----:B------:R-:W4:Y:S04]  /*6aab0*/  LDL.LU R21, [R1+0x2d28] ;  /* 0x002d280001157983 */ /* 0x000f280000300800 */
[----:B------:R-:W-:Y:S01]  /*6aac0*/  STL [R1+0x2cfc], R19 ;  /* 0x002cfc1301007387 */ /* 0x000fe20000100800 */
[----:B------:R-:W-:-:S03]  /*6aad0*/  IADD3 R12, P0, PT, R12, R2, RZ ;  /* 0x000000020c0c7210 */ /* 0x000fc60007f1e0ff */
[----:B-1----:R-:W4:Y:S01]  /*6aae0*/  LDL.LU R10, [R1+0x2d30] ;  /* 0x002d3000010a7983 */ /* 0x002f220000300800 */
[----:B---3--:R-:W-:Y:S02]  /*6aaf0*/  IMAD.MOV.U32 R8, RZ, RZ, R13 ;  /* 0x000000ffff087224 */ /* 0x008fe400078e000d */
[----:B------:R-:W-:Y:S01]  /*6ab00*/  IMAD.MOV.U32 R9, RZ, RZ, R19 ;  /* 0x000000ffff097224 */ /* 0x000fe200078e0013 */
[----:B------:R-:W3:Y:S01]  /*6ab10*/  LDL.LU R22, [R1+0x2d24] ;  /* 0x002d240001167983 */ /* 0x000ee20000300800 */
[----:B------:R-:W-:-:S03]  /*6ab20*/  IADD3 R6, P2, PT, R6, R2, RZ ;  /* 0x0000000206067210 */ /* 0x000fc60007f5e0ff */
[----:B--2---:R-:W2:Y:S04]  /*6ab30*/  LDL.LU R13, [R1+0x2d2c] ;  /* 0x002d2c00010d7983 */ /* 0x004ea80000300800 */
[----:B------:R1:W-:Y:S04]  /*6ab40*/  STL [R1+0x2d08], R12 ;  /* 0x002d080c01007387 */ /* 0x0003e80000100800 */
[----:B------:R1:W-:Y:S01]  /*6ab50*/  LDGSTS.E [R7+0x3000], desc[UR76][R8.64], P1 ;  /* 0x0300000008077fae */ /* 0x0003e200089a104c */
[----:B------:R-:W-:Y:S01]  /*6ab60*/  IADD3.X R17, PT, PT, R17, R3, RZ, P0, !PT ;  /* 0x0000000311117210 */ /* 0x000fe200007fe4ff */
[----:B-1----:R-:W-:-:S04]  /*6ab70*/  IMAD.MOV.U32 R8, RZ, RZ, R12 ;  /* 0x000000ffff087224 */ /* 0x002fc800078e000c */
[----:B------:R1:W-:Y:S01]  /*6ab80*/  STL [R1+0x2d04], R17 ;  /* 0x002d041101007387 */ /* 0x0003e20000100800 */
[----:B------:R-:W-:-:S03]  /*6ab90*/  IMAD.X R14, R14, 0x1, R3, P2 ;  /* 0x000000010e0e7824 */ /* 0x000fc600010e0603 */
[----:B------:R1:W-:Y:S04]  /*6aba0*/  STL [R1+0x2d10], R6 ;  /* 0x002d100601007387 */ /* 0x0003e80000100800 */
[----:B------:R-:W2:Y:S01]  /*6abb0*/  LDL.LU R12, [R1+0x2d38] ;  /* 0x002d3800010c7983 */ /* 0x000ea20000300800 */
[----:B------:R-:W-:-:S03]  /*6abc0*/  IMAD.MOV.U32 R9, RZ, RZ, R17 ;  /* 0x000000ffff097224 */ /* 0x000fc600078e0011 */
[----:B------:R1:W-:Y:S04]  /*6abd0*/  STL [R1+0x2d0c], R14 ;  /* 0x002d0c0e01007387 */ /* 0x0003e80000100800 */
[----:B-1----:R-:W2:Y:S04]  /*6abe0*/  LDL.LU R17, [R1+0x2d34] ;  /* 0x002d340001117983 */ /* 0x002ea80000300800 */
[----:B------:R1:W-:Y:S01]  /*6abf0*/  LDGSTS.E [R7+0x3080], desc[UR76][R8.64], P1 ;  /* 0x0308000008077fae */ /* 0x0003e200089a104c */
[-C--:B------:R-:W-:Y:S02]  /*6ac00*/  IADD3 R16, P0, PT, R16, R2.reuse, RZ ;  /* 0x0000000210107210 */ /* 0x080fe40007f1e0ff */
[----:B------:R-:W-:Y:S01]  /*6ac10*/  IADD3 R11, P2, PT, R11, R2, RZ ;  /* 0x000000020b0b7210 */ /* 0x000fe20007f5e0ff */
[----:B-1----:R-:W-:-:S02]  /*6ac20*/  IMAD.MOV.U32 R8, RZ, RZ, R6 ;  /* 0x000000ffff087224 */ /* 0x002fc400078e0006 */
[----:B------:R-:W-:Y:S01]  /*6ac30*/  IMAD.MOV.U32 R9, RZ, RZ, R14 ;  /* 0x000000ffff097224 */ /* 0x000fe200078e000e */
[----:B------:R-:W2:Y:S04]  /*6ac40*/  LDL.LU R6, [R1+0x22b4] ;  /* 0x0022b40001067983 */ /* 0x000ea80000300800 */
[----:B------:R-:W2:Y:S04]  /*6ac50*/  LDL.LU R14, [R1+0x22bc] ;  /* 0x0022bc00010e7983 */ /* 0x000ea80000300800 */
[----:B------:R-:W-:Y:S04]  /*6ac60*/  STL [R1+0x2d18], R16 ;  /* 0x002d181001007387 */ /* 0x000fe80000100800 */
[----:B------:R1:W-:Y:S01]  /*6ac70*/  LDGSTS.E [R7+0x3100], desc[UR76][R8.64], P1 ;  /* 0x0310000008077fae */ /* 0x0003e200089a104c */
[----:B------:R-:W-:-:S05]  /*6ac80*/  IMAD.X R18, R18, 0x1, R3, P0 ;  /* 0x0000000112127824 */ /* 0x000fca00000e0603 */
[----:B------:R1:W-:Y:S01]  /*6ac90*/  STL [R1+0x2d14], R18 ;  /* 0x002d141201007387 */ /* 0x0003e20000100800 */
[----:B------:R-:W-:-:S03]  /*6aca0*/  IADD3.X R15, PT, PT, R15, R3, RZ, P2, !PT ;  /* 0x000000030f0f7210 */ /* 0x000fc600017fe4ff */
[----:B------:R-:W-:Y:S04]  /*6acb0*/  STL [R1+0x2d20], R11 ;  /* 0x002d200b01007387 */ /* 0x000fe80000100800 */
[----:B------:R-:W2:Y:S04]  /*6acc0*/  LDL.LU R20, [R1+0x22b0] ;  /* 0x0022b00001147983 */ /* 0x000ea80000300800 */
[----:B------:R1:W-:Y:S04]  /*6acd0*/  STL [R1+0x2d1c], R15 ;  /* 0x002d1c0f01007387 */ /* 0x0003e80000100800 */
[----:B------:R-:W2:Y:S01]  /*6ace0*/  LDL.LU R19, [R1+0x22b8] ;  /* 0x0022b80001137983 */ /* 0x000ea20000300800 */
[----:B-1----:R-:W-:-:S02]  /*6acf0*/  IMAD.MOV.U32 R8, RZ, RZ, R16 ;  /* 0x000000ffff087224 */ /* 0x002fc400078e0010 */
[----:B------:R-:W-:Y:S02]  /*6ad00*/  IMAD.MOV.U32 R9, RZ, RZ, R18 ;  /* 0x000000ffff097224 */ /* 0x000fe400078e0012 */
[----:B------:R-:W2:Y:S04]  /*6ad10*/  LDL.LU R18, [R1+0x22c0] ;  /* 0x0022c00001127983 */ /* 0x000ea80000300800 */
[----:B------:R1:W-:Y:S02]  /*6ad20*/  LDGSTS.E [R7+0x3180], desc[UR76][R8.64], P1 ;  /* 0x0318000008077fae */ /* 0x0003e400089a104c */
[----:B-1----:R-:W-:Y:S02]  /*6ad30*/  IMAD.MOV.U32 R9, RZ, RZ, R15 ;  /* 0x000000ffff097224 */ /* 0x002fe400078e000f */
[----:B------:R-:W2:Y:S01]  /*6ad40*/  LDL.LU R15, [R1+0x22c4] ;  /* 0x0022c400010f7983 */ /* 0x000ea20000300800 */
[----:B------:R-:W-:-:S03]  /*6ad50*/  IMAD.MOV.U32 R8, RZ, RZ, R11 ;  /* 0x000000ffff087224 */ /* 0x000fc600078e000b */
[----:B------:R-:W2:Y:S04]  /*6ad60*/  LDL.LU R16, [R1+0x22c8] ;  /* 0x0022c80001107983 */ /* 0x000ea80000300800 */
[----:B------:R-:W2:Y:S04]  /*6ad70*/  LDL.LU R11, [R1+0x22cc] ;  /* 0x0022cc00010b7983 */ /* 0x000ea80000300800 */
[----:B------:R1:W-:Y:S01]  /*6ad80*/  LDGSTS.E [R7+0x3200], desc[UR76][R8.64], P1 ;  /* 0x0320000008077fae */ /* 0x0003e200089a104c */
[----:B----4-:R-:W-:-:S04]  /*6ad90*/  IADD3 R21, P0, PT, R21, R2, RZ ;  /* 0x0000000215157210 */ /* 0x010fc80007f1e0ff */
[----:B-1----:R-:W-:Y:S02]  /*6ada0*/  MOV R8, R21 ;  /* 0x0000001500087202 */ /* 0x002fe40000000f00 */
[----:B------:R-:W-:Y:S01]  /*6adb0*/  IADD3 R10, P2, PT, R10, R2, RZ ;  /* 0x000000020a0a7210 */ /* 0x000fe20007f5e0ff */
[----:B---3--:R-:W-:-:S04]  /*6adc0*/  IMAD.X R22, R22, 0x1, R3, P0 ;  /* 0x0000000116167824 */ /* 0x008fc800000e0603 */
[----:B------:R-:W-:Y:S02]  /*6add0*/  IMAD.MOV.U32 R9, RZ, RZ, R22 ;  /* 0x000000ffff097224 */ /* 0x000fe400078e0016 */
[----:B--2---:R-:W-:Y:S01]  /*6ade0*/  IMAD.X R13, R13, 0x1, R3, P2 ;  /* 0x000000010d0d7824 */ /* 0x004fe200010e0603 */
[----:B------:R-:W-:Y:S01]  /*6adf0*/  STL [R1+0x2d28], R21 ;  /* 0x002d281501007387 */ /* 0x000fe20000100800 */
[----:B------:R-:W-:-:S03]  /*6ae00*/  UISETP.GT.AND UP1, UPT, UR12, 0x10, UPT ;  /* 0x000000100c00788c */ /* 0x000fc6000bf24270 */
[----:B------:R-:W-:Y:S04]  /*6ae10*/  STL [R1+0x2d24], R22 ;  /* 0x002d241601007387 */ /* 0x000fe80000100800 */
[----:B------:R1:W-:Y:S04]  /*6ae20*/  LDGSTS.E [R7+0x3280], desc[UR76][R8.64], P1 ;  /* 0x0328000008077fae */ /* 0x0003e800089a104c */
[----:B------:R-:W-:Y:S04]  /*6ae30*/  STL [R1+0x2d30], R10 ;  /* 0x002d300a01007387 */ /* 0x000fe80000100800 */
[----:B------:R2:W-:Y:S01]  /*6ae40*/  STL [R1+0x2d2c], R13 ;  /* 0x002d2c0d01007387 */ /* 0x0005e20000100800 */
[----:B-1----:R-:W-:-:S02]  /*6ae50*/  IMAD.MOV.U32 R8, RZ, RZ, R10 ;  /* 0x000000ffff087224 */ /* 0x002fc400078e000a */
[----:B------:R-:W-:Y:S01]  /*6ae60*/  IMAD.MOV.U32 R9, RZ, RZ, R13 ;  /* 0x000000ffff097224 */ /* 0x000fe200078e000d */
[----:B------:R-:W-:Y:S01]  /*6ae70*/  IADD3 R12, P0, PT, R12, R2, RZ ;  /* 0x000000020c0c7210 */ /* 0x000fe20007f1e0ff */
[----:B--2---:R-:W2:Y:S01]  /*6ae80*/  LDL.LU R13, [R1+0x22d4] ;  /* 0x0022d400010d7983 */ /* 0x004ea20000300800 */
[----:B------:R-:W-:-:S03]  /*6ae90*/  USEL UR10, URZ, 0x4, !UP1 ;  /* 0x00000004ff0a7887 */ /* 0x000fc6000c800000 */
[----:B------:R-:W3:Y:S01]  /*6aea0*/  LDL.LU R10, [R1+0x22dc] ;  /* 0x0022dc00010a7983 */ /* 0x000ee20000300800 */
[----:B------:R-:W-:-:S03]  /*6aeb0*/  IMAD.X R17, R17, 0x1, R3, P0 ;  /* 0x0000000111117824 */ /* 0x000fc600000e0603 */
[----:B------:R1:W-:Y:S04]  /*6aec0*/  LDGSTS.E [R7+0x3300], desc[UR76][R8.64], P1 ;  /* 0x0330000008077fae */ /* 0x0003e800089a104c */
[----:B------:R-:W-:Y:S01]  /*6aed0*/  STL [R1+0x2d38], R12 ;  /* 0x002d380c01007387 */ /* 0x000fe20000100800 */
[----:B------:R-:W-:-:S03]  /*6aee0*/  USEL UR10, UR10, URZ, !UP0 ;  /* 0x000000ff0a0a7287 */ /* 0x000fc6000c000000 */
[----:B------:R4:W-:Y:S01]  /*6aef0*/  STL [R1+0x2d34], R17 ;  /* 0x002d341101007387 */ /* 0x0009e20000100800 */
[----:B-1----:R-:W-:Y:S02]  /*6af00*/  IMAD.MOV.U32 R9, RZ, RZ, R17 ;  /* 0x000000ffff097224 */ /* 0x002fe400078e0011 */
[----:B------:R-:W-:Y:S01]  /*6af10*/  IMAD.MOV.U32 R8, RZ, RZ, R12 ;  /* 0x000000ffff087224 */ /* 0x000fe200078e000c */
[----:B----4-:R-:W4:Y:S01]  /*6af20*/  LDL.LU R17, [R1+0x22d0] ;  /* 0x0022d00001117983 */ /* 0x010f220000300800 */
[----:B------:R-:W-:-:S03]  /*6af30*/  ISETP.NE.U32.AND P0, PT, RZ, UR10, PT ;  /* 0x0000000aff007c0c */ /* 0x000fc6000bf05070 */
[----:B------:R1:W-:Y:S01]  /*6af40*/  LDGSTS.E [R7+0x3380], desc[UR76][R8.64], P1 ;  /* 0x0338000008077fae */ /* 0x0003e200089a104c */
[----:B------:R-:W-:-:S03]  /*6af50*/  IADD3 R6, P1, PT, R6, R2, RZ ;  /* 0x0000000206067210 */ /* 0x000fc60007f3e0ff */
[----:B------:R-:W4:Y:S01]  /*6af60*/  LDL.LU R12, [R1+0x22d8] ;  /* 0x0022d800010c7983 */ /* 0x000f220000300800 */
[----:B------:R-:W-:-:S03]  /*6af70*/  IADD3 R14, P2, PT, R14, R2, RZ ;  /* 0x000000020e0e7210 */ /* 0x000fc60007f5e0ff */
[----:B------:R1:W-:Y:S02]  /*6af80*/  STL [R1+0x22b4], R6 ;  /* 0x0022b40601007387 */ /* 0x0003e40000100800 */
[----:B-1----:R-:W-:Y:S01]  /*6af90*/  IMAD.MOV.U32 R8, RZ, RZ, R6 ;  /* 0x000000ffff087224 */ /* 0x002fe200078e0006 */
[----:B------:R-:W-:-:S05]  /*6afa0*/  IADD3.X R20, PT, PT, R20, R3, RZ, P1, !PT ;  /* 0x0000000314147210 */ /* 0x000fca0000ffe4ff */
[----:B------:R-:W-:Y:S01]  /*6afb0*/  STL [R1+0x22b0], R20 ;  /* 0x0022b01401007387 */ /* 0x000fe20000100800 */
[----:B------:R-:W-:Y:S02]  /*6afc0*/  IMAD.MOV.U32 R9, RZ, RZ, R20 ;  /* 0x000000ffff097224 */ /* 0x000fe400078e0014 */
[----:B------:R-:W-:Y:S01]  /*6afd0*/  IMAD.X R19, R19, 0x1, R3, P2 ;  /* 0x0000000113137824 */ /* 0x000fe200010e0603 */
[----:B------:R1:W-:Y:S04]  /*6afe0*/  STL [R1+0x22bc], R14 ;  /* 0x0022bc0e01007387 */ /* 0x0003e80000100800 */
[----:B------:R-:W4:Y:S04]  /*6aff0*/  LDL.LU R6, [R1+0x22e4] ;  /* 0x0022e40001067983 */ /* 0x000f280000300800 */
[----:B------:R1:W-:Y:S04]  /*6b000*/  LDGSTS.E [R7+0x4000], desc[UR76][R8.64], P0 ;  /* 0x0400000008077fae */ /* 0x0003e800081a104c */
[----:B------:R-:W-:Y:S01]  /*6b010*/  STL [R1+0x22b8], R19 ;  /* 0x0022b81301007387 */ /* 0x000fe20000100800 */
[----:B-1----:R-:W-:-:S03]  /*6b020*/  IMAD.MOV.U32 R8, RZ, RZ, R14 ;  /* 0x000000ffff087224 */ /* 0x002fc600078e000e */
[----:B------:R-:W4:Y:S01]  /*6b030*/  LDL.LU R14, [R1+0x22e0] ;  /* 0x0022e000010e7983 */ /* 0x000f220000300800 */
[----:B------:R-:W-:Y:S01]  /*6b040*/  IADD3 R15, P1, PT, R15, R2, RZ ;  /* 0x000000020f0f7210 */ /* 0x000fe20007f3e0ff */
[----:B------:R-:W-:-:S04]  /*6b050*/  IMAD.MOV.U32 R9, RZ, RZ, R19 ;  /* 0x000000ffff097224 */ /* 0x000fc800078e0013 */
[----:B------:R-:W-:Y:S01]  /*6b060*/  IMAD.X R18, R18, 0x1, R3, P1 ;  /* 0x0000000112127824 */ /* 0x000fe200008e0603 */
[----:B------:R-:W-:Y:S01]  /*6b070*/  IADD3 R11, P2, PT, R11, R2, RZ ;  /* 0x000000020b0b7210 */ /* 0x000fe20007f5e0ff */
[----:B------:R1:W-:Y:S03]  /*6b080*/  STL [R1+0x22c4], R15 ;  /* 0x0022c40f01007387 */ /* 0x0003e60000100800 */
[----:B------:R-:W-:Y:S01]  /*6b090*/  IADD3.X R16, PT, PT, R16, R3, RZ, P2, !PT ;  /* 0x0000000310107210 */ /* 0x000fe200017fe4ff */
[----:B------:R1:W-:Y:S04]  /*6b0a0*/  LDGSTS.E [R7+0x4080], desc[UR76][R8.64], P0 ;  /* 0x0408000008077fae */ /* 0x0003e800081a104c */
[----:B------:R-:W-:Y:S04]  /*6b0b0*/  STL [R1+0x22c0], R18 ;  /* 0x0022c01201007387 */ /* 0x000fe80000100800 */
[----:B------:R-:W-:Y:S01]  /*6b0c0*/  STL [R1+0x22cc], R11 ;  /* 0x0022cc0b01007387 */ /* 0x000fe20000100800 */
[----:B-1----:R-:W-:-:S03]  /*6b0d0*/  IMAD.MOV.U32 R8, RZ, RZ, R15 ;  /* 0x000000ffff087224 */ /* 0x002fc600078e000f */
[----:B------:R-:W4:Y:S04]  /*6b0e0*/  LDL.LU R15, [R1+0x22ec] ;  /* 0x0022ec00010f7983 */ /* 0x000f280000300800 */
[----:B------:R1:W-:Y:S04]  /*6b0f0*/  STL [R1+0x22c8], R16 ;  /* 0x0022c81001007387 */ /* 0x0003e80000100800 */
[----:B------:R-:W4:Y:S01]  /*6b100*/  LDL.LU R21, [R1+0x23b4] ;  /* 0x0023b40001157983 */ /* 0x000f220000300800 */
[----:B------:R-:W-:-:S03]  /*6b110*/  IMAD.MOV.U32 R9, RZ, RZ, R18 ;  /* 0x000000ffff097224 */ /* 0x000fc600078e0012 */
[----:B------:R-:W4:Y:S04]  /*6b120*/  LDL.LU R20, [R1+0x22e8] ;  /* 0x0022e80001147983 */ /* 0x000f280000300800 */
[----:B------:R1:W-:Y:S04]  /*6b130*/  LDGSTS.E [R7+0x4100], desc[UR76][R8.64], P0 ;  /* 0x0410000008077fae */ /* 0x0003e800081a104c */
[----:B------:R-:W4:Y:S01]  /*6b140*/  LDL.LU R22, [R1+0x23b0] ;  /* 0x0023b00001167983 */ /* 0x000f220000300800 */
[----:B-1----:R-:W-:Y:S02]  /*6b150*/  IMAD.MOV.U32 R8, RZ, RZ, R11 ;  /* 0x000000ffff087224 */ /* 0x002fe400078e000b */
[----:B------:R-:W-:-:S02]  /*6b160*/  IMAD.MOV.U32 R9, RZ, RZ, R16 ;  /* 0x000000ffff097224 */ /* 0x000fc400078e0010 */
[----:B------:R-:W4:Y:S04]  /*6b170*/  LDL.LU R16, [R1+0x23bc] ;  /* 0x0023bc0001107983 */ /* 0x000f280000300800 */
[----:B------:R-:W4:Y:S04]  /*6b180*/  LDL.LU R11, [R1+0x23c4] ;  /* 0x0023c400010b7983 */ /* 0x000f280000300800 */
[----:B------:R1:W-:Y:S01]  /*6b190*/  LDGSTS.E [R7+0x4180], desc[UR76][R8.64], P0 ;  /* 0x0418000008077fae */ /* 0x0003e200081a104c */
[-C--:B--2---:R-:W-:Y:S02]  /*6b1a0*/  IADD3 R13, P1, PT, R13, R2.reuse, RZ ;  /* 0x000000020d0d7210 */ /* 0x084fe40007f3e0ff */
[----:B---3--:R-:W-:-:S03]  /*6b1b0*/  IADD3 R10, P2, PT, R10, R2, RZ ;  /* 0x000000020a0a7210 */ /* 0x008fc60007f5e0ff */
[----:B------:R-:W-:Y:S01]  /*6b1c0*/  STL [R1+0x22d4], R13 ;  /* 0x0022d40d01007387 */ /* 0x000fe20000100800 */
[----:B-1----:R-:W-:Y:S01]  /*6b1d0*/  MOV R8, R13 ;  /* 0x0000000d00087202 */ /* 0x002fe20000000f00 */
[----:B----4-:R-:W-:-:S04]  /*6b1e0*/  IMAD.X R17, R17, 0x1, R3, P1 ;  /* 0x0000000111117824 */ /* 0x010fc800008e0603 */
[----:B------:R-:W-:Y:S01]  /*6b1f0*/  IMAD.MOV.U32 R9, RZ, RZ, R17 ;  /* 0x000000ffff097224 */ /* 0x000fe200078e0011 */
[----:B------:R1:W-:Y:S01]  /*6b200*/  STL [R1+0x22d0], R17 ;  /* 0x0022d01101007387 */ /* 0x0003e20000100800 */
[----:B------:R-:W-:-:S03]  /*6b210*/  IMAD.X R12, R12, 0x1, R3, P2 ;  /* 0x000000010c0c7824 */ /* 0x000fc600010e0603 */
[----:B------:R-:W-:Y:S04]  /*6b220*/  STL [R1+0x22dc], R10 ;  /* 0x0022dc0a01007387 */ /* 0x000fe80000100800 */
[----:B------:R2:W-:Y:S04]  /*6b230*/  LDGSTS.E [R7+0x4200], desc[UR76][R8.64], P0 ;  /* 0x0420000008077fae */ /* 0x0005e800081a104c */
[----:B-1----:R-:W3:Y:S04]  /*6b240*/  LDL.LU R17, [R1+0x23b8] ;  /* 0x0023b80001117983 */ /* 0x002ee80000300800 */
[----:B------:R1:W-:Y:S04]  /*6b250*/  STL [R1+0x22d8], R12 ;  /* 0x0022d80c01007387 */ /* 0x0003e80000100800 */
[----:B------:R-:W4:Y:S01]  /*6b260*/  LDL.LU R13, [R1+0x23c0] ;  /* 0x0023c000010d7983 */ /* 0x000f220000300800 */
[----:B--2---:R-:W-:-:S02]  /*6b270*/  IMAD.MOV.U32 R9, RZ, RZ, R12 ;  /* 0x000000ffff097224 */ /* 0x004fc400078e000c */
[----:B------:R-:W-:Y:S01]  /*6b280*/  IMAD.MOV.U32 R8, RZ, RZ, R10 ;  /* 0x000000ffff087224 */ /* 0x000fe200078e000a */
[----:B-1----:R-:W2:Y:S04]  /*6b290*/  LDL.LU R12, [R1+0x23cc] ;  /* 0x0023cc00010c7983 */ /* 0x002ea80000300800 */
[----:B------:R-:W2:Y:S01]  /*6b2a0*/  LDL.LU R10, [R1+0x23d4] ;  /* 0x0023d400010a7983 */ /* 0x000ea20000300800 */
[----:B------:R-:W-:-:S03]  /*6b2b0*/  UISETP.GT.AND UP1, UPT, UR12, 0x14, UPT ;  /* 0x000000140c00788c */ /* 0x000fc6000bf24270 */
[----:B------:R1:W-:Y:S01]  /*6b2c0*/  LDGSTS.E [R7+0x4280], desc[UR76][R8.64], P0 ;  /* 0x0428000008077fae */ /* 0x0003e200081a104c */
[----:B------:R-:W-:-:S05]  /*6b2d0*/  IADD3 R6, P1, PT, R6, R2, RZ ;  /* 0x0000000206067210 */ /* 0x000fca0007f3e0ff */
[----:B------:R-:W-:Y:S01]  /*6b2e0*/  STL [R1+0x22e4], R6 ;  /* 0x0022e40601007387 */ /* 0x000fe20000100800 */
[----:B------:R-:W-:-:S05]  /*6b2f0*/  IMAD.X R14, R14, 0x1, R3, P1 ;  /* 0x000000010e0e7824 */ /* 0x000fca00008e0603 */
[----:B------:R1:W-:Y:S04]  /*6b300*/  STL [R1+0x22e0], R14 ;  /* 0x0022e00e01007387 */ /* 0x0003e80000100800 */
[----:B------:R-:W2:Y:S04]  /*6b310*/  LDL.LU R18, [R1+0x23c8] ;  /* 0x0023c80001127983 */ /* 0x000ea80000300800 */
[----:B------:R-:W2:Y:S01]  /*6b320*/  LDL.LU R19, [R1+0x23d0] ;  /* 0x0023d00001137983 */ /* 0x000ea20000300800 */
[----:B------:R-:W-:Y:S01]  /*6b330*/  USEL UR10, URZ, 0x4, !UP1 ;  /* 0x00000004ff0a7887 */ /* 0x000fe2000c800000 */
[----:B-1----:R-:W-:-:S02]  /*6b340*/  IMAD.MOV.U32 R8, RZ, RZ, R6 ;  /* 0x000000ffff087224 */ /* 0x002fc400078e0006 */
[----:B------:R-:W-:Y:S01]  /*6b350*/  IMAD.MOV.U32 R9, RZ, RZ, R14 ;  /* 0x000000ffff097224 */ /* 0x000fe200078e000e */
[----:B------:R-:W-:Y:S01]  /*6b360*/  USEL UR10, UR10, URZ, !UP0 ;  /* 0x000000ff0a0a7287 */ /* 0x000fe2000c000000 */
[----:B------:R-:W2:Y:S04]  /*6b370*/  LDL.LU R14, [R1+0x23dc] ;  /* 0x0023dc00010e7983 */ /* 0x000ea80000300800 */
[----:B------:R1:W-:Y:S01]  /*6b380*/  LDGSTS.E [R7+0x4300], desc[UR76][R8.64], P0 ;  /* 0x0430000008077fae */ /* 0x0003e200081a104c */
[----:B------:R-:W-:-:S03]  /*6b390*/  IADD3 R15, P2, PT, R15, R2, RZ ;  /* 0x000000020f0f7210 */ /* 0x000fc60007f5e0ff */
[----:B------:R-:W2:Y:S01]  /*6b3a0*/  LDL.LU R6, [R1+0x23e4] ;  /* 0x0023e40001067983 */ /* 0x000ea20000300800 */
[----:B------:R-:W-:Y:S02]  /*6b3b0*/  ISETP.NE.U32.AND P1, PT, RZ, UR10, PT ;  /* 0x0000000aff007c0c */ /* 0x000fe4000bf25070 */
[----:B------:R-:W-:Y:S01]  /*6b3c0*/  IADD3.X R20, PT, PT, R20, R3, RZ, P2, !PT ;  /* 0x0000000314147210 */ /* 0x000fe200017fe4ff */
[----:B-1----:R-:W-:Y:S01]  /*6b3d0*/  IMAD.MOV.U32 R8, RZ, RZ, R15 ;  /* 0x000000ffff087224 */ /* 0x002fe200078e000f */
[----:B------:R-:W-:-:S03]  /*6b3e0*/  IADD3 R21, P3, PT, R21, R2, RZ ;  /* 0x0000000215157210 */ /* 0x000fc60007f7e0ff */
[----:B------:R-:W-:Y:S01]  /*6b3f0*/  IMAD.MOV.U32 R9, RZ, RZ, R20 ;  /* 0x000000ffff097224 */ /* 0x000fe200078e0014 */
[----:B------:R-:W-:Y:S01]  /*6b400*/  STL [R1+0x22ec], R15 ;  /* 0x0022ec0f01007387 */ /* 0x000fe20000100800 */
[----:B------:R-:W-:-:S03]  /*6b410*/  IMAD.X R22, R22, 0x1, R3, P3 ;  /* 0x0000000116167824 */ /* 0x000fc600018e0603 */
[----:B------:R1:W-:Y:S04]  /*6b420*/  STL [R1+0x22e8], R20 ;  /* 0x0022e81401007387 */ /* 0x0003e80000100800 */
[----:B------:R1:W-:Y:S04]  /*6b430*/  LDGSTS.E [R7+0x4380], desc[UR76][R8.64], P0 ;  /* 0x0438000008077fae */ /* 0x0003e800081a104c */
[----:B------:R-:W-:Y:S01]  /*6b440*/  STL [R1+0x23b4], R21 ;  /* 0x0023b41501007387 */ /* 0x000fe20000100800 */
[----:B------:R-:W-:-:S03]  /*6b450*/  IADD3 R16, P0, PT, R16, R2, RZ ;  /* 0x0000000210107210 */ /* 0x000fc60007f1e0ff */
[----:B-1----:R-:W2:Y:S01]  /*6b460*/  LDL.LU R20, [R1+0x23d8] ;  /* 0x0023d80001147983 */ /* 0x002ea20000300800 */
[----:B------:R-:W-:Y:S01]  /*6b470*/  IADD3 R11, P2, PT, R11, R2, RZ ;  /* 0x000000020b0b7210 */ /* 0x000fe20007f5e0ff */
[----:B------:R-:W-:Y:S02]  /*6b480*/  IMAD.MOV.U32 R8, RZ, RZ, R21 ;  /* 0x000000ffff087224 */ /* 0x000fe400078e0015 */
[----:B------:R-:W-:Y:S01]  /*6b490*/  IMAD.MOV.U32 R9, RZ, RZ, R22 ;  /* 0x000000ffff097224 */ /* 0x000fe200078e0016 */
[----:B------:R-:W-:Y:S04]  /*6b4a0*/  STL [R1+0x23b0], R22 ;  /* 0x0023b01601007387 */ /* 0x000fe80000100800 */
[----:B------:R-:W2:Y:S04]  /*6b4b0*/  LDL.LU R15, [R1+0x23e0] ;  /* 0x0023e000010f7983 */ /* 0x000ea80000300800 */
[----:B------:R1:W-:Y:S04]  /*6b4c0*/  STL [R1+0x23bc], R16 ;  /* 0x0023bc1001007387 */ /* 0x0003e80000100800 */
[----:B------:R1:W-:Y:S02]  /*6b4d0*/  LDGSTS.E [R7+0x5000], desc[UR76][R8.64], P1 ;  /* 0x0500000008077fae */ /* 0x0003e400089a104c */
[----:B-1----:R-:W-:-:S02]  /*6b4e0*/  IMAD.MOV.U32 R8, RZ, RZ, R16 ;  /* 0x000000ffff087224 */ /* 0x002fc400078e0010 */
[----:B---3--:R-:W-:-:S05]  /*6b4f0*/  IMAD.X R17, R17, 0x1, R3, P0 ;  /* 0x0000000111117824 */ /* 0x008fca00000e0603 */
[----:B------:R1:W-:Y:S01]  /*6b500*/  STL [R1+0x23b8], R17 ;  /* 0x0023b81101007387 */ /* 0x0003e20000100800 */
[----:B----4-:R-:W-:-:S03]  /*6b510*/  IADD3.X R13, PT, PT, R13, R3, RZ, P2, !PT ;  /* 0x000000030d0d7210 */ /* 0x010fc600017fe4ff */
[----:B------:R-:W-:Y:S04]  /*6b520*/  STL [R1+0x23c4], R11 ;  /* 0x0023c40b01007387 */ /* 0x000fe80000100800 */
[----:B------:R-:W3:Y:S01]  /*6b530*/  LDL.LU R16, [R1+0x23ec] ;  /* 0x0023ec0001107983 */ /* 0x000ee20000300800 */
[----:B------:R-:W-:-:S03]  /*6b540*/  IMAD.MOV.U32 R9, RZ, RZ, R17 ;  /* 0x000000ffff097224 */ /* 0x000fc600078e0011 */
[----:B------:R4:W-:Y:S04]  /*6b550*/  STL [R1+0x23c0], R13 ;  /* 0x0023c00d01007387 */ /* 0x0009e80000100800 */
[----:B-1----:R-:W3:Y:S01]  /*6b560*/  LDL.LU R17, [R1+0x23e8] ;  /* 0x0023e80001117983 */ /* 0x002ee20000300800 */
[----:B--2---:R-:W-:-:S03]  /*6b570*/  IADD3 R12, P0, PT, R12, R2, RZ ;  /* 0x000000020c0c7210 */ /* 0x004fc60007f1e0ff */
[----:B------:R1:W-:Y:S01]  /*6b580*/  LDGSTS.E [R7+0x5080], desc[UR76][R8.64], P1 ;  /* 0x0508000008077fae */ /* 0x0003e200089a104c */
[----:B------:R-:W-:Y:S01]  /*6b590*/  IADD3 R10, P2, PT, R10, R2, RZ ;  /* 0x000000020a0a7210 */ /* 0x000fe20007f5e0ff */
[----:B-1----:R-:W-:Y:S02]  /*6b5a0*/  IMAD.MOV.U32 R8, RZ, RZ, R11 ;  /* 0x000000ffff087224 */ /* 0x002fe400078e000b */
[----:B------:R-:W-:Y:S02]  /*6b5b0*/  IMAD.MOV.U32 R9, RZ, RZ, R13 ;  /* 0x000000ffff097224 */ /* 0x000fe400078e000d */
[----:B----4-:R-:W2:Y:S04]  /*6b5c0*/  LDL.LU R13, [R1+0x24b4] ;  /* 0x0024b400010d7983 */ /* 0x010ea80000300800 */
[----:B------:R-:W4:Y:S04]  /*6b5d0*/  LDL.LU R11, [R1+0x24bc] ;  /* 0x0024bc00010b7983 */ /* 0x000f280000300800 */
[----:B------:R-:W-:Y:S04]  /*6b5e0*/  STL [R1+0x23cc], R12 ;  /* 0x0023cc0c01007387 */ /* 0x000fe80000100800 */
[----:B------:R1:W-:Y:S02]  /*6b5f0*/  LDGSTS.E [R7+0x5100], desc[UR76][R8.64], P1 ;  /* 0x0510000008077fae */ /* 0x0003e400089a104c */
[----:B-1----:R-:W-:Y:S01]  /*6b600*/  MOV R8, R12 ;  /* 0x0000000c00087202 */ /* 0x002fe20000000f00 */
[----:B------:R-:W-:-:S04]  /*6b610*/  IMAD.X R18, R18, 0x1, R3, P0 ;  /* 0x0000000112127824 */ /* 0x000fc800000e0603 */
[----:B------:R-:W-:Y:S01]  /*6b620*/  IMAD.MOV.U32 R9, RZ, RZ, R18 ;  /* 0x000000ffff097224 */ /* 0x000fe200078e0012 */
[----:B------:R1:W-:Y:S01]  /*6b630*/  STL [R1+0x23c8], R18 ;  /* 0x0023c81201007387 */ /* 0x0003e20000100800 */
[----:B------:R-:W-:-:S03]  /*6b640*/  IMAD.X R19, R19, 0x1, R3, P2 ;  /* 0x0000000113137824 */ /* 0x000fc600010e0603 */
[----:B------:R-:W-:Y:S01]  /*6b650*/  STL [R1+0x23d4], R10 ;  /* 0x0023d40a01007387 */ /* 0x000fe20000100800 */
[----:B------:R-:W-:-:S03]  /*6b660*/  IADD3 R14, P0, PT, R14, R2, RZ ;  /* 0x000000020e0e7210 */ /* 0x000fc60007f1e0ff */
[----:B------:R1:W-:Y:S04]  /*6b670*/  LDGSTS.E [R7+0x5180], desc[UR76][R8.64], P1 ;  /* 0x0518000008077fae */ /* 0x0003e800089a104c */
[----:B-1----:R-:W4:Y:S04]  /*6b680*/  LDL.LU R18, [R1+0x24b0] ;  /* 0x0024b00001127983 */ /* 0x002f280000300800 */
[----:B------:R1:W-:Y:S04]  /*6b690*/  STL [R1+0x23d0], R19 ;  /* 0x0023d01301007387 */ /* 0x0003e80000100800 */
[----:B------:R-:W4:Y:S01]  /*6b6a0*/  LDL.LU R12, [R1+0x24b8] ;  /* 0x0024b800010c7983 */ /* 0x000f220000300800 */
[----:B------:R-:W-:Y:S01]  /*6b6b0*/  IMAD.MOV.U32 R8, RZ, RZ, R10 ;  /* 0x000000ffff087224 */ /* 0x000fe200078e000a */
[----:B------:R-:W-:Y:S01]  /*6b6c0*/  IADD3 R6, P2, PT, R6, R2, RZ ;  /* 0x0000000206067210 */ /* 0x000fe20007f5e0ff */
[----:B------:R-:W-:-:S02]  /*6b6d0*/  IMAD.MOV.U32 R9, RZ, RZ, R19 ;  /* 0x000000ffff097224 */ /* 0x000fc400078e0013 */
[----:B-1----:R-:W4:Y:S04]  /*6b6e0*/  LDL.LU R19, [R1+0x24c4] ;  /* 0x0024c40001137983 */ /* 0x002f280000300800 */
[----:B------:R-:W4:Y:S04]  /*6b6f0*/  LDL.LU R10, [R1+0x24cc] ;  /* 0x0024cc00010a7983 */ /* 0x000f280000300800 */
[----:B------:R-:W-:Y:S04]  /*6b700*/  STL [R1+0x23dc], R14 ;  /* 0x0023dc0e01007387 */ /* 0x000fe80000100800 */
[----:B------:R1:W-:Y:S01]  /*6b710*/  LDGSTS.E [R7+0x5200], desc[UR76][R8.64], P1 ;  /* 0x0520000008077fae */ /* 0x0003e200089a104c */
[----:B------:R-:W-:-:S05]  /*6b720*/  IMAD.X R20, R20, 0x1, R3, P0 ;  /* 0x0000000114147824 */ /* 0x000fca00000e0603 */
[----:B------:R1:W-:Y:S02]  /*6b730*/  STL [R1+0x23d8], R20 ;  /* 0x0023d81401007387 */ /* 0x0003e40000100800 */
[----:B-1----:R-:W-:Y:S02]  /*6b740*/  MOV R9, R20 ;  /* 0x0000001400097202 */ /* 0x002fe40000000f00 */
[----:B------:R-:W-:Y:S01]  /*6b750*/  STL [R1+0x23e4], R6 ;  /* 0x0023e40601007387 */ /* 0x000fe20000100800 */
[----:B------:R-:W-:Y:S02]  /*6b760*/  IMAD.MOV.U32 R8, RZ, RZ, R14 ;  /* 0x000000ffff087224 */ /* 0x000fe400078e000e */
[----:B------:R-:W-:Y:S01]  /*6b770*/  IMAD.X R15, R15, 0x1, R3, P2 ;  /* 0x000000010f0f7824 */ /* 0x000fe200010e0603 */
[----:B------:R-:W4:Y:S04]  /*6b780*/  LDL.LU R20, [R1+0x24c0] ;  /* 0x0024c00001147983 */ /* 0x000f280000300800 */
[----:B------:R1:W-:Y:S04]  /*6b790*/  LDGSTS.E [R7+0x5280], desc[UR76][R8.64], P1 ;  /* 0x0528000008077fae */ /* 0x0003e800089a104c */
[----:B------:R1:W-:Y:S04]  /*6b7a0*/  STL [R1+0x23e0], R15 ;  /* 0x0023e00f01007387 */ /* 0x0003e80000100800 */
[----:B------:R-:W4:Y:S01]  /*6b7b0*/  LDL.LU R14, [R1+0x24c8] ;  /* 0x0024c800010e7983 */ /* 0x000f220000300800 */
[----:B-1----:R-:W-:-:S02]  /*6b7c0*/  IMAD.MOV.U32 R8, RZ, RZ, R6 ;  /* 0x000000ffff087224 */ /* 0x002fc400078e0006 */
[----:B------:R-:W-:Y:S02]  /*6b7d0*/  IMAD.MOV.U32 R9, RZ, RZ, R15 ;  /* 0x000000ffff097224 */ /* 0x000fe400078e000f */
[----:B------:R-:W4:Y:S04]  /*6b7e0*/  LDL.LU R15, [R1+0x24d4] ;  /* 0x0024d400010f7983 */ /* 0x000f280000300800 */
[----:B------:R-:W4:Y:S04]  /*6b7f0*/  LDL.LU R6, [R1+0x24dc] ;  /* 0x0024dc0001067983 */ /* 0x000f280000300800 */
[----:B------:R1:W-:Y:S01]  /*6b800*/  LDGSTS.E [R7+0x5300], desc[UR76][R8.64], P1 ;  /* 0x0530000008077fae */ /* 0x0003e200089a104c */
[----:B---3--:R-:W-:-:S05]  /*6b810*/  IADD3 R16, P0, PT, R16, R2, RZ ;  /* 0x0000000210107210 */ /* 0x008fca0007f1e0ff */
[----:B------:R-:W-:Y:S01]  /*6b820*/  IMAD.X R17, R17, 0x1, R3, P0 ;  /* 0x0000000111117824 */ /* 0x000fe200000e0603 */
[----:B------:R3:W-:Y:S01]  /*6b830*/  STL [R1+0x23ec], R16 ;  /* 0x0023ec1001007387 */ /* 0x0007e20000100800 */
[----:B-1----:R-:W-:Y:S02]  /*6b840*/  IMAD.MOV.U32 R8, RZ, RZ, R16 ;  /* 0x000000ffff087224 */ /* 0x002fe400078e0010 */
[----:B------:R-:W-:Y:S01]  /*6b850*/  IMAD.MOV.U32 R9, RZ, RZ, R17 ;  /* 0x000000ffff097224 */ /* 0x000fe200078e0011 */
[----:B------:R1:W-:Y:S04]  /*6b860*/  STL [R1+0x23e8], R17 ;  /* 0x0023e81101007387 */ /* 0x0003e80000100800 */
[----:B------:R4:W-:Y:S04]  /*6b870*/  LDGSTS.E [R7+0x5380], desc[UR76][R8.64], P1 ;  /* 0x0538000008077fae */ /* 0x0009e800089a104c */
[----:B---3--:R-:W3:Y:S04]  /*6b880*/  LDL.LU R16, [R1+0x24d0] ;  /* 0x0024d00001107983 */ /* 0x008ee80000300800 */
[----:B-1----:R-:W3:Y:S01]  /*6b890*/  LDL.LU R17, [R1+0x24d8] ;  /* 0x0024d80001117983 */ /* 0x002ee20000300800 */
[----:B--2---:R-:W-:-:S02]  /*6b8a0*/  IADD3 R13, P1, PT, R13, R2, RZ ;  /* 0x000000020d0d7210 */ /* 0x004fc40007f3e0ff */
[----:B----4-:R-:W-:-:S03]  /*6b8b0*/  IADD3 R11, P2, PT, R11, R2, RZ ;  /* 0x000000020b0b7210 */ /* 0x010fc60007f5e0ff */
[----:B------:R1:W-:Y:S01]  /*6b8c0*/  STL [R1+0x24b4], R13 ;  /* 0x0024b40d01007387 */ /* 0x0003e20000100800 */
[----:B------:R-:W-:Y:S02]  /*6b8d0*/  IMAD.MOV.U32 R8, RZ, RZ, R13 ;  /* 0x000000ffff087224 */ /* 0x000fe400078e000d */
[----:B------:R-:W-:-:S05]  /*6b8e0*/  IMAD.X R18, R18, 0x1, R3, P1 ;  /* 0x0000000112127824 */ /* 0x000fca00008e0603 */
[----:B------:R2:W-:Y:S01]  /*6b8f0*/  STL [R1+0x24b0], R18 ;  /* 0x0024b01201007387 */ /* 0x0005e20000100800 */
[----:B------:R-:W-:-:S03]  /*6b900*/  IADD3.X R12, PT, PT, R12, R3, RZ, P2, !PT ;  /* 0x000000030c0c7210 */ /* 0x000fc600017fe4ff */
[----:B------:R4:W-:Y:S04]  /*6b910*/  STL [R1+0x24bc], R11 ;  /* 0x0024bc0b01007387 */ /* 0x0009e80000100800 */
[----:B-1----:R-:W3:Y:S01]  /*6b920*/  LDL.LU R13, [R1+0x24e4] ;  /* 0x0024e400010d7983 */ /* 0x002ee20000300800 */
[----:B------:R-:W-:-:S03]  /*6b930*/  IMAD.MOV.U32 R9, RZ, RZ, R18 ;  /* 0x000000ffff097224 */ /* 0x000fc600078e0012 */
[----:B------:R1:W-:Y:S04]  /*6b940*/  STL [R1+0x24b8], R12 ;  /* 0x0024b80c01007387 */ /* 0x0003e80000100800 */
[----:B--2---:R-:W2:Y:S01]  /*6b950*/  LDL.LU R18, [R1+0x24e0] ;  /* 0x0024e00001127983 */ /* 0x004ea20000300800 */
[----:B------:R-:W-:-:S04]  /*6b960*/  UISETP.GT.AND UP1, UPT, UR12, 0x18, UPT ;  /* 0x000000180c00788c */ /* 0x000fc8000bf24270 */
[----:B------:R-:W-:-:S04]  /*6b970*/  USEL UR10, URZ, 0x4, !UP1 ;  /* 0x00000004ff0a7887 */ /* 0x000fc8000c800000 */
[----:B------:R-:W-:-:S06]  /*6b980*/  USEL UR10, UR10, URZ, !UP0 ;  /* 0x000000ff0a0a7287 */ /* 0x000fcc000c000000 */
[----:B------:R-:W-:Y:S02]  /*6b990*/  ISETP.NE.U32.AND P0, PT, RZ, UR10, PT ;  /* 0x0000000aff007c0c */ /* 0x000fe4000bf05070 */
[-C--:B------:R-:W-:Y:S02]  /*6b9a0*/  IADD3 R19, P1, PT, R19, R2.reuse, RZ ;  /* 0x0000000213137210 */ /* 0x080fe40007f3e0ff */
[----:B------:R-:W-:-:S09]  /*6b9b0*/  IADD3 R10, P2, PT, R10, R2, RZ ;  /* 0x000000020a0a7210 */ /* 0x000fd20007f5e0ff */
[----:B------:R1:W-:Y:S01]  /*6b9c0*/  LDGSTS.E [R7+0x6000], desc[UR76][R8.64], P0 ;  /* 0x0600000008077fae */ /* 0x0003e200081a104c */
[----:B------:R-:W-:Y:S02]  /*6b9d0*/  IMAD.X R20, R20, 0x1, R3, P1 ;  /* 0x0000000114147824 */ /* 0x000fe400008e0603 */
[----:B-1----:R-:W-:Y:S02]  /*6b9e0*/  IMAD.MOV.U32 R8, RZ, RZ, R11 ;  /* 0x000000ffff087224 */ /* 0x002fe400078e000b */
[----:B------:R-:W-:Y:S01]  /*6b9f0*/  IMAD.MOV.U32 R9, RZ, RZ, R12 ;  /* 0x000000ffff097224 */ /* 0x000fe200078e000c */
[----:B----4-:R-:W4:Y:S04]  /*6ba00*/  LDL.LU R11, [R1+0x24ec] ;  /* 0x0024ec00010b7983 */ /* 0x010f280000300800 */
[----:B------:R-:W4:Y:S04]  /*6ba10*/  LDL.LU R12, [R1+0x25b4] ;  /* 0x0025b400010c7983 */ /* 0x000f280000300800 */
[----:B------:R-:W-:Y:S04]  /*6ba20*/  STL [R1+0x24c4], R19 ;  /* 0x0024c41301007387 */ /* 0x000fe80000100800 */
[----:B------:R1:W-:Y:S04]  /*6ba30*/  LDGSTS.E [R7+0x6080], desc[UR76][R8.64], P0 ;  /* 0x0608000008077fae */ /* 0x0003e800081a104c */
[----:B------:R1:W-:Y:S04]  /*6ba40*/  STL [R1+0x24c0], R20 ;  /* 0x0024c01401007387 */ /* 0x0003e80000100800 */
[----:B------:R-:W-:Y:S01]  /*6ba50*/  STL [R1+0x24cc], R10 ;  /* 0x0024cc0a01007387 */ /* 0x000fe20000100800 */
[----:B-1----:R-:W-:-:S03]  /*6ba60*/  IMAD.MOV.U32 R9, RZ, RZ, R20 ;  /* 0x000000ffff097224 */ /* 0x002fc600078e0014 */
[----:B------:R-:W4:Y:S01]  /*6ba70*/  LDL.LU R20, [R1+0x24e8] ;  /* 0x0024e80001147983 */ /* 0x000f220000300800 */
[----:B------:R-:W-:Y:S01]  /*6ba80*/  MOV R8, R19 ;  /* 0x0000001300087202 */ /* 0x000fe20000000f00 */
[----:B------:R-:W-:Y:S01]  /*6ba90*/  IMAD.X R14, R14, 0x1, R3, P2 ;  /* 0x000000010e0e7824 */ /* 0x000fe200010e0603 */
[----:B------:R-:W-:-:S03]  /*6baa0*/  IADD3 R15, P1, PT, R15, R2, RZ ;  /* 0x000000020f0f7210 */ /* 0x000fc60007f3e0ff */
[----:B------:R1:W-:Y:S01]  /*6bab0*/  LDGSTS.E [R7+0x6100], desc[UR76][R8.64], P0 ;  /* 0x0610000008077fae */ /* 0x0003e200081a104c */
[----:B------:R-:W-:-:S03]  /*6bac0*/  IADD3 R6, P2, PT, R6, R2, RZ ;  /* 0x0000000206067210 */ /* 0x000fc60007f5e0ff */
[----:B------:R1:W-:Y:S04]  /*6bad0*/  STL [R1+0x24c8], R14 ;  /* 0x0024c80e01007387 */ /* 0x0003e80000100800 */
[----:B------:R-:W4:Y:S01]  /*6bae0*/  LDL.LU R19, [R1+0x25b0] ;  /* 0x0025b00001137983 */ /* 0x000f220000300800 */
[----:B-1----:R-:W-:Y:S02]  /*6baf0*/  IMAD.MOV.U32 R8, RZ, RZ, R10 ;  /* 0x000000ffff087224 */ /* 0x002fe400078e000a */
[----:B------:R-:W-:Y:S02]  /*6bb00*/  IMAD.MOV.U32 R9, RZ, RZ, R14 ;  /* 0x000000ffff097224 */ /* 0x000fe400078e000e */
[----:B------:R-:W4:Y:S04]  /*6bb10*/  LDL.LU R14, [R1+0x25bc] ;  /* 0x0025bc00010e7983 */ /* 0x000f280000300800 */
[----:B------:R-:W4:Y:S04]  /*6bb20*/  LDL.LU R10, [R1+0x25c4] ;  /* 0x0025c400010a7983 */ /* 0x000f280000300800 */
[----:B------:R-:W-:Y:S04]  /*6bb30*/  STL [R1+0x24d4], R15 ;  /* 0x0024d40f01007387 */ /* 0x000fe80000100800 */
[----:B------:R1:W-:Y:S01]  /*6bb40*/  LDGSTS.E [R7+0x6180], desc[UR76][R8.64], P0 ;  /* 0x0618000008077fae */ /* 0x0003e200081a104c */
[----:B---3--:R-:W-:-:S05]  /*6bb50*/  IMAD.X R16, R16, 0x1, R3, P1 ;  /* 0x0000000110107824 */ /* 0x008fca00008e0603 */
[----:B------:R3:W-:Y:S01]  /*6bb60*/  STL [R1+0x24d0], R16 ;  /* 0x0024d01001007387 */ /* 0x0007e20000100800 */
[----:B------:R-:W-:-:S03]  /*6bb70*/  IMAD.X R17, R17, 0x1, R3, P2 ;  /* 0x0000000111117824 */ /* 0x000fc600010e0603 */
[----:B------:R-:W-:Y:S01]  /*6bb80*/  STL [R1+0x24dc], R6 ;  /* 0x0024dc0601007387 */ /* 0x000fe20000100800 */
[----:B-1----:R-:W-:-:S03]  /*6bb90*/  MOV R9, R16 ;  /* 0x0000001000097202 */ /* 0x002fc60000000f00 */
[----:B---3--:R-:W3:Y:S01]  /*6bba0*/  LDL.LU R16, [R1+0x25b8] ;  /* 0x0025b80001107983 */ /* 0x008ee20000300800 */
        /* <DEDUP_REMOVED lines=10> */
[----:B--2---:R-:W-:Y:S01]  /*6bc50*/  IMAD.X R18, R18, 0x1, R3, P1 ;  /* 0x0000000112127824 */ /* 0x004fe200008e0603 */
[----:B------:R-:W-:Y:S03]  /*6bc60*/  STL [R1+0x24e4], R13 ;  /* 0x0024e40d01007387 */ /* 0x000fe60000100800 */
[----:B-1----:R-:W-:Y:S01]  /*6bc70*/  IMAD.MOV.U32 R9, RZ, RZ, R18 ;  /* 0x000000ffff097224 */ /* 0x002fe200078e0012 */
[----:B------:R1:W-:Y:S01]  /*6bc80*/  STL [R1+0x24e0], R18 ;  /* 0x0024e01201007387 */ /* 0x0003e20000100800 */
[----:B------:R-:W-:Y:S01]  /*6bc90*/  IMAD.MOV.U32 R8, RZ, RZ, R13 ;  /* 0x000000ffff087224 */ /* 0x000fe200078e000d */
[----:B------:R-:W-:Y:S02]  /*6bca0*/  UISETP.GT.AND UP1, UPT, UR12, 0x1c, UPT ;  /* 0x0000001c0c00788c */ /* 0x000fe4000bf24270 */
[----:B-1----:R-:W2:Y:S04]  /*6bcb0*/  LDL.LU R18, [R1+0x25c8] ;  /* 0x0025c80001127983 */ /* 0x002ea80000300800 */
[----:B------:R-:W2:Y:S01]  /*6bcc0*/  LDL.LU R13, [R1+0x25d0] ;  /* 0x0025d000010d7983 */ /* 0x000ea20000300800 */
[----:B------:R-:W-:-:S03]  /*6bcd0*/  USEL UR10, URZ, 0x4, !UP1 ;  /* 0x00000004ff0a7887 */ /* 0x000fc6000c800000 */
[----:B------:R1:W-:Y:S01]  /*6bce0*/  LDGSTS.E [R7+0x6300], desc[UR76][R8.64], P0 ;  /* 0x0630000008077fae */ /* 0x0003e200081a104c */
[----:B------:R-:W-:-:S06]  /*6bcf0*/  USEL UR10, UR10, URZ, !UP0 ;  /* 0x000000ff0a0a7287 */ /* 0x000fcc000c000000 */
[----:B------:R-:W-:Y:S02]  /*6bd00*/  ISETP.NE.U32.AND P1, PT, RZ, UR10, PT ;  /* 0x0000000aff007c0c */ /* 0x000fe4000bf25070 */
[-C--:B----4-:R-:W-:Y:S02]  /*6bd10*/  IADD3 R11, P2, PT, R11, R2.reuse, RZ ;  /* 0x000000020b0b7210 */ /* 0x090fe40007f5e0ff */
[----:B------:R-:W-:-:S03]  /*6bd20*/  IADD3 R12, P3, PT, R12, R2, RZ ;  /* 0x000000020c0c7210 */ /* 0x000fc60007f7e0ff */
[----:B-1----:R-:W-:Y:S01]  /*6bd30*/  IMAD.MOV.U32 R8, RZ, RZ, R11 ;  /* 0x000000ffff087224 */ /* 0x002fe200078e000b */
[----:B------:R1:W-:Y:S01]  /*6bd40*/  STL [R1+0x24ec], R11 ;  /* 0x0024ec0b01007387 */ /* 0x0003e20000100800 */
[----:B------:R-:W-:-:S04]  /*6bd50*/  IMAD.X R20, R20, 0x1, R3, P2 ;  /* 0x0000000114147824 */ /* 0x000fc800010e0603 */
[----:B------:R-:W-:Y:S01]  /*6bd60*/  IMAD.MOV.U32 R9, RZ, RZ, R20 ;  /* 0x000000ffff097224 */ /* 0x000fe200078e0014 */
[----:B------:R-:W-:Y:S04]  /*6bd70*/  STL [R1+0x24e8], R20 ;  /* 0x0024e81401007387 */ /* 0x000fe80000100800 */
[----:B------:R4:W-:Y:S04]  /*6bd80*/  LDGSTS.E [R7+0x6380], desc[UR76][R8.64], P0 ;  /* 0x0638000008077fae */ /* 0x0009e800081a104c */
[----:B------:R1:W-:Y:S01]  /*6bd90*/  STL [R1+0x25b4], R12 ;  /* 0x0025b40c01007387 */ /* 0x0003e20000100800 */
[----:B------:R-:W-:-:S03]  /*6bda0*/  IADD3.X R19, PT, PT, R19, R3, RZ, P3, !PT ;  /* 0x0000000313137210 */ /* 0x000fc60001ffe4ff */
[----:B------:R-:W2:Y:S01]  /*6bdb0*/  LDL.LU R21, [R1+0x25dc] ;  /* 0x0025dc0001157983 */ /* 0x000ea20000300800 */
[----:B------:R-:W-:-:S03]  /*6bdc0*/  IADD3 R14, P0, PT, R14, R2, RZ ;  /* 0x000000020e0e7210 */ /* 0x000fc60007f1e0ff */
[----:B------:R-:W-:Y:S01]  /*6bdd0*/  STL [R1+0x25b0], R19 ;  /* 0x0025b01301007387 */ /* 0x000fe20000100800 */
[----:B----4-:R-:W-:Y:S02]  /*6bde0*/  IMAD.MOV.U32 R8, RZ, RZ, R12 ;  /* 0x000000ffff087224 */ /* 0x010fe400078e000c */
[----:B------:R-:W-:Y:S01]  /*6bdf0*/  IMAD.MOV.U32 R9, RZ, RZ, R19 ;  /* 0x000000ffff097224 */ /* 0x000fe200078e0013 */
[----:B-1----:R-:W4:Y:S01]  /*6be00*/  LDL.LU R11, [R1+0x25e4] ;  /* 0x0025e400010b7983 */ /* 0x002f220000300800 */
[----:B------:R-:W-:-:S03]  /*6be10*/  IADD3 R10, P2, PT, R10, R2, RZ ;  /* 0x000000020a0a7210 */ /* 0x000fc60007f5e0ff */
[----:B------:R-:W4:Y:S04]  /*6be20*/  LDL.LU R22, [R1+0x25d8] ;  /* 0x0025d80001167983 */ /* 0x000f280000300800 */
[----:B------:R-:W4:Y:S04]  /*6be30*/  LDL.LU R12, [R1+0x25e0] ;  /* 0x0025e000010c7983 */ /* 0x000f280000300800 */
[----:B------:R1:W-:Y:S04]  /*6be40*/  STL [R1+0x25bc], R14 ;  /* 0x0025bc0e01007387 */ /* 0x0003e80000100800 */
[----:B------:R1:W-:Y:S01]  /*6be50*/  LDGSTS.E [R7+0x7000], desc[UR76][R8.64], P1 ;  /* 0x0700000008077fae */ /* 0x0003e200089a104c */
[----:B---3--:R-:W-:Y:S01]  /*6be60*/  IMAD.X R16, R16, 0x1, R3, P0 ;  /* 0x0000000110107824 */ /* 0x008fe200000e0603 */
[----:B-1----:R-:W-:-:S04]  /*6be70*/  MOV R8, R14 ;  /* 0x0000000e00087202 */ /* 0x002fc80000000f00 */
[----:B------:R1:W-:Y:S01]  /*6be80*/  STL [R1+0x25b8], R16 ;  /* 0x0025b81001007387 */ /* 0x0003e20000100800 */
[----:B------:R-:W-:-:S03]  /*6be90*/  IMAD.X R15, R15, 0x1, R3, P2 ;  /* 0x000000010f0f7824 */ /* 0x000fc600010e0603 */
[----:B------:R3:W-:Y:S04]  /*6bea0*/  STL [R1+0x25c4], R10 ;  /* 0x0025c40a01007387 */ /* 0x0007e80000100800 */
[----:B------:R-:W4:Y:S01]  /*6beb0*/  LDL.LU R14, [R1+0x25ec] ;  /* 0x0025ec00010e7983 */ /* 0x000f220000300800 */
[----:B------:R-:W-:-:S03]  /*6bec0*/  IMAD.MOV.U32 R9, RZ, RZ, R16 ;  /* 0x000000ffff097224 */ /* 0x000fc600078e0010 */
[----:B------:R3:W-:Y:S04]  /*6bed0*/  STL [R1+0x25c0], R15 ;  /* 0x0025c00f01007387 */ /* 0x0007e80000100800 */
[----:B-1----:R-:W4:Y:S04]  /*6bee0*/  LDL.LU R16, [R1+0x25e8] ;  /* 0x0025e80001107983 */ /* 0x002f280000300800 */
[----:B------:R1:W-:Y:S01]  /*6bef0*/  LDGSTS.E [R7+0x7080], desc[UR76][R8.64], P1 ;  /* 0x0708000008077fae */ /* 0x0003e200089a104c */
[-C--:B------:R-:W-:Y:S02]  /*6bf00*/  IADD3 R17, P0, PT, R17, R2.reuse, RZ ;  /* 0x0000000211117210 */ /* 0x080fe40007f1e0ff */
[----:B------:R-:W-:Y:S01]  /*6bf10*/  IADD3 R6, P2, PT, R6, R2, RZ ;  /* 0x0000000206067210 */ /* 0x000fe20007f5e0ff */
[----:B-1----:R-:W-:-:S02]  /*6bf20*/  IMAD.MOV.U32 R8, RZ, RZ, R10 ;  /* 0x000000ffff087224 */ /* 0x002fc400078e000a */
[----:B------:R-:W-:Y:S01]  /*6bf30*/  IMAD.MOV.U32 R9, RZ, RZ, R15 ;  /* 0x000000ffff097224 */ /* 0x000fe200078e000f */
[----:B---3--:R-:W3:Y:S04]  /*6bf40*/  LDL.LU R10, [R1+0x26b4] ;  /* 0x0026b400010a7983 */ /* 0x008ee80000300800 */
[----:B------:R-:W3:Y:S04]  /*6bf50*/  LDL.LU R15, [R1+0x26bc] ;  /* 0x0026bc00010f7983 */ /* 0x000ee80000300800 */
[----:B------:R-:W-:Y:S04]  /*6bf60*/  STL [R1+0x25cc], R17 ;  /* 0x0025cc1101007387 */ /* 0x000fe80000100800 */
[----:B------:R1:W-:Y:S01]  /*6bf70*/  LDGSTS.E [R7+0x7100], desc[UR76][R8.64], P1 ;  /* 0x0710000008077fae */ /* 0x0003e200089a104c */
[----:B--2---:R-:W-:-:S05]  /*6bf80*/  IMAD.X R18, R18, 0x1, R3, P0 ;  /* 0x0000000112127824 */ /* 0x004fca00000e0603 */
[----:B------:R2:W-:Y:S01]  /*6bf90*/  STL [R1+0x25c8], R18 ;  /* 0x0025c81201007387 */ /* 0x0005e20000100800 */
[----:B------:R-:W-:-:S03]  /*6bfa0*/  IMAD.X R13, R13, 0x1, R3, P2 ;  /* 0x000000010d0d7824 */ /* 0x000fc600010e0603 */
[----:B------:R-:W-:Y:S04]  /*6bfb0*/  STL [R1+0x25d4], R6 ;  /* 0x0025d40601007387 */ /* 0x000fe80000100800 */
[----:B------:R-:W3:Y:S04]  /*6bfc0*/  LDL.LU R20, [R1+0x26b0] ;  /* 0x0026b00001147983 */ /* 0x000ee80000300800 */
[----:B------:R2:W-:Y:S04]  /*6bfd0*/  STL [R1+0x25d0], R13 ;  /* 0x0025d00d01007387 */ /* 0x0005e80000100800 */
[----:B------:R-:W3:Y:S01]  /*6bfe0*/  LDL.LU R19, [R1+0x26b8] ;  /* 0x0026b80001137983 */ /* 0x000ee20000300800 */
[----:B-1----:R-:W-:Y:S01]  /*6bff0*/  IMAD.MOV.U32 R8, RZ, RZ, R17 ;  /* 0x000000ffff087224 */ /* 0x002fe200078e0011 */
[----:B------:R-:W-:-:S02]  /*6c000*/  MOV R9, R18 ;  /* 0x0000001200097202 */ /* 0x000fc40000000f00 */
[----:B--2---:R-:W2:Y:S04]  /*6c010*/  LDL.LU R18, [R1+0x26c0] ;  /* 0x0026c00001127983 */ /* 0x004ea80000300800 */
[----:B------:R1:W-:Y:S02]  /*6c020*/  LDGSTS.E [R7+0x7180], desc[UR76][R8.64], P1 ;  /* 0x0718000008077fae */ /* 0x0003e400089a104c */
[----:B-1----:R-:W-:Y:S02]  /*6c030*/  IMAD.MOV.U32 R9, RZ, RZ, R13 ;  /* 0x000000ffff097224 */ /* 0x002fe400078e000d */
[----:B------:R-:W2:Y:S01]  /*6c040*/  LDL.LU R13, [R1+0x26c4] ;  /* 0x0026c400010d7983 */ /* 0x000ea20000300800 */
[----:B------:R-:W-:-:S03]  /*6c050*/  IMAD.MOV.U32 R8, RZ, RZ, R6 ;  /* 0x000000ffff087224 */ /* 0x000fc600078e0006 */
[----:B------:R-:W2:Y:S04]  /*6c060*/  LDL.LU R17, [R1+0x26c8] ;  /* 0x0026c80001117983 */ /* 0x000ea80000300800 */
[----:B------:R-:W2:Y:S04]  /*6c070*/  LDL.LU R6, [R1+0x26cc] ;  /* 0x0026cc0001067983 */ /* 0x000ea80000300800 */
[----:B------:R1:W-:Y:S01]  /*6c080*/  LDGSTS.E [R7+0x7200], desc[UR76][R8.64], P1 ;  /* 0x0720000008077fae */ /* 0x0003e200089a104c */
[----:B------:R-:W-:-:S05]  /*6c090*/  IADD3 R21, P0, PT, R21, R2, RZ ;  /* 0x0000000215157210 */ /* 0x000fca0007f1e0ff */
[----:B-1----:R-:W-:Y:S01]  /*6c0a0*/  IMAD.MOV.U32 R8, RZ, RZ, R21 ;  /* 0x000000ffff087224 */ /* 0x002fe200078e0015 */
[----:B----4-:R-:W-:Y:S01]  /*6c0b0*/  IADD3 R11, P2, PT, R11, R2, RZ ;  /* 0x000000020b0b7210 */ /* 0x010fe20007f5e0ff */
[----:B------:R-:W-:-:S04]  /*6c0c0*/  IMAD.X R22, R22, 0x1, R3, P0 ;  /* 0x0000000116167824 */ /* 0x000fc800000e0603 */
[----:B------:R-:W-:Y:S02]  /*6c0d0*/  IMAD.MOV.U32 R9, RZ, RZ, R22 ;  /* 0x000000ffff097224 */ /* 0x000fe400078e0016 */
[----:B------:R-:W-:Y:S01]  /*6c0e0*/  IMAD.X R12, R12, 0x1, R3, P2 ;  /* 0x000000010c0c7824 */ /* 0x000fe200010e0603 */
[----:B------:R-:W-:Y:S01]  /*6c0f0*/  STL [R1+0x25dc], R21 ;  /* 0x0025dc1501007387 */ /* 0x000fe20000100800 */
[----:B------:R-:W-:-:S03]  /*6c100*/  UISETP.GT.AND UP1, UPT, UR12, 0x20, UPT ;  /* 0x000000200c00788c */ /* 0x000fc6000bf24270 */
[----:B------:R-:W-:Y:S04]  /*6c110*/  STL [R1+0x25d8], R22 ;  /* 0x0025d81601007387 */ /* 0x000fe80000100800 */
[----:B------:R1:W-:Y:S04]  /*6c120*/  LDGSTS.E [R7+0x7280], desc[UR76][R8.64], P1 ;  /* 0x0728000008077fae */ /* 0x0003e800089a104c */
[----:B------:R4:W-:Y:S04]  /*6c130*/  STL [R1+0x25e4], R11 ;  /* 0x0025e40b01007387 */ /* 0x0009e80000100800 */
[----:B------:R4:W-:Y:S01]  /*6c140*/  STL [R1+0x25e0], R12 ;  /* 0x0025e00c01007387 */ /* 0x0009e20000100800 */
[----:B-1----:R-:W-:Y:S01]  /*6c150*/  MOV R8, R11 ;  /* 0x0000000b00087202 */ /* 0x002fe20000000f00 */
[----:B------:R-:W-:-:S02]  /*6c160*/  IMAD.MOV.U32 R9, RZ, RZ, R12 ;  /* 0x000000ffff097224 */ /* 0x000fc400078e000c */
[----:B----4-:R-:W4:Y:S01]  /*6c170*/  LDL.LU R11, [R1+0x26d4] ;  /* 0x0026d400010b7983 */ /* 0x010f220000300800 */
[----:B------:R-:W-:-:S03]  /*6c180*/  IADD3 R14, P0, PT, R14, R2, RZ ;  /* 0x000000020e0e7210 */ /* 0x000fc60007f1e0ff */
[----:B------:R-:W4:Y:S01]  /*6c190*/  LDL.LU R12, [R1+0x26dc] ;  /* 0x0026dc00010c7983 */ /* 0x000f220000300800 */
[----:B------:R-:W-:-:S03]  /*6c1a0*/  USEL UR10, URZ, 0x4, !UP1 ;  /* 0x00000004ff0a7887 */ /* 0x000fc6000c800000 */
[----:B------:R1:W-:Y:S01]  /*6c1b0*/  LDGSTS.E [R7+0x7300], desc[UR76][R8.64], P1 ;  /* 0x0730000008077fae */ /* 0x0003e200089a104c */
[----:B------:R-:W-:-:S03]  /*6c1c0*/  IMAD.X R16, R16, 0x1, R3, P0 ;  /* 0x0000000110107824 */ /* 0x000fc600000e0603 */
[----:B------:R-:W-:Y:S01]  /*6c1d0*/  STL [R1+0x25ec], R14 ;  /* 0x0025ec0e01007387 */ /* 0x000fe20000100800 */
[----:B------:R-:W-:-:S03]  /*6c1e0*/  USEL UR10, UR10, URZ, !UP0 ;  /* 0x000000ff0a0a7287 */ /* 0x000fc6000c000000 */
[----:B------:R3:W-:Y:S01]  /*6c1f0*/  STL [R1+0x25e8], R16 ;  /* 0x0025e81001007387 */ /* 0x0007e20000100800 */
[----:B-1----:R-:W-:Y:S02]  /*6c200*/  IMAD.MOV.U32 R9, RZ, RZ, R16 ;  /* 0x000000ffff097224 */ /* 0x002fe400078e0010 */
[----:B------:R-:W-:Y:S01]  /*6c210*/  IMAD.MOV.U32 R8, RZ, RZ, R14 ;  /* 0x000000ffff087224 */ /* 0x000fe200078e000e */
[----:B---3--:R-:W3:Y:S01]  /*6c220*/  LDL.LU R16, [R1+0x26d0] ;  /* 0x0026d00001107983 */ /* 0x008ee20000300800 */
[----:B------:R-:W-:-:S03]  /*6c230*/  ISETP.NE.U32.AND P0, PT, RZ, UR10, PT ;  /* 0x0000000aff007c0c */ /* 0x000fc6000bf05070 */
[----:B------:R1:W-:Y:S01]  /*6c240*/  LDGSTS.E [R7+0x7380], desc[UR76][R8.64], P1 ;  /* 0x0738000008077fae */ /* 0x0003e200089a104c */
[----:B------:R-:W-:-:S03]  /*6c250*/  IADD3 R10, P1, PT, R10, R2, RZ ;  /* 0x000000020a0a7210 */ /* 0x000fc60007f3e0ff */
[----:B------:R-:W3:Y:S01]  /*6c260*/  LDL.LU R14, [R1+0x26d8] ;  /* 0x0026d800010e7983 */ /* 0x000ee20000300800 */
[----:B------:R-:W-:-:S03]  /*6c270*/  IADD3 R15, P2, PT, R15, R2, RZ ;  /* 0x000000020f0f7210 */ /* 0x000fc60007f5e0ff */
[----:B------:R1:W-:Y:S02]  /*6c280*/  STL [R1+0x26b4], R10 ;  /* 0x0026b40a01007387 */ /* 0x0003e40000100800 */
[----:B-1----:R-:W-:Y:S01]  /*6c290*/  MOV R8, R10 ;  /* 0x0000000a00087202 */ /* 0x002fe20000000f00 */
[----:B------:R-:W-:-:S04]  /*6c2a0*/  IMAD.X R20, R20, 0x1, R3, P1 ;  /* 0x0000000114147824 */ /* 0x000fc800008e0603 */
[----:B------:R-:W-:Y:S01]  /*6c2b0*/  IMAD.MOV.U32 R9, RZ, RZ, R20 ;  /* 0x000000ffff097224 */ /* 0x000fe200078e0014 */
[----:B------:R-:W-:Y:S01]  /*6c2c0*/  STL [R1+0x26b0], R20 ;  /* 0x0026b01401007387 */ /* 0x000fe20000100800 */
[----:B------:R-:W-:-:S03]  /*6c2d0*/  IMAD.X R19, R19, 0x1, R3, P2 ;  /* 0x0000000113137824 */ /* 0x000fc600010e0603 */
[----:B------:R1:W-:Y:S04]  /*6c2e0*/  STL [R1+0x26bc], R15 ;  /* 0x0026bc0f01007387 */ /* 0x0003e80000100800 */
[----:B------:R-:W3:Y:S04]  /*6c2f0*/  LDL.LU R10, [R1+0x26e4] ;  /* 0x0026e400010a7983 */ /* 0x000ee80000300800 */
[----:B------:R1:W-:Y:S04]  /*6c300*/  LDGSTS.E [R7+0x8000], desc[UR76][R8.64], P0 ;  /* 0x0800000008077fae */ /* 0x0003e800081a104c */
[----:B------:R-:W-:Y:S01]  /*6c310*/  STL [R1+0x26b8], R19 ;  /* 0x0026b81301007387 */ /* 0x000fe20000100800 */
[----:B-1----:R-:W-:-:S03]  /*6c320*/  IMAD.MOV.U32 R8, RZ, RZ, R15 ;  /* 0x000000ffff087224 */ /* 0x002fc600078e000f */
[----:B------:R-:W3:Y:S01]  /*6c330*/  LDL.LU R15, [R1+0x26e0] ;  /* 0x0026e000010f7983 */ /* 0x000ee20000300800 */
[----:B--2---:R-:W-:Y:S01]  /*6c340*/  IADD3 R13, P1, PT, R13, R2, RZ ;  /* 0x000000020d0d7210 */ /* 0x004fe20007f3e0ff */
[----:B------:R-:W-:-:S04]  /*6c350*/  IMAD.MOV.U32 R9, RZ, RZ, R19 ;  /* 0x000000ffff097224 */ /* 0x000fc800078e0013 */
[--C-:B------:R-:W-:Y:S01]  /*6c360*/  IMAD.X R18, R18, 0x1, R3.reuse, P1 ;  /* 0x0000000112127824 */ /* 0x100fe200008e0603 */
[----:B------:R-:W-:Y:S01]  /*6c370*/  IADD3 R6, P2, PT, R6, R2, RZ ;  /* 0x0000000206067210 */ /* 0x000fe20007f5e0ff */
[----:B------:R1:W-:Y:S04]  /*6c380*/  STL [R1+0x26c4], R13 ;  /* 0x0026c40d01007387 */ /* 0x0003e80000100800 */
[----:B------:R2:W-:Y:S01]  /*6c390*/  LDGSTS.E [R7+0x8080], desc[UR76][R8.64], P0 ;  /* 0x0808000008077fae */ /* 0x0005e200081a104c */
[----:B------:R-:W-:-:S03]  /*6c3a0*/  IMAD.X R17, R17, 0x1, R3, P2 ;  /* 0x0000000111117824 */ /* 0x000fc600010e0603 */
[----:B------:R-:W-:Y:S04]  /*6c3b0*/  STL [R1+0x26c0], R18 ;  /* 0x0026c01201007387 */ /* 0x000fe80000100800 */
[----:B------:R-:W-:Y:S01]  /*6c3c0*/  STL [R1+0x26cc], R6 ;  /* 0x0026cc0601007387 */ /* 0x000fe20000100800 */
[----:B--2---:R-:W-:-:S03]  /*6c3d0*/  IMAD.MOV.U32 R8, RZ, RZ, R13 ;  /* 0x000000ffff087224 */ /* 0x004fc600078e000d */
[----:B-1----:R-:W2:Y:S04]  /*6c3e0*/  LDL.LU R13, [R1+0x26ec] ;  /* 0x0026ec00010d7983 */ /* 0x002ea80000300800 */
[----:B------:R1:W-:Y:S04]  /*6c3f0*/  STL [R1+0x26c8], R17 ;  /* 0x0026c81101007387 */ /* 0x0003e80000100800 */
[----:B------:R-:W2:Y:S01]  /*6c400*/  LDL.LU R21, [R1+0x27b4] ;  /* 0x0027b40001157983 */ /* 0x000ea20000300800 */
[----:B------:R-:W-:-:S03]  /*6c410*/  MOV R9, R18 ;  /* 0x0000001200097202 */ /* 0x000fc60000000f00 */
[----:B------:R-:W2:Y:S04]  /*6c420*/  LDL.LU R19, [R1+0x26e8] ;  /* 0x0026e80001137983 */ /* 0x000ea80000300800 */
[----:B------:R1:W-:Y:S04]  /*6c430*/  LDGSTS.E [R7+0x8100], desc[UR76][R8.64], P0 ;  /* 0x0810000008077fae */ /* 0x0003e800081a104c */
[----:B------:R-:W2:Y:S01]  /*6c440*/  LDL.LU R22, [R1+0x27b0] ;  /* 0x0027b00001167983 */ /* 0x000ea20000300800 */
[----:B-1----:R-:W-:Y:S02]  /*6c450*/  IMAD.MOV.U32 R9, RZ, RZ, R17 ;  /* 0x000000ffff097224 */ /* 0x002fe400078e0011 */
[----:B------:R-:W-:Y:S01]  /*6c460*/  IMAD.MOV.U32 R8, RZ, RZ, R6 ;  /* 0x000000ffff087224 */ /* 0x000fe200078e0006 */
[----:B------:R-:W2:Y:S04]  /*6c470*/  LDL.LU R17, [R1+0x27bc] ;  /* 0x0027bc0001117983 */ /* 0x000ea80000300800 */
[----:B------:R-:W2:Y:S04]  /*6c480*/  LDL.LU R6, [R1+0x27c4] ;  /* 0x0027c40001067983 */ /* 0x000ea80000300800 */
[----:B------:R1:W-:Y:S01]  /*6c490*/  LDGSTS.E [R7+0x8180], desc[UR76][R8.64], P0 ;  /* 0x0818000008077fae */ /* 0x0003e200081a104c */
[----:B----4-:R-:W-:-:S02]  /*6c4a0*/  IADD3 R11, P1, PT, R11, R2, RZ ;  /* 0x000000020b0b7210 */ /* 0x010fc40007f3e0ff */
[----:B------:R-:W-:-:S03]  /*6c4b0*/  IADD3 R12, P2, PT, R12, R2, RZ ;  /* 0x000000020c0c7210 */ /* 0x000fc60007f5e0ff */
[----:B------:R4:W-:Y:S01]  /*6c4c0*/  STL [R1+0x26d4], R11 ;  /* 0x0026d40b01007387 */ /* 0x0009e20000100800 */
[----:B-1----:R-:W-:Y:S02]  /*6c4d0*/  IMAD.MOV.U32 R8, RZ, RZ, R11 ;  /* 0x000000ffff087224 */ /* 0x002fe400078e000b */
[----:B---3--:R-:W-:-:S05]  /*6c4e0*/  IMAD.X R16, R16, 0x1, R3, P1 ;  /* 0x0000000110107824 */ /* 0x008fca00008e0603 */
[----:B------:R-:W-:Y:S01]  /*6c4f0*/  STL [R1+0x26d0], R16 ;  /* 0x0026d01001007387 */ /* 0x000fe20000100800 */
[----:B------:R-:W-:-:S03]  /*6c500*/  IMAD.X R14, R14, 0x1, R3, P2 ;  /* 0x000000010e0e7824 */ /* 0x000fc600010e0603 */
[----:B------:R-:W-:Y:S04]  /*6c510*/  STL [R1+0x26dc], R12 ;  /* 0x0026dc0c01007387 */ /* 0x000fe80000100800 */
[----:B------:R-:W3:Y:S04]  /*6c520*/  LDL.LU R20, [R1+0x27b8] ;  /* 0x0027b80001147983 */ /* 0x000ee80000300800 */
[----:B------:R1:W-:Y:S04]  /*6c530*/  STL [R1+0x26d8], R14 ;  /* 0x0026d80e01007387 */ /* 0x0003e80000100800 */
[----:B----4-:R-:W4:Y:S01]  /*6c540*/  LDL.LU R11, [R1+0x27c0] ;  /* 0x0027c000010b7983 */ /* 0x010f220000300800 */
[----:B------:R-:W-:-:S05]  /*6c550*/  IMAD.MOV.U32 R9, RZ, RZ, R16 ;  /* 0x000000ffff097224 */ /* 0x000fca00078e0010 */
[----:B------:R1:W-:Y:S02]  /*6c560*/  LDGSTS.E [R7+0x8200], desc[UR76][R8.64], P0 ;  /* 0x0820000008077fae */ /* 0x0003e400081a104c */
[----:B-1----:R-:W-:Y:S01]  /*6c570*/  IMAD.MOV.U32 R9, RZ, RZ, R14 ;  /* 0x000000ffff097224 */ /* 0x002fe200078e000e */
[----:B------:R-:W-:Y:S01]  /*6c580*/  MOV R8, R12 ;  /* 0x0000000c00087202 */ /* 0x000fe20000000f00 */
[----:B------:R-:W4:Y:S04]  /*6c590*/  LDL.LU R14, [R1+0x27cc] ;  /* 0x0027cc00010e7983 */ /* 0x000f280000300800 */
[----:B------:R-:W4:Y:S04]  /*6c5a0*/  LDL.LU R12, [R1+0x27d4] ;  /* 0x0027d400010c7983 */ /* 0x000f280000300800 */
[----:B------:R1:W-:Y:S01]  /*6c5b0*/  LDGSTS.E [R7+0x8280], desc[UR76][R8.64], P0 ;  /* 0x0828000008077fae */ /* 0x0003e200081a104c */
[----:B------:R-:W-:-:S05]  /*6c5c0*/  IADD3 R10, P1, PT, R10, R2, RZ ;  /* 0x000000020a0a7210 */ /* 0x000fca0007f3e0ff */
[----:B------:R-:W-:Y:S01]  /*6c5d0*/  STL [R1+0x26e4], R10 ;  /* 0x0026e40a01007387 */ /* 0x000fe20000100800 */
[----:B------:R-:W-:-:S05]  /*6c5e0*/  IMAD.X R15, R15, 0x1, R3, P1 ;  /* 0x000000010f0f7824 */ /* 0x000fca00008e0603 */
[----:B------:R1:W-:Y:S04]  /*6c5f0*/  STL [R1+0x26e0], R15 ;  /* 0x0026e00f01007387 */ /* 0x0003e80000100800 */
[----:B------:R-:W4:Y:S01]  /*6c600*/  LDL.LU R18, [R1+0x27c8] ;  /* 0x0027c80001127983 */ /* 0x000f220000300800 */
[----:B-1----:R-:W-:-:S03]  /*6c610*/  IMAD.MOV.U32 R9, RZ, RZ, R15 ;  /* 0x000000ffff097224 */ /* 0x002fc600078e000f */
[----:B------:R-:W4:Y:S01]  /*6c620*/  LDL.LU R15, [R1+0x27d0] ;  /* 0x0027d000010f7983 */ /* 0x000f220000300800 */
[----:B------:R-:W-:Y:S01]  /*6c630*/  UISETP.GT.AND UP1, UPT, UR12, 0x24, UPT ;  /* 0x000000240c00788c */ /* 0x000fe2000bf24270 */
[----:B------:R-:W-:Y:S02]  /*6c640*/  IMAD.MOV.U32 R8, RZ, RZ, R10 ;  /* 0x000000ffff087224 */ /* 0x000fe400078e000a */
[----:B------:R-:W4:Y:S01]  /*6c650*/  LDL.LU R16, [R1+0x27dc] ;  /* 0x0027dc0001107983 */ /* 0x000f220000300800 */
[----:B------:R-:W-:-:S03]  /*6c660*/  USEL UR10, URZ, 0x4, !UP1 ;  /* 0x00000004ff0a7887 */ /* 0x000fc6000c800000 */
[----:B------:R1:W-:Y:S01]  /*6c670*/  LDGSTS.E [R7+0x8300], desc[UR76][R8.64], P0 ;  /* 0x0830000008077fae */ /* 0x0003e200081a104c */
[-C--:B--2---:R-:W-:Y:S01]  /*6c680*/  IADD3 R13, P2, PT, R13, R2.reuse, RZ ;  /* 0x000000020d0d7210 */ /* 0x084fe20007f5e0ff */
[----:B------:R-:W-:Y:S02]  /*6c690*/  USEL UR10, UR10, URZ, !UP0 ;  /* 0x000000ff0a0a7287 */ /* 0x000fe4000c000000 */
[----:B------:R-:W2:Y:S01]  /*6c6a0*/  LDL.LU R10, [R1+0x27e4] ;  /* 0x0027e400010a7983 */ /* 0x000ea20000300800 */
[----:B------:R-:W-:Y:S01]  /*6c6b0*/  IADD3 R21, P3, PT, R21, R2, RZ ;  /* 0x0000000215157210 */ /* 0x000fe20007f7e0ff */
[----:B------:R-:W-:Y:S01]  /*6c6c0*/  IMAD.X R19, R19, 0x1, R3, P2 ;  /* 0x0000000113137824 */ /* 0x000fe200010e0603 */
[----:B-1----:R-:W-:-:S03]  /*6c6d0*/  MOV R8, R13 ;  /* 0x0000000d00087202 */ /* 0x002fc60000000f00 */
[----:B------:R-:W-:Y:S01]  /*6c6e0*/  IMAD.MOV.U32 R9, RZ, RZ, R19 ;  /* 0x000000ffff097224 */ /* 0x000fe200078e0013 */
[----:B------:R-:W-:Y:S01]  /*6c6f0*/  ISETP.NE.U32.AND P1, PT, RZ, UR10, PT ;  /* 0x0000000aff007c0c */ /* 0x000fe2000bf25070 */
[----:B------:R-:W-:Y:S04]  /*6c700*/  STL [R1+0x26ec], R13 ;  /* 0x0026ec0d01007387 */ /* 0x000fe80000100800 */
[----:B------:R1:W-:Y:S01]  /*6c710*/  STL [R1+0x26e8], R19 ;  /* 0x0026e81301007387 */ /* 0x0003e20000100800 */
[----:B------:R-:W-:-:S03]  /*6c720*/  IMAD.X R22, R22, 0x1, R3, P3 ;  /* 0x0000000116167824 */ /* 0x000fc600018e0603 */
[----:B------:R-:W-:Y:S04]  /*6c730*/  STL [R1+0x27b4], R21 ;  /* 0x0027b41501007387 */ /* 0x000fe80000100800 */
[----:B------:R1:W-:Y:S01]  /*6c740*/  LDGSTS.E [R7+0x8380], desc[UR76][R8.64], P0 ;  /* 0x0838000008077fae */ /* 0x0003e200081a104c */
[----:B------:R-:W-:-:S03]  /*6c750*/  IADD3 R17, P0, PT, R17, R2, RZ ;  /* 0x0000000211117210 */ /* 0x000fc60007f1e0ff */
[----:B-1----:R-:W2:Y:S01]  /*6c760*/  LDL.LU R19, [R1+0x27d8] ;  /* 0x0027d80001137983 */ /* 0x002ea20000300800 */
[----:B------:R-:W-:-:S03]  /*6c770*/  IADD3 R6, P2, PT, R6, R2, RZ ;  /* 0x0000000206067210 */ /* 0x000fc60007f5e0ff */
[----:B------:R-:W-:Y:S01]  /*6c780*/  STL [R1+0x27b0], R22 ;  /* 0x0027b01601007387 */ /* 0x000fe20000100800 */
[----:B------:R-:W-:-:S03]  /*6c790*/  IMAD.MOV.U32 R8, RZ, RZ, R21 ;  /* 0x000000ffff087224 */ /* 0x000fc600078e0015 */
[----:B------:R-:W2:Y:S01]  /*6c7a0*/  LDL.LU R13, [R1+0x27e0] ;  /* 0x0027e000010d7983 */ /* 0x000ea20000300800 */
[----:B------:R-:W-:-:S03]  /*6c7b0*/  IMAD.MOV.U32 R9, RZ, RZ, R22 ;  /* 0x000000ffff097224 */ /* 0x000fc600078e0016 */
[----:B------:R1:W-:Y:S04]  /*6c7c0*/  STL [R1+0x27bc], R17 ;  /* 0x0027bc1101007387 */ /* 0x0003e80000100800 */
[----:B------:R1:W-:Y:S02]  /*6c7d0*/  LDGSTS.E [R7+0x9000], desc[UR76][R8.64], P1 ;  /* 0x0900000008077fae */ /* 0x0003e400089a104c */
[----:B-1----:R-:W-:Y:S02]  /*6c7e0*/  IMAD.MOV.U32 R8, RZ, RZ, R17 ;  /* 0x000000ffff087224 */ /* 0x002fe400078e0011 */
[----:B---3--:R-:W-:-:S05]  /*6c7f0*/  IMAD.X R20, R20, 0x1, R3, P0 ;  /* 0x0000000114147824 */ /* 0x008fca00000e0603 */
[----:B------:R1:W-:Y:S01]  /*6c800*/  STL [R1+0x27b8], R20 ;  /* 0x0027b81401007387 */ /* 0x0003e20000100800 */
[----:B----4-:R-:W-:-:S03]  /*6c810*/  IMAD.X R11, R11, 0x1, R3, P2 ;  /* 0x000000010b0b7824 */ /* 0x010fc600010e0603 */
[----:B------:R-:W-:Y:S04]  /*6c820*/  STL [R1+0x27c4], R6 ;  /* 0x0027c40601007387 */ /* 0x000fe80000100800 */
[----:B------:R-:W3:Y:S01]  /*6c830*/  LDL.LU R17, [R1+0x27ec] ;  /* 0x0027ec0001117983 */ /* 0x000ee20000300800 */
[----:B------:R-:W-:-:S03]  /*6c840*/  MOV R9, R20 ;  /* 0x0000001400097202 */ /* 0x000fc60000000f00 */
[----:B------:R4:W-:Y:S04]  /*6c850*/  STL [R1+0x27c0], R11 ;  /* 0x0027c00b01007387 */ /* 0x0009e80000100800 */
[----:B-1----:R-:W3:Y:S04]  /*6c860*/  LDL.LU R20, [R1+0x27e8] ;  /* 0x0027e80001147983 */ /* 0x002ee80000300800 */
[----:B------:R1:W-:Y:S01]  /*6c870*/  LDGSTS.E [R7+0x9080], desc[UR76][R8.64], P1 ;  /* 0x0908000008077fae */ /* 0x0003e200089a104c */
[-C--:B------:R-:W-:Y:S02]  /*6c880*/  IADD3 R14, P0, PT, R14, R2.reuse, RZ ;  /* 0x000000020e0e7210 */ /* 0x080fe40007f1e0ff */
[----:B------:R-:W-:Y:S01]  /*6c890*/  IADD3 R12, P2, PT, R12, R2, RZ ;  /* 0x000000020c0c7210 */ /* 0x000fe20007f5e0ff */
[----:B-1----:R-:W-:-:S02]  /*6c8a0*/  IMAD.MOV.U32 R8, RZ, RZ, R6 ;  /* 0x000000ffff087224 */ /* 0x002fc400078e0006 */
[----:B------:R-:W-:Y:S02]  /*6c8b0*/  IMAD.MOV.U32 R9, RZ, RZ, R11 ;  /* 0x000000ffff097224 */ /* 0x000fe400078e000b */
[----:B----4-:R-:W4:Y:S04]  /*6c8c0*/  LDL.LU R11, [R1+0x28b4] ;  /* 0x0028b400010b7983 */ /* 0x010f280000300800 */
[----:B------:R-:W4:Y:S04]  /*6c8d0*/  LDL.LU R6, [R1+0x28bc] ;  /* 0x0028bc0001067983 */ /* 0x000f280000300800 */
[----:B------:R-:W-:Y:S04]  /*6c8e0*/  STL [R1+0x27cc], R14 ;  /* 0x0027cc0e01007387 */ /* 0x000fe80000100800 */
[----:B------:R1:W-:Y:S02]  /*6c8f0*/  LDGSTS.E [R7+0x9100], desc[UR76][R8.64], P1 ;  /* 0x0910000008077fae */ /* 0x0003e400089a104c */
[----:B-1----:R-:W-:-:S02]  /*6c900*/  IMAD.MOV.U32 R8, RZ, RZ, R14 ;  /* 0x000000ffff087224 */ /* 0x002fc400078e000e */
        /* <DEDUP_REMOVED lines=10> */
[----:B--2---:R-:W-:Y:S01]  /*6c9b0*/  MOV R8, R12 ;  /* 0x0000000c00087202 */ /* 0x004fe20000000f00 */
[----:B------:R-:W-:Y:S01]  /*6c9c0*/  IMAD.MOV.U32 R9, RZ, RZ, R15 ;  /* 0x000000ffff097224 */ /* 0x000fe200078e000f */
[----:B------:R-:W-:Y:S01]  /*6c9d0*/  IADD3 R10, P2, PT, R10, R2, RZ ;  /* 0x000000020a0a7210 */ /* 0x000fe20007f5e0ff */
[----:B-1----:R-:W2:Y:S04]  /*6c9e0*/  LDL.LU R15, [R1+0x28c4] ;  /* 0x0028c400010f7983 */ /* 0x002ea80000300800 */
[----:B------:R-:W2:Y:S04]  /*6c9f0*/  LDL.LU R12, [R1+0x28cc] ;  /* 0x0028cc00010c7983 */ /* 0x000ea80000300800 */
[----:B------:R1:W-:Y:S04]  /*6ca00*/  STL [R1+0x27dc], R16 ;  /* 0x0027dc1001007387 */ /* 0x0003e80000100800 */
[----:B------:R1:W-:Y:S01]  /*6ca10*/  LDGSTS.E [R7+0x9200], desc[UR76][R8.64], P1 ;  /* 0x0920000008077fae */ /* 0x0003e200089a104c */
[----:B------:R-:W-:-:S02]  /*6ca20*/  IMAD.X R19, R19, 0x1, R3, P0 ;  /* 0x0000000113137824 */ /* 0x000fc400000e0603 */
[----:B-1----:R-:W-:-:S03]  /*6ca30*/  IMAD.MOV.U32 R8, RZ, RZ, R16 ;  /* 0x000000ffff087224 */ /* 0x002fc600078e0010 */
[----:B------:R1:W-:Y:S04]  /*6ca40*/  STL [R1+0x27d8], R19 ;  /* 0x0027d81301007387 */ /* 0x0003e80000100800 */
[----:B------:R-:W-:Y:S01]  /*6ca50*/  STL [R1+0x27e4], R10 ;  /* 0x0027e40a01007387 */ /* 0x000fe20000100800 */
[----:B------:R-:W-:-:S03]  /*6ca60*/  IMAD.MOV.U32 R9, RZ, RZ, R19 ;  /* 0x000000ffff097224 */ /* 0x000fc600078e0013 */
[----:B------:R-:W2:Y:S01]  /*6ca70*/  LDL.LU R16, [R1+0x28c0] ;  /* 0x0028c00001107983 */ /* 0x000ea20000300800 */
[----:B------:R-:W-:-:S03]  /*6ca80*/  IMAD.X R13, R13, 0x1, R3, P2 ;  /* 0x000000010d0d7824 */ /* 0x000fc600010e0603 */
[----:B------:R1:W-:Y:S04]  /*6ca90*/  LDGSTS.E [R7+0x9280], desc[UR76][R8.64], P1 ;  /* 0x0928000008077fae */ /* 0x0003e800089a104c */
[----:B------:R1:W-:Y:S04]  /*6caa0*/  STL [R1+0x27e0], R13 ;  /* 0x0027e00d01007387 */ /* 0x0003e80000100800 */
[----:B-1----:R-:W2:Y:S01]  /*6cab0*/  LDL.LU R19, [R1+0x28c8] ;  /* 0x0028c80001137983 */ /* 0x002ea20000300800 */
[----:B------:R-:W-:Y:S01]  /*6cac0*/  IMAD.MOV.U32 R8, RZ, RZ, R10 ;  /* 0x000000ffff087224 */ /* 0x000fe200078e000a */
[----:B------:R-:W-:-:S02]  /*6cad0*/  MOV R9, R13 ;  /* 0x0000000d00097202 */ /* 0x000fc40000000f00 */
[----:B------:R-:W2:Y:S04]  /*6cae0*/  LDL.LU R13, [R1+0x28d4] ;  /* 0x0028d400010d7983 */ /* 0x000ea80000300800 */
[----:B------:R-:W2:Y:S04]  /*6caf0*/  LDL.LU R10, [R1+0x28dc] ;  /* 0x0028dc00010a7983 */ /* 0x000ea80000300800 */
[----:B------:R1:W-:Y:S01]  /*6cb00*/  LDGSTS.E [R7+0x9300], desc[UR76][R8.64], P1 ;  /* 0x0930000008077fae */ /* 0x0003e200089a104c */
[----:B---3--:R-:W-:-:S05]  /*6cb10*/  IADD3 R17, P0, PT, R17, R2, RZ ;  /* 0x0000000211117210 */ /* 0x008fca0007f1e0ff */
[----:B------:R-:W-:Y:S01]  /*6cb20*/  IMAD.X R20, R20, 0x1, R3, P0 ;  /* 0x0000000114147824 */ /* 0x000fe200000e0603 */
[----:B------:R-:W-:Y:S01]  /*6cb30*/  STL [R1+0x27ec], R17 ;  /* 0x0027ec1101007387 */ /* 0x000fe20000100800 */
[----:B-1----:R-:W-:Y:S02]  /*6cb40*/  IMAD.MOV.U32 R8, RZ, RZ, R17 ;  /* 0x000000ffff087224 */ /* 0x002fe400078e0011 */
[----:B------:R-:W-:Y:S01]  /*6cb50*/  IMAD.MOV.U32 R9, RZ, RZ, R20 ;  /* 0x000000ffff097224 */ /* 0x000fe200078e0014 */
[----:B------:R1:W-:Y:S04]  /*6cb60*/  STL [R1+0x27e8], R20 ;  /* 0x0027e81401007387 */ /* 0x0003e80000100800 */
[----:B------:R3:W-:Y:S04]  /*6cb70*/  LDGSTS.E [R7+0x9380], desc[UR76][R8.64], P1 ;  /* 0x0938000008077fae */ /* 0x0007e800089a104c */
[----:B-1----:R-:W2:Y:S04]  /*6cb80*/  LDL.LU R20, [R1+0x28d0] ;  /* 0x0028d00001147983 */ /* 0x002ea80000300800 */
[----:B------:R-:W2:Y:S01]  /*6cb90*/  LDL.LU R17, [R1+0x28d8] ;  /* 0x0028d80001117983 */ /* 0x000ea20000300800 */
[----:B----4-:R-:W-:-:S02]  /*6cba0*/  IADD3 R11, P1, PT, R11, R2, RZ ;  /* 0x000000020b0b7210 */ /* 0x010fc40007f3e0ff */
[----:B------:R-:W-:-:S03]  /*6cbb0*/  IADD3 R6, P2, PT, R6, R2, RZ ;  /* 0x0000000206067210 */ /* 0x000fc60007f5e0ff */
[----:B------:R1:W-:Y:S01]  /*6cbc0*/  STL [R1+0x28b4], R11 ;  /* 0x0028b40b01007387 */ /* 0x0003e20000100800 */
[----:B---3--:R-:W-:Y:S02]  /*6cbd0*/  IMAD.MOV.U32 R8, RZ, RZ, R11 ;  /* 0x000000ffff087224 */ /* 0x008fe400078e000b */
[----:B------:R-:W-:-:S05]  /*6cbe0*/  IMAD.X R18, R18, 0x1, R3, P1 ;  /* 0x0000000112127824 */ /* 0x000fca00008e0603 */
[----:B------:R3:W-:Y:S01]  /*6cbf0*/  STL [R1+0x28b0], R18 ;  /* 0x0028b01201007387 */ /* 0x0007e20000100800 */
[----:B------:R-:W-:-:S03]  /*6cc00*/  IMAD.X R14, R14, 0x1, R3, P2 ;  /* 0x000000010e0e7824 */ /* 0x000fc600010e0603 */
[----:B------:R4:W-:Y:S04]  /*6cc10*/  STL [R1+0x28bc], R6 ;  /* 0x0028bc0601007387 */ /* 0x0009e80000100800 */
[----:B-1----:R-:W2:Y:S01]  /*6cc20*/  LDL.LU R11, [R1+0x28e4] ;  /* 0x0028e400010b7983 */ /* 0x002ea20000300800 */
[----:B------:R-:W-:-:S03]  /*6cc30*/  MOV R9, R18 ;  /* 0x0000001200097202 */ /* 0x000fc60000000f00 */
[----:B------:R1:W-:Y:S04]  /*6cc40*/  STL [R1+0x28b8], R14 ;  /* 0x0028b80e01007387 */ /* 0x0003e80000100800 */
[----:B---3--:R-:W3:Y:S01]  /*6cc50*/  LDL.LU R18, [R1+0x28e0] ;  /* 0x0028e00001127983 */ /* 0x008ee20000300800 */
[----:B------:R-:W-:-:S04]  /*6cc60*/  UISETP.GT.AND UP1, UPT, UR12, 0x28, UPT ;  /* 0x000000280c00788c */ /* 0x000fc8000bf24270 */
[----:B------:R-:W-:-:S04]  /*6cc70*/  USEL UR10, URZ, 0x4, !UP1 ;  /* 0x00000004ff0a7887 */ /* 0x000fc8000c800000 */
[----:B------:R-:W-:-:S06]  /*6cc80*/  USEL UR10, UR10, URZ, !UP0 ;  /* 0x000000ff0a0a7287 */ /* 0x000fcc000c000000 */
[----:B------:R-:W-:Y:S02]  /*6cc90*/  ISETP.NE.U32.AND P0, PT, RZ, UR10, PT ;  /* 0x0000000aff007c0c */ /* 0x000fe4000bf05070 */
[-C--:B--2---:R-:W-:Y:S02]  /*6cca0*/  IADD3 R15, P1, PT, R15, R2.reuse, RZ ;  /* 0x000000020f0f7210 */ /* 0x084fe40007f3e0ff */
[----:B------:R-:W-:-:S03]  /*6ccb0*/  IADD3 R12, P2, PT, R12, R2, RZ ;  /* 0x000000020c0c7210 */ /* 0x000fc60007f5e0ff */
[----:B------:R-:W-:-:S06]  /*6ccc0*/  IMAD.X R16, R16, 0x1, R3, P1 ;  /* 0x0000000110107824 */ /* 0x000fcc00008e0603 */
[----:B------:R2:W-:Y:S02]  /*6ccd0*/  LDGSTS.E [R7+0xa000], desc[UR76][R8.64], P0 ;  /* 0x0a00000008077fae */ /* 0x0005e400081a104c */
[----:B--2---:R-:W-:Y:S02]  /*6cce0*/  IMAD.MOV.U32 R8, RZ, RZ, R6 ;  /* 0x000000ffff087224 */ /* 0x004fe400078e0006 */
[----:B------:R-:W-:Y:S01]  /*6ccf0*/  IMAD.MOV.U32 R9, RZ, RZ, R14 ;  /* 0x000000ffff097224 */ /* 0x000fe200078e000e */
[----:B----4-:R-:W2:Y:S04]  /*6cd00*/  LDL.LU R6, [R1+0x28ec] ;  /* 0x0028ec0001067983 */ /* 0x010ea80000300800 */
[----:B-1----:R-:W4:Y:S04]  /*6cd10*/  LDL.LU R14, [R1+0x29b4] ;  /* 0x0029b400010e7983 */ /* 0x002f280000300800 */
[----:B------:R1:W-:Y:S04]  /*6cd20*/  STL [R1+0x28c4], R15 ;  /* 0x0028c40f01007387 */ /* 0x0003e80000100800 */
[----:B------:R1:W-:Y:S04]  /*6cd30*/  LDGSTS.E [R7+0xa080], desc[UR76][R8.64], P0 ;  /* 0x0a08000008077fae */ /* 0x0003e800081a104c */
[----:B------:R1:W-:Y:S04]  /*6cd40*/  STL [R1+0x28c0], R16 ;  /* 0x0028c01001007387 */ /* 0x0003e80000100800 */
[----:B------:R-:W-:Y:S01]  /*6cd50*/  STL [R1+0x28cc], R12 ;  /* 0x0028cc0c01007387 */ /* 0x000fe20000100800 */
[----:B-1----:R-:W-:-:S03]  /*6cd60*/  IMAD.MOV.U32 R8, RZ, RZ, R15 ;  /* 0x000000ffff087224 */ /* 0x002fc600078e000f */
[----:B------:R-:W4:Y:S01]  /*6cd70*/  LDL.LU R15, [R1+0x28e8] ;  /* 0x0028e800010f7983 */ /* 0x000f220000300800 */
[----:B------:R-:W-:Y:S01]  /*6cd80*/  IMAD.MOV.U32 R9, RZ, RZ, R16 ;  /* 0x000000ffff097224 */ /* 0x000fe200078e0010 */
[-C--:B------:R-:W-:Y:S01]  /*6cd90*/  IADD3 R13, P1, PT, R13, R2.reuse, RZ ;  /* 0x000000020d0d7210 */ /* 0x080fe20007f3e0ff */
[----:B------:R-:W-:Y:S01]  /*6cda0*/  IMAD.X R19, R19, 0x1, R3, P2 ;  /* 0x0000000113137824 */ /* 0x000fe200010e0603 */
[----:B------:R-:W-:Y:S02]  /*6cdb0*/  IADD3 R10, P2, PT, R10, R2, RZ ;  /* 0x000000020a0a7210 */ /* 0x000fe40007f5e0ff */
[----:B------:R1:W-:Y:S04]  /*6cdc0*/  LDGSTS.E [R7+0xa100], desc[UR76][R8.64], P0 ;  /* 0x0a10000008077fae */ /* 0x0003e800081a104c */
[----:B------:R1:W-:Y:S04]  /*6cdd0*/  STL [R1+0x28c8], R19 ;  /* 0x0028c81301007387 */ /* 0x0003e80000100800 */
[----:B------:R-:W4:Y:S01]  /*6cde0*/  LDL.LU R16, [R1+0x29b0] ;  /* 0x0029b00001107983 */ /* 0x000f220000300800 */
[----:B-1----:R-:W-:Y:S01]  /*6cdf0*/  MOV R8, R12 ;  /* 0x0000000c00087202 */ /* 0x002fe20000000f00 */
[----:B------:R-:W-:-:S02]  /*6ce00*/  IMAD.MOV.U32 R9, RZ, RZ, R19 ;  /* 0x000000ffff097224 */ /* 0x000fc400078e0013 */
[----:B------:R-:W4:Y:S04]  /*6ce10*/  LDL.LU R19, [R1+0x29bc] ;  /* 0x0029bc0001137983 */ /* 0x000f280000300800 */
[----:B------:R-:W4:Y:S01]  /*6ce20*/  LDL.LU R12, [R1+0x29c4] ;  /* 0x0029c400010c7983 */ /* 0x000f220000300800 */
[----:B------:R-:W-:-:S03]  /*6ce30*/  IMAD.X R20, R20, 0x1, R3, P1 ;  /* 0x0000000114147824 */ /* 0x000fc600008e0603 */
[----:B------:R-:W-:Y:S01]  /*6ce40*/  STL [R1+0x28d4], R13 ;  /* 0x0028d40d01007387 */ /* 0x000fe20000100800 */
[----:B------:R-:W-:-:S03]  /*6ce50*/  IMAD.X R17, R17, 0x1, R3, P2 ;  /* 0x0000000111117824 */ /* 0x000fc600010e0603 */
[----:B------:R1:W-:Y:S04]  /*6ce60*/  LDGSTS.E [R7+0xa180], desc[UR76][R8.64], P0 ;  /* 0x0a18000008077fae */ /* 0x0003e800081a104c */
[----:B------:R1:W-:Y:S04]  /*6ce70*/  STL [R1+0x28d0], R20 ;  /* 0x0028d01401007387 */ /* 0x0003e80000100800 */
[----:B------:R-:W-:Y:S01]  /*6ce80*/  STL [R1+0x28dc], R10 ;  /* 0x0028dc0a01007387 */ /* 0x000fe20000100800 */
[----:B-1----:R-:W-:-:S03]  /*6ce90*/  IMAD.MOV.U32 R9, RZ, RZ, R20 ;  /* 0x000000ffff097224 */ /* 0x002fc600078e0014 */
[----:B------:R-:W4:Y:S01]  /*6cea0*/  LDL.LU R20, [R1+0x29b8] ;  /* 0x0029b80001147983 */ /* 0x000f220000300800 */
[----:B------:R-:W-:-:S03]  /*6ceb0*/  IMAD.MOV.U32 R8, RZ, RZ, R13 ;  /* 0x000000ffff087224 */ /* 0x000fc600078e000d */
[----:B------:R1:W-:Y:S04]  /*6cec0*/  STL [R1+0x28d8], R17 ;  /* 0x0028d81101007387 */ /* 0x0003e80000100800 */
[----:B------:R-:W4:Y:S04]  /*6ced0*/  LDL.LU R13, [R1+0x29c0] ;  /* 0x0029c000010d7983 */ /* 0x000f280000300800 */
[----:B------:R1:W-:Y:S02]  /*6cee0*/  LDGSTS.E [R7+0xa200], desc[UR76][R8.64], P0 ;  /* 0x0a20000008077fae */ /* 0x0003e400081a104c */
[----:B-1----:R-:W-:Y:S01]  /*6cef0*/  IMAD.MOV.U32 R8, RZ, RZ, R10 ;  /* 0x000000ffff087224 */ /* 0x002fe200078e000a */
[----:B------:R-:W-:-:S02]  /*6cf00*/  MOV R9, R17 ;  /* 0x0000001100097202 */ /* 0x000fc40000000f00 */
[----:B------:R-:W4:Y:S04]  /*6cf10*/  LDL.LU R17, [R1+0x29cc] ;  /* 0x0029cc0001117983 */ /* 0x000f280000300800 */
[----:B------:R-:W4:Y:S04]  /*6cf20*/  LDL.LU R10, [R1+0x29d4] ;  /* 0x0029d400010a7983 */ /* 0x000f280000300800 */
[----:B------:R1:W-:Y:S01]  /*6cf30*/  LDGSTS.E [R7+0xa280], desc[UR76][R8.64], P0 ;  /* 0x0a28000008077fae */ /* 0x0003e200081a104c */
[----:B------:R-:W-:-:S05]  /*6cf40*/  IADD3 R11, P1, PT, R11, R2, RZ ;  /* 0x000000020b0b7210 */ /* 0x000fca0007f3e0ff */
[----:B---3--:R-:W-:Y:S01]  /*6cf50*/  IMAD.X R18, R18, 0x1, R3, P1 ;  /* 0x0000000112127824 */ /* 0x008fe200008e0603 */
[----:B------:R-:W-:Y:S03]  /*6cf60*/  STL [R1+0x28e4], R11 ;  /* 0x0028e40b01007387 */ /* 0x000fe60000100800 */
[----:B-1----:R-:W-:Y:S01]  /*6cf70*/  IMAD.MOV.U32 R9, RZ, RZ, R18 ;  /* 0x000000ffff097224 */ /* 0x002fe200078e0012 */
[----:B------:R1:W-:Y:S01]  /*6cf80*/  STL [R1+0x28e0], R18 ;  /* 0x0028e01201007387 */ /* 0x0003e20000100800 */
[----:B------:R-:W-:Y:S01]  /*6cf90*/  IMAD.MOV.U32 R8, RZ, RZ, R11 ;  /* 0x000000ffff087224 */ /* 0x000fe200078e000b */
[----:B------:R-:W-:-:S04]  /*6cfa0*/  UISETP.GT.AND UP1, UPT, UR12, 0x2c, UPT ;  /* 0x0000002c0c00788c */ /* 0x000fc8000bf24270 */
[----:B------:R3:W-:Y:S04]  /*6cfb0*/  LDGSTS.E [R7+0xa300], desc[UR76][R8.64], P0 ;  /* 0x0a30000008077fae */ /* 0x0007e800081a104c */
[----:B-1----:R-:W4:Y:S04]  /*6cfc0*/  LDL.LU R18, [R1+0x29c8] ;  /* 0x0029c80001127983 */ /* 0x002f280000300800 */
[----:B------:R-:W4:Y:S01]  /*6cfd0*/  LDL.LU R11, [R1+0x29d0] ;  /* 0x0029d000010b7983 */ /* 0x000f220000300800 */
[----:B------:R-:W-:-:S04]  /*6cfe0*/  USEL UR10, URZ, 0x4, !UP1 ;  /* 0x00000004ff0a7887 */ /* 0x000fc8000c800000 */
[----:B------:R-:W-:Y:S01]  /*6cff0*/  USEL UR10, UR10, URZ, !UP0 ;  /* 0x000000ff0a0a7287 */ /* 0x000fe2000c000000 */
[-C--:B--2---:R-:W-:Y:S02]  /*6d000*/  IADD3 R6, P2, PT, R6, R2.reuse, RZ ;  /* 0x0000000206067210 */ /* 0x084fe40007f5e0ff */
[----:B----4-:R-:W-:-:S03]  /*6d010*/  IADD3 R14, P3, PT, R14, R2, RZ ;  /* 0x000000020e0e7210 */ /* 0x010fc60007f7e0ff */
[----:B---3--:R-:W-:Y:S01]  /*6d020*/  IMAD.MOV.U32 R8, RZ, RZ, R6 ;  /* 0x000000ffff087224 */ /* 0x008fe200078e0006 */
[----:B------:R-:W-:Y:S01]  /*6d030*/  STL [R1+0x28ec], R6 ;  /* 0x0028ec0601007387 */ /* 0x000fe20000100800 */
[----:B------:R-:W-:Y:S01]  /*6d040*/  ISETP.NE.U32.AND P1, PT, RZ, UR10, PT ;  /* 0x0000000aff007c0c */ /* 0x000fe2000bf25070 */
[----:B------:R-:W-:-:S05]  /*6d050*/  IMAD.X R15, R15, 0x1, R3, P2 ;  /* 0x000000010f0f7824 */ /* 0x000fca00010e0603 */
[----:B------:R-:W-:Y:S01]  /*6d060*/  MOV R9, R15 ;  /* 0x0000000f00097202 */ /* 0x000fe20000000f00 */
[----:B------:R1:W-:Y:S04]  /*6d070*/  STL [R1+0x28e8], R15 ;  /* 0x0028e80f01007387 */ /* 0x0003e80000100800 */
[----:B------:R2:W-:Y:S01]  /*6d080*/  LDGSTS.E [R7+0xa380], desc[UR76][R8.64], P0 ;  /* 0x0a38000008077fae */ /* 0x0005e200081a104c */
[----:B------:R-:W-:-:S03]  /*6d090*/  IMAD.X R16, R16, 0x1, R3, P3 ;  /* 0x0000000110107824 */ /* 0x000fc600018e0603 */
[----:B------:R-:W-:Y:S04]  /*6d0a0*/  STL [R1+0x29b4], R14 ;  /* 0x0029b40e01007387 */ /* 0x000fe80000100800 */
[----:B-1----:R-:W3:Y:S01]  /*6d0b0*/  LDL.LU R15, [R1+0x29dc] ;  /* 0x0029dc00010f7983 */ /* 0x002ee20000300800 */
[-C--:B------:R-:W-:Y:S02]  /*6d0c0*/  IADD3 R19, P0, PT, R19, R2.reuse, RZ ;  /* 0x0000000213137210 */ /* 0x080fe40007f1e0ff */
[----:B------:R-:W-:Y:S01]  /*6d0d0*/  IADD3 R12, P2, PT, R12, R2, RZ ;  /* 0x000000020c0c7210 */ /* 0x000fe20007f5e0ff */
[----:B------:R1:W-:Y:S01]  /*6d0e0*/  STL [R1+0x29b0], R16 ;  /* 0x0029b01001007387 */ /* 0x0003e20000100800 */
[----:B--2---:R-:W-:Y:S02]  /*6d0f0*/  IMAD.MOV.U32 R9, RZ, RZ, R16 ;  /* 0x000000ffff097224 */ /* 0x004fe400078e0010 */
[----:B------:R-:W-:Y:S01]  /*6d100*/  IMAD.MOV.U32 R8, RZ, RZ, R14 ;  /* 0x000000ffff087224 */ /* 0x000fe200078e000e */
[----:B------:R-:W2:Y:S04]  /*6d110*/  LDL.LU R6, [R1+0x29e4] ;  /* 0x0029e40001067983 */ /* 0x000ea80000300800 */
[----:B------:R4:W-:Y:S04]  /*6d120*/  LDGSTS.E [R7+0xb000], desc[UR76][R8.64], P1 ;  /* 0x0b00000008077fae */ /* 0x0009e800089a104c */
[----:B-1----:R-:W2:Y:S04]  /*6d130*/  LDL.LU R16, [R1+0x29d8] ;  /* 0x0029d80001107983 */ /* 0x002ea80000300800 */
[----:B------:R-:W2:Y:S01]  /*6d140*/  LDL.LU R14, [R1+0x29e0] ;  /* 0x0029e000010e7983 */ /* 0x000ea20000300800 */
[----:B------:R-:W-:-:S03]  /*6d150*/  IMAD.X R20, R20, 0x1, R3, P0 ;  /* 0x0000000114147824 */ /* 0x000fc600000e0603 */
[----:B------:R-:W-:Y:S04]  /*6d160*/  STL [R1+0x29bc], R19 ;  /* 0x0029bc1301007387 */ /* 0x000fe80000100800 */
[----:B------:R-:W-:Y:S01]  /*6d170*/  STL [R1+0x29b8], R20 ;  /* 0x0029b81401007387 */ /* 0x000fe20000100800 */
[----:B------:R-:W-:-:S03]  /*6d180*/  IMAD.X R13, R13, 0x1, R3, P2 ;  /* 0x000000010d0d7824 */ /* 0x000fc600010e0603 */
[----:B------:R1:W-:Y:S04]  /*6d190*/  STL [R1+0x29c4], R12 ;  /* 0x0029c40c01007387 */ /* 0x0003e80000100800 */
[----:B------:R1:W-:Y:S04]  /*6d1a0*/  STL [R1+0x29c0], R13 ;  /* 0x0029c00d01007387 */ /* 0x0003e80000100800 */
[----:B------:R-:W2:Y:S04]  /*6d1b0*/  LDL.LU R22, [R1+0x29e8] ;  /* 0x0029e80001167983 */ /* 0x000ea80000300800 */
[----:B------:R-:W2:Y:S01]  /*6d1c0*/  LDL.LU R21, [R1+0x29ec] ;  /* 0x0029ec0001157983 */ /* 0x000ea20000300800 */
[----:B----4-:R-:W-:-:S02]  /*6d1d0*/  IMAD.MOV.U32 R8, RZ, RZ, R19 ;  /* 0x000000ffff087224 */ /* 0x010fc400078e0013 */
[----:B------:R-:W-:Y:S01]  /*6d1e0*/  IMAD.MOV.U32 R9, RZ, RZ, R20 ;  /* 0x000000ffff097224 */ /* 0x000fe200078e0014 */
[----:B------:R-:W-:-:S04]  /*6d1f0*/  IADD3 R17, P0, PT, R17, R2, RZ ;  /* 0x0000000211117210 */ /* 0x000fc80007f1e0ff */
[----:B------:R4:W-:Y:S01]  /*6d200*/  LDGSTS.E [R7+0xb080], desc[UR76][R8.64], P1 ;  /* 0x0b08000008077fae */ /* 0x0009e200089a104c */
[----:B------:R-:W-:Y:S02]  /*6d210*/  IADD3 R10, P2, PT, R10, R2, RZ ;  /* 0x000000020a0a7210 */ /* 0x000fe40007f5e0ff */
[----:B----4-:R-:W-:Y:S01]  /*6d220*/  MOV R8, R12 ;  /* 0x0000000c00087202 */ /* 0x010fe20000000f00 */
[----:B------:R-:W-:Y:S01]  /*6d230*/  IMAD.MOV.U32 R9, RZ, RZ, R13 ;  /* 0x000000ffff097224 */ /* 0x000fe200078e000d */
[----:B-1----:R-:W4:Y:S04]  /*6d240*/  LDL.LU R12, [R1+0x2ab4] ;  /* 0x002ab400010c7983 */ /* 0x002f280000300800 */
[----:B------:R-:W4:Y:S04]  /*6d250*/  LDL.LU R13, [R1+0x2abc] ;  /* 0x002abc00010d7983 */ /* 0x000f280000300800 */
[----:B------:R-:W-:Y:S04]  /*6d260*/  STL [R1+0x29cc], R17 ;  /* 0x0029cc1101007387 */ /* 0x000fe80000100800 */
[----:B------:R1:W-:Y:S01]  /*6d270*/  LDGSTS.E [R7+0xb100], desc[UR76][R8.64], P1 ;  /* 0x0b10000008077fae */ /* 0x0003e200089a104c */
[----:B------:R-:W-:-:S02]  /*6d280*/  IMAD.X R18, R18, 0x1, R3, P0 ;  /* 0x0000000112127824 */ /* 0x000fc400000e0603 */
[----:B------:R-:W-:-:S03]  /*6d290*/  IMAD.X R11, R11, 0x1, R3, P2 ;  /* 0x000000010b0b7824 */ /* 0x000fc600010e0603 */
[----:B------:R1:W-:Y:S04]  /*6d2a0*/  STL [R1+0x29c8], R18 ;  /* 0x0029c81201007387 */ /* 0x0003e80000100800 */
[----:B------:R-:W-:Y:S04]  /*6d2b0*/  STL [R1+0x29d4], R10 ;  /* 0x0029d40a01007387 */ /* 0x000fe80000100800 */
[----:B------:R-:W4:Y:S04]  /*6d2c0*/  LDL.LU R20, [R1+0x2ab0] ;  /* 0x002ab00001147983 */ /* 0x000f280000300800 */
[----:B------:R1:W-:Y:S04]  /*6d2d0*/  STL [R1+0x29d0], R11 ;  /* 0x0029d00b01007387 */ /* 0x0003e80000100800 */
[----:B------:R-:W4:Y:S01]  /*6d2e0*/  LDL.LU R19, [R1+0x2ab8] ;  /* 0x002ab80001137983 */ /* 0x000f220000300800 */
[----:B-1----:R-:W-:-:S02]  /*6d2f0*/  IMAD.MOV.U32 R8, RZ, RZ, R17 ;  /* 0x000000ffff087224 */ /* 0x002fc400078e0011 */
[----:B------:R-:W-:Y:S02]  /*6d300*/  IMAD.MOV.U32 R9, RZ, RZ, R18 ;  /* 0x000000ffff097224 */ /* 0x000fe400078e0012 */
[----:B------:R-:W4:Y:S04]  /*6d310*/  LDL.LU R18, [R1+0x2ac0] ;  /* 0x002ac00001127983 */ /* 0x000f280000300800 */
[----:B------:R1:W-:Y:S04]  /*6d320*/  LDGSTS.E [R7+0xb180], desc[UR76][R8.64], P1 ;  /* 0x0b18000008077fae */ /* 0x0003e800089a104c */
[----:B------:R-:W4:Y:S01]  /*6d330*/  LDL.LU R17, [R1+0x2ac4] ;  /* 0x002ac40001117983 */ /* 0x000f220000300800 */
[----:B-1----:R-:W-:Y:S01]  /*6d340*/  MOV R9, R11 ;  /* 0x0000000b00097202 */ /* 0x002fe20000000f00 */
[----:B------:R-:W-:-:S02]  /*6d350*/  IMAD.MOV.U32 R8, RZ, RZ, R10 ;  /* 0x000000ffff087224 */ /* 0x000fc400078e000a */
[----:B------:R-:W4:Y:S04]  /*6d360*/  LDL.LU R11, [R1+0x2ac8] ;  /* 0x002ac800010b7983 */ /* 0x000f280000300800 */
[----:B------:R-:W4:Y:S04]  /*6d370*/  LDL.LU R10, [R1+0x2acc] ;  /* 0x002acc00010a7983 */ /* 0x000f280000300800 */
[----:B------:R1:W-:Y:S01]  /*6d380*/  LDGSTS.E [R7+0xb200], desc[UR76][R8.64], P1 ;  /* 0x0b20000008077fae */ /* 0x0003e200089a104c */
[----:B------:R-:W-:Y:S01]  /*6d390*/  UISETP.GT.AND UP1, UPT, UR12, 0x30, UPT ;  /* 0x000000300c00788c */ /* 0x000fe2000bf24270 */
[----:B---3--:R-:W-:-:S05]  /*6d3a0*/  IADD3 R15, P0, PT, R15, R2, RZ ;  /* 0x000000020f0f7210 */ /* 0x008fca0007f1e0ff */
[----:B-1----:R-:W-:Y:S01]  /*6d3b0*/  IMAD.MOV.U32 R8, RZ, RZ, R15 ;  /* 0x000000ffff087224 */ /* 0x002fe200078e000f */
[----:B--2---:R-:W-:Y:S01]  /*6d3c0*/  IADD3 R6, P2, PT, R6, R2, RZ ;  /* 0x0000000206067210 */ /* 0x004fe20007f5e0ff */
[----:B------:R-:W-:-:S04]  /*6d3d0*/  IMAD.X R16, R16, 0x1, R3, P0 ;  /* 0x0000000110107824 */ /* 0x000fc800000e0603 */
[----:B------:R-:W-:Y:S02]  /*6d3e0*/  IMAD.MOV.U32 R9, RZ, RZ, R16 ;  /* 0x000000ffff097224 */ /* 0x000fe400078e0010 */
[----:B------:R-:W-:-:S03]  /*6d3f0*/  IMAD.X R14, R14, 0x1, R3, P2 ;  /* 0x000000010e0e7824 */ /* 0x000fc600010e0603 */
[----:B------:R1:W-:Y:S01]  /*6d400*/  LDGSTS.E [R7+0xb280], desc[UR76][R8.64], P1 ;  /* 0x0b28000008077fae */ /* 0x0003e200089a104c */
[----:B------:R-:W-:-:S03]  /*6d410*/  USEL UR10, URZ, 0x4, !UP1 ;  /* 0x00000004ff0a7887 */ /* 0x000fc6000c800000 */
[----:B------:R-:W-:Y:S01]  /*6d420*/  STL [R1+0x29dc], R15 ;  /* 0x0029dc0f01007387 */ /* 0x000fe20000100800 */
[----:B------:R-:W-:Y:S01]  /*6d430*/  USEL UR10, UR10, URZ, !UP0 ;  /* 0x000000ff0a0a7287 */ /* 0x000fe2000c000000 */
[----:B-1----:R-:W-:Y:S02]  /*6d440*/  IMAD.MOV.U32 R8, RZ, RZ, R6 ;  /* 0x000000ffff087224 */ /* 0x002fe400078e0006 */
[----:B------:R-:W-:Y:S01]  /*6d450*/  IMAD.MOV.U32 R9, RZ, RZ, R14 ;  /* 0x000000ffff097224 */ /* 0x000fe200078e000e */
[----:B------:R1:W-:Y:S04]  /*6d460*/  STL [R1+0x29d8], R16 ;  /* 0x0029d81001007387 */ /* 0x0003e80000100800 */
[----:B------:R2:W-:Y:S01]  /*6d470*/  LDGSTS.E [R7+0xb300], desc[UR76][R8.64], P1 ;  /* 0x0b30000008077fae */ /* 0x0005e200089a104c */
[----:B------:R-:W-:-:S04]  /*6d480*/  IADD3 R21, P0, PT, R21, R2, RZ ;  /* 0x0000000215157210 */ /* 0x000fc80007f1e0ff */
[----:B------:R-:W-:Y:S01]  /*6d490*/  IADD3.X R22, PT, PT, R22, R3, RZ, P0, !PT ;  /* 0x0000000316167210 */ /* 0x000fe200007fe4ff */
[----:B------:R3:W-:Y:S01]  /*6d4a0*/  STL [R1+0x29e4], R6 ;  /* 0x0029e40601007387 */ /* 0x0007e20000100800 */
[----:B--2---:R-:W-:-:S03]  /*6d4b0*/  IMAD.MOV.U32 R8, RZ, RZ, R21 ;  /* 0x000000ffff087224 */ /* 0x004fc600078e0015 */
[----:B------:R2:W-:Y:S01]  /*6d4c0*/  STL [R1+0x29e0], R14 ;  /* 0x0029e00e01007387 */ /* 0x0005e20000100800 */
[----:B------:R-:W-:-:S03]  /*6d4d0*/  IMAD.MOV.U32 R9, RZ, RZ, R22 ;  /* 0x000000ffff097224 */ /* 0x000fc600078e0016 */
[----:B-1----:R-:W4:Y:S04]  /*6d4e0*/  LDL.LU R16, [R1+0x2ad0] ;  /* 0x002ad00001107983 */ /* 0x002f280000300800 */
[----:B---3--:R-:W3:Y:S01]  /*6d4f0*/  LDL.LU R6, [R1+0x2ad4] ;  /* 0x002ad40001067983 */ /* 0x008ee20000300800 */
[----:B------:R-:W-:-:S03]  /*6d500*/  ISETP.NE.U32.AND P0, PT, RZ, UR10, PT ;  /* 0x0000000aff007c0c */ /* 0x000fc6000bf05070 */
[----:B------:R1:W-:Y:S01]  /*6d510*/  LDGSTS.E [R7+0xb380], desc[UR76][R8.64], P1 ;  /* 0x0b38000008077fae */ /* 0x0003e200089a104c */
[----:B----4-:R-:W-:-:S03]  /*6d520*/  IADD3 R12, P1, PT, R12, R2, RZ ;  /* 0x000000020c0c7210 */ /* 0x010fc60007f3e0ff */
[----:B------:R-:W4:Y:S01]  /*6d530*/  LDL.LU R15, [R1+0x2ad8] ;  /* 0x002ad800010f7983 */ /* 0x000f220000300800 */
[----:B------:R-:W-:-:S03]  /*6d540*/  IADD3 R13, P2, PT, R13, R2, RZ ;  /* 0x000000020d0d7210 */ /* 0x000fc60007f5e0ff */
[----:B--2---:R-:W2:Y:S04]  /*6d550*/  LDL.LU R14, [R1+0x2adc] ;  /* 0x002adc00010e7983 */ /* 0x004ea80000300800 */
[----:B------:R-:W-:Y:S01]  /*6d560*/  STL [R1+0x29ec], R21 ;  /* 0x0029ec1501007387 */ /* 0x000fe20000100800 */
[----:B-1----:R-:W-:-:S03]  /*6d570*/  IMAD.MOV.U32 R8, RZ, RZ, R12 ;  /* 0x000000ffff087224 */ /* 0x002fc600078e000c */
[----:B------:R-:W-:Y:S04]  /*6d580*/  STL [R1+0x29e8], R22 ;  /* 0x0029e81601007387 */ /* 0x000fe80000100800 */
[----:B------:R1:W-:Y:S01]  /*6d590*/  STL [R1+0x2ab4], R12 ;  /* 0x002ab40c01007387 */ /* 0x0003e20000100800 */
[----:B------:R-:W-:-:S04]  /*6d5a0*/  IMAD.X R20, R20, 0x1, R3, P1 ;  /* 0x0000000114147824 */ /* 0x000fc800008e0603 */
[----:B------:R-:W-:Y:S01]  /*6d5b0*/  IMAD.MOV.U32 R9, RZ, RZ, R20 ;  /* 0x000000ffff097224 */ /* 0x000fe200078e0014 */
[----:B------:R-:W-:Y:S01]  /*6d5c0*/  STL [R1+0x2ab0], R20 ;  /* 0x002ab01401007387 */ /* 0x000fe20000100800 */
[----:B------:R-:W-:-:S03]  /*6d5d0*/  IMAD.X R19, R19, 0x1, R3, P2 ;  /* 0x0000000113137824 */ /* 0x000fc600010e0603 */
[----:B------:R1:W-:Y:S04]  /*6d5e0*/  STL [R1+0x2abc], R13 ;  /* 0x002abc0d01007387 */ /* 0x0003e80000100800 */
[----:B-1----:R-:W4:Y:S04]  /*6d5f0*/  LDL.LU R12, [R1+0x2ae4] ;  /* 0x002ae400010c7983 */ /* 0x002f280000300800 */
[----:B------:R1:W-:Y:S04]  /*6d600*/  LDGSTS.E [R7+0xc000], desc[UR76][R8.64], P0 ;  /* 0x0c00000008077fae */ /* 0x0003e800081a104c */
[----:B------:R-:W-:Y:S01]  /*6d610*/  STL [R1+0x2ab8], R19 ;  /* 0x002ab81301007387 */ /* 0x000fe20000100800 */
[----:B-1----:R-:W-:-:S03]  /*6d620*/  MOV R8, R13 ;  /* 0x0000000d00087202 */ /* 0x002fc60000000f00 */
[----:B------:R-:W4:Y:S01]  /*6d630*/  LDL.LU R13, [R1+0x2ae0] ;  /* 0x002ae000010d7983 */ /* 0x000f220000300800 */
[-C--:B------:R-:W-:Y:S02]  /*6d640*/  IADD3 R17, P1, PT, R17, R2.reuse, RZ ;  /* 0x0000000211117210 */ /* 0x080fe40007f3e0ff */
[----:B------:R-:W-:Y:S01]  /*6d650*/  IADD3 R10, P2, PT, R10, R2, RZ ;  /* 0x000000020a0a7210 */ /* 0x000fe20007f5e0ff */
[----:B------:R-:W-:Y:S02]  /*6d660*/  IMAD.MOV.U32 R9, RZ, RZ, R19 ;  /* 0x000000ffff097224 */ /* 0x000fe400078e0013 */
[--C-:B------:R-:W-:Y:S02]  /*6d670*/  IMAD.X R18, R18, 0x1, R3.reuse, P1 ;  /* 0x0000000112127824 */ /* 0x100fe400008e0603 */
[----:B------:R-:W-:Y:S01]  /*6d680*/  IMAD.X R11, R11, 0x1, R3, P2 ;  /* 0x000000010b0b7824 */ /* 0x000fe200010e0603 */
[----:B------:R-:W-:Y:S04]  /*6d690*/  STL [R1+0x2ac4], R17 ;  /* 0x002ac41101007387 */ /* 0x000fe80000100800 */
[----:B------:R1:W-:Y:S04]  /*6d6a0*/  LDGSTS.E [R7+0xc080], desc[UR76][R8.64], P0 ;  /* 0x0c08000008077fae */ /* 0x0003e800081a104c */
[----:B------:R-:W-:Y:S04]  /*6d6b0*/  STL [R1+0x2ac0], R18 ;  /* 0x002ac01201007387 */ /* 0x000fe80000100800 */
[----:B------:R-:W-:Y:S01]  /*6d6c0*/  STL [R1+0x2acc], R10 ;  /* 0x002acc0a01007387 */ /* 0x000fe20000100800 */
[----:B-1----:R-:W-:-:S03]  /*6d6d0*/  IMAD.MOV.U32 R8, RZ, RZ, R17 ;  /* 0x000000ffff087224 */ /* 0x002fc600078e0011 */
[----:B------:R1:W-:Y:S01]  /*6d6e0*/  STL [R1+0x2ac8], R11 ;  /* 0x002ac80b01007387 */ /* 0x0003e20000100800 */
[----:B------:R-:W-:-:S03]  /*6d6f0*/  IMAD.MOV.U32 R9, RZ, RZ, R18 ;  /* 0x000000ffff097224 */ /* 0x000fc600078e0012 */
[----:B------:R-:W4:Y:S04]  /*6d700*/  LDL.LU R24, [R1+0x2ae8] ;  /* 0x002ae80001187983 */ /* 0x000f280000300800 */
[----:B------:R-:W4:Y:S04]  /*6d710*/  LDL.LU R23, [R1+0x2aec] ;  /* 0x002aec0001177983 */ /* 0x000f280000300800 */
[----:B------:R1:W-:Y:S02]  /*6d720*/  LDGSTS.E [R7+0xc100], desc[UR76][R8.64], P0 ;  /* 0x0c10000008077fae */ /* 0x0003e400081a104c */
[----:B-1----:R-:W-:Y:S01]  /*6d730*/  MOV R9, R11 ;  /* 0x0000000b00097202 */ /* 0x002fe20000000f00 */
[----:B------:R-:W-:Y:S01]  /*6d740*/  IMAD.MOV.U32 R8, RZ, RZ, R10 ;  /* 0x000000ffff087224 */ /* 0x000fe200078e000a */
[----:B------:R-:W4:Y:S04]  /*6d750*/  LDL.LU R11, [R1+0x2bb0] ;  /* 0x002bb000010b7983 */ /* 0x000f280000300800 */
[----:B------:R-:W4:Y:S04]  /*6d760*/  LDL.LU R10, [R1+0x2bb4] ;  /* 0x002bb400010a7983 */ /* 0x000f280000300800 */
[----:B------:R1:W-:Y:S01]  /*6d770*/  LDGSTS.E [R7+0xc180], desc[UR76][R8.64], P0 ;  /* 0x0c18000008077fae */ /* 0x0003e200081a104c */
[----:B---3--:R-:W-:-:S05]  /*6d780*/  IADD3 R6, P1, PT, R6, R2, RZ ;  /* 0x0000000206067210 */ /* 0x008fca0007f3e0ff */
[----:B------:R-:W-:Y:S01]  /*6d790*/  IMAD.X R16, R16, 0x1, R3, P1 ;  /* 0x0000000110107824 */ /* 0x000fe200008e0603 */
[----:B------:R3:W-:Y:S01]  /*6d7a0*/  STL [R1+0x2ad4], R6 ;  /* 0x002ad40601007387 */ /* 0x0007e20000100800 */
[----:B--2---:R-:W-:-:S03]  /*6d7b0*/  IADD3 R14, P2, PT, R14, R2, RZ ;  /* 0x000000020e0e7210 */ /* 0x004fc60007f5e0ff */
[----:B------:R2:W-:Y:S02]  /*6d7c0*/  STL [R1+0x2ad0], R16 ;  /* 0x002ad01001007387 */ /* 0x0005e40000100800 */
[----:B----4-:R-:W-:Y:S02]  /*6d7d0*/  IMAD.X R15, R15, 0x1, R3, P2 ;  /* 0x000000010f0f7824 */ /* 0x010fe400010e0603 */
[----:B------:R-:W-:Y:S01]  /*6d7e0*/  STL [R1+0x2adc], R14 ;  /* 0x002adc0e01007387 */ /* 0x000fe20000100800 */
[----:B-1----:R-:W-:-:S03]  /*6d7f0*/  IMAD.MOV.U32 R8, RZ, RZ, R6 ;  /* 0x000000ffff087224 */ /* 0x002fc600078e0006 */
[----:B------:R-:W4:Y:S04]  /*6d800*/  LDL.LU R21, [R1+0x2bbc] ;  /* 0x002bbc0001157983 */ /* 0x000f280000300800 */
[----:B------:R1:W-:Y:S04]  /*6d810*/  STL [R1+0x2ad8], R15 ;  /* 0x002ad80f01007387 */ /* 0x0003e80000100800 */
[----:B---3--:R-:W3:Y:S04]  /*6d820*/  LDL.LU R6, [R1+0x2bc4] ;  /* 0x002bc40001067983 */ /* 0x008ee80000300800 */
[----:B------:R-:W3:Y:S01]  /*6d830*/  LDL.LU R22, [R1+0x2bb8] ;  /* 0x002bb80001167983 */ /* 0x000ee20000300800 */
[----:B------:R-:W-:-:S03]  /*6d840*/  IMAD.MOV.U32 R9, RZ, RZ, R16 ;  /* 0x000000ffff097224 */ /* 0x000fc600078e0010 */
[----:B------:R-:W3:Y:S04]  /*6d850*/  LDL.LU R20, [R1+0x2bc0] ;  /* 0x002bc00001147983 */ /* 0x000ee80000300800 */
[----:B------:R-:W3:Y:S04]  /*6d860*/  LDL.LU R18, [R1+0x2bcc] ;  /* 0x002bcc0001127983 */ /* 0x000ee80000300800 */
[----:B--2---:R-:W2:Y:S04]  /*6d870*/  LDL.LU R16, [R1+0x2bd4] ;  /* 0x002bd40001107983 */ /* 0x004ea80000300800 */
[----:B------:R1:W-:Y:S01]  /*6d880*/  LDGSTS.E [R7+0xc200], desc[UR76][R8.64], P0 ;  /* 0x0c20000008077fae */ /* 0x0003e200081a104c */
[----:B------:R-:W-:-:S05]  /*6d890*/  IADD3 R12, P1, PT, R12, R2, RZ ;  /* 0x000000020c0c7210 */ /* 0x000fca0007f3e0ff */
[----:B------:R-:W-:Y:S01]  /*6d8a0*/  STL [R1+0x2ae4], R12 ;  /* 0x002ae40c01007387 */ /* 0x000fe20000100800 */
[----:B------:R-:W-:-:S05]  /*6d8b0*/  IADD3.X R13, PT, PT, R13, R3, RZ, P1, !PT ;  /* 0x000000030d0d7210 */ /* 0x000fca0000ffe4ff */
[----:B------:R1:W-:Y:S04]  /*6d8c0*/  STL [R1+0x2ae0], R13 ;  /* 0x002ae00d01007387 */ /* 0x0003e80000100800 */
[----:B------:R-:W2:Y:S04]  /*6d8d0*/  LDL.LU R19, [R1+0x2bc8] ;  /* 0x002bc80001137983 */ /* 0x000ea80000300800 */
[----:B------:R-:W2:Y:S01]  /*6d8e0*/  LDL.LU R17, [R1+0x2bd0] ;  /* 0x002bd00001117983 */ /* 0x000ea20000300800 */
[----:B-1----:R-:W-:Y:S02]  /*6d8f0*/  IMAD.MOV.U32 R8, RZ, RZ, R14 ;  /* 0x000000ffff087224 */ /* 0x002fe400078e000e */
[----:B------:R-:W-:-:S02]  /*6d900*/  IMAD.MOV.U32 R9, RZ, RZ, R15 ;  /* 0x000000ffff097224 */ /* 0x000fc400078e000f */
[----:B------:R-:W2:Y:S04]  /*6d910*/  LDL.LU R15, [R1+0x2bd8] ;  /* 0x002bd800010f7983 */ /* 0x000ea80000300800 */
[----:B------:R1:W-:Y:S04]  /*6d920*/  LDGSTS.E [R7+0xc280], desc[UR76][R8.64], P0 ;  /* 0x0c28000008077fae */ /* 0x0003e800081a104c */
[----:B------:R-:W2:Y:S01]  /*6d930*/  LDL.LU R14, [R1+0x2bdc] ;  /* 0x002bdc00010e7983 */ /* 0x000ea20000300800 */
[----:B------:R-:W-:Y:S01]  /*6d940*/  IADD3 R23, P2, PT, R23, R2, RZ ;  /* 0x0000000217177210 */ /* 0x000fe20007f5e0ff */
[----:B-1----:R-:W-:-:S02]  /*6d950*/  IMAD.MOV.U32 R8, RZ, RZ, R12 ;  /* 0x000000ffff087224 */ /* 0x002fc400078e000c */
[----:B------:R-:W-:Y:S02]  /*6d960*/  IMAD.MOV.U32 R9, RZ, RZ, R13 ;  /* 0x000000ffff097224 */ /* 0x000fe400078e000d */
[----:B------:R-:W-:Y:S01]  /*6d970*/  IMAD.X R24, R24, 0x1, R3, P2 ;  /* 0x0000000118187824 */ /* 0x000fe200010e0603 */
[----:B------:R-:W2:Y:S04]  /*6d980*/  LDL.LU R13, [R1+0x2be0] ;  /* 0x002be000010d7983 */ /* 0x000ea80000300800 */
[----:B------:R1:W-:Y:S04]  /*6d990*/  LDGSTS.E [R7+0xc300], desc[UR76][R8.64], P0 ;  /* 0x0c30000008077fae */ /* 0x0003e800081a104c */
[----:B------:R-:W2:Y:S01]  /*6d9a0*/  LDL.LU R12, [R1+0x2be4] ;  /* 0x002be400010c7983 */ /* 0x000ea20000300800 */
[----:B------:R-:W-:Y:S01]  /*6d9b0*/  IADD3 R10, P3, PT, R10, R2, RZ ;  /* 0x000000020a0a7210 */ /* 0x000fe20007f7e0ff */
[----:B-1----:R-:W-:-:S02]  /*6d9c0*/  IMAD.MOV.U32 R8, RZ, RZ, R23 ;  /* 0x000000ffff087224 */ /* 0x002fc400078e0017 */
[----:B------:R-:W-:Y:S02]  /*6d9d0*/  IMAD.MOV.U32 R9, RZ, RZ, R24 ;  /* 0x000000ffff097224 */ /* 0x000fe400078e0018 */
[----:B------:R-:W-:Y:S01]  /*6d9e0*/  IMAD.X R11, R11, 0x1, R3, P3 ;  /* 0x000000010b0b7824 */ /* 0x000fe200018e0603 */
[----:B------:R-:W-:Y:S04]  /*6d9f0*/  STL [R1+0x2aec], R23 ;  /* 0x002aec1701007387 */ /* 0x000fe80000100800 */
[----:B------:R-:W-:Y:S04]  /*6da00*/  STL [R1+0x2ae8], R24 ;  /* 0x002ae81801007387 */ /* 0x000fe80000100800 */
[----:B------:R-:W-:Y:S04]  /*6da10*/  STL [R1+0x2bb4], R10 ;  /* 0x002bb40a01007387 */ /* 0x000fe80000100800 */
[----:B------:R1:W-:Y:S04]  /*6da20*/  LDGSTS.E [R7+0xc380], desc[UR76][R8.64], P0 ;  /* 0x0c38000008077fae */ /* 0x0003e800081a104c */
[----:B------:R1:W-:Y:S02]  /*6da30*/  STL [R1+0x2bb0], R11 ;  /* 0x002bb00b01007387 */ /* 0x0003e40000100800 */
[----:B-1----:R-:W-:Y:S01]  /*6da40*/  IMAD.MOV.U32 R9, RZ, RZ, R11 ;  /* 0x000000ffff097224 */ /* 0x002fe200078e000b */
[----:B------:R-:W-:Y:S01]  /*6da50*/  MOV R8, R10 ;  /* 0x0000000a00087202 */ /* 0x000fe20000000f00 */
[----:B------:R-:W2:Y:S04]  /*6da60*/  LDL.LU R11, [R1+0x2be8] ;  /* 0x002be800010b7983 */ /* 0x000ea80000300800 */
[----:B------:R-:W2:Y:S01]  /*6da70*/  LDL.LU R10, [R1+0x2bec] ;  /* 0x002bec00010a7983 */ /* 0x000ea20000300800 */
[----:B------:R-:W-:-:S04]  /*6da80*/  UISETP.GT.AND UP1, UPT, UR12, 0x34, UPT ;  /* 0x000000340c00788c */ /* 0x000fc8000bf24270 */
[----:B------:R-:W-:-:S04]  /*6da90*/  USEL UR10, URZ, 0x4, !UP1 ;  /* 0x00000004ff0a7887 */ /* 0x000fc8000c800000 */
[----:B------:R-:W-:-:S06]  /*6daa0*/  USEL UR10, UR10, URZ, !UP0 ;  /* 0x000000ff0a0a7287 */ /* 0x000fcc000c000000 */
[----:B------:R-:W-:Y:S02]  /*6dab0*/  ISETP.NE.U32.AND P1, PT, RZ, UR10, PT ;  /* 0x0000000aff007c0c */ /* 0x000fe4000bf25070 */
[----:B----4-:R-:W-:-:S11]  /*6dac0*/  IADD3 R21, P0, PT, R21, R2, RZ ;  /* 0x0000000215157210 */ /* 0x010fd60007f1e0ff */
[----:B------:R1:W-:Y:S01]  /*6dad0*/  LDGSTS.E [R7+0xd000], desc[UR76][R8.64], P1 ;  /* 0x0d00000008077fae */ /* 0x0003e200089a104c */
[-C--:B---3--:R-:W-:Y:S01]  /*6dae0*/  IADD3 R6, P2, PT, R6, R2.reuse, RZ ;  /* 0x0000000206067210 */ /* 0x088fe20007f5e0ff */
[----:B------:R-:W-:Y:S02]  /*6daf0*/  IMAD.X R22, R22, 0x1, R3, P0 ;  /* 0x0000000116167824 */ /* 0x000fe400000e0603 */
[----:B-1----:R-:W-:Y:S02]  /*6db00*/  IMAD.MOV.U32 R8, RZ, RZ, R21 ;  /* 0x000000ffff087224 */ /* 0x002fe400078e0015 */
[----:B------:R-:W-:Y:S02]  /*6db10*/  IMAD.X R20, R20, 0x1, R3, P2 ;  /* 0x0000000114147824 */ /* 0x000fe400010e0603 */
[----:B------:R-:W-:Y:S01]  /*6db20*/  IMAD.MOV.U32 R9, RZ, RZ, R22 ;  /* 0x000000ffff097224 */ /* 0x000fe200078e0016 */
[-C--:B------:R-:W-:Y:S01]  /*6db30*/  IADD3 R18, P0, PT, R18, R2.reuse, RZ ;  /* 0x0000000212127210 */ /* 0x080fe20007f1e0ff */
[----:B------:R-:W-:Y:S04]  /*6db40*/  STL [R1+0x2bbc], R21 ;  /* 0x002bbc1501007387 */ /* 0x000fe80000100800 */
[----:B------:R-:W-:Y:S01]  /*6db50*/  STL [R1+0x2bb8], R22 ;  /* 0x002bb81601007387 */ /* 0x000fe20000100800 */
[----:B--2---:R-:W-:-:S03]  /*6db60*/  IADD3 R16, P2, PT, R16, R2, RZ ;  /* 0x0000000210107210 */ /* 0x004fc60007f5e0ff */
[----:B------:R1:W-:Y:S04]  /*6db70*/  STL [R1+0x2bc4], R6 ;  /* 0x002bc40601007387 */ /* 0x0003e80000100800 */
[----:B------:R2:W-:Y:S04]  /*6db80*/  LDGSTS.E [R7+0xd080], desc[UR76][R8.64], P1 ;  /* 0x0d08000008077fae */ /* 0x0005e800089a104c */
[----:B------:R-:W-:Y:S04]  /*6db90*/  STL [R1+0x2bc0], R20 ;  /* 0x002bc01401007387 */ /* 0x000fe80000100800 */
[----:B------:R-:W3:Y:S01]  /*6dba0*/  LDL.LU R24, [R1+0x2cb4] ;  /* 0x002cb40001187983 */ /* 0x000ee20000300800 */
[----:B--2---:R-:W-:-:S03]  /*6dbb0*/  IMAD.MOV.U32 R8, RZ, RZ, R6 ;  /* 0x000000ffff087224 */ /* 0x004fc600078e0006 */
[----:B-1----:R-:W2:Y:S04]  /*6dbc0*/  LDL.LU R6, [R1+0x2cbc] ;  /* 0x002cbc0001067983 */ /* 0x002ea80000300800 */
[----:B------:R-:W-:Y:S01]  /*6dbd0*/  STL [R1+0x2bcc], R18 ;  /* 0x002bcc1201007387 */ /* 0x000fe20000100800 */
[----:B------:R-:W-:-:S05]  /*6dbe0*/  IMAD.X R19, R19, 0x1, R3, P0 ;  /* 0x0000000113137824 */ /* 0x000fca00000e0603 */
[----:B------:R-:W-:Y:S01]  /*6dbf0*/  STL [R1+0x2bc8], R19 ;  /* 0x002bc81301007387 */ /* 0x000fe20000100800 */
[----:B------:R-:W-:-:S03]  /*6dc00*/  IMAD.X R17, R17, 0x1, R3, P2 ;  /* 0x0000000111117824 */ /* 0x000fc600010e0603 */
[----:B------:R-:W-:Y:S04]  /*6dc10*/  STL [R1+0x2bd4], R16 ;  /* 0x002bd41001007387 */ /* 0x000fe80000100800 */
[----:B------:R-:W4:Y:S04]  /*6dc20*/  LDL.LU R25, [R1+0x2cb0] ;  /* 0x002cb00001197983 */ /* 0x000f280000300800 */
[----:B------:R-:W-:Y:S04]  /*6dc30*/  STL [R1+0x2bd0], R17 ;  /* 0x002bd01101007387 */ /* 0x000fe80000100800 */
[----:B------:R-:W4:Y:S01]  /*6dc40*/  LDL.LU R28, [R1+0x2cb8] ;  /* 0x002cb800011c7983 */ /* 0x000f220000300800 */
[----:B------:R-:W-:-:S05]  /*6dc50*/  MOV R9, R20 ;  /* 0x0000001400097202 */ /* 0x000fca0000000f00 */
[----:B------:R1:W-:Y:S01]  /*6dc60*/  LDGSTS.E [R7+0xd100], desc[UR76][R8.64], P1 ;  /* 0x0d10000008077fae */ /* 0x0003e200089a104c */
[----:B------:R-:W-:-:S04]  /*6dc70*/  IADD3 R14, P0, PT, R14, R2, RZ ;  /* 0x000000020e0e7210 */ /* 0x000fc80007f1e0ff */
[----:B------:R-:W-:Y:S01]  /*6dc80*/  IADD3.X R15, PT, PT, R15, R3, RZ, P0, !PT ;  /* 0x000000030f0f7210 */ /* 0x000fe200007fe4ff */
[----:B-1----:R-:W-:Y:S02]  /*6dc90*/  IMAD.MOV.U32 R8, RZ, RZ, R18 ;  /* 0x000000ffff087224 */ /* 0x002fe400078e0012 */
[----:B------:R-:W-:Y:S01]  /*6dca0*/  IMAD.MOV.U32 R9, RZ, RZ, R19 ;  /* 0x000000ffff097224 */ /* 0x000fe200078e0013 */
[----:B------:R-:W-:-:S04]  /*6dcb0*/  IADD3 R12, P2, PT, R12, R2, RZ ;  /* 0x000000020c0c7210 */ /* 0x000fc80007f5e0ff */
[----:B------:R1:W-:Y:S01]  /*6dcc0*/  LDGSTS.E [R7+0xd180], desc[UR76][R8.64], P1 ;  /* 0x0d18000008077fae */ /* 0x0003e200089a104c */
[----:B------:R-:W-:Y:S02]  /*6dcd0*/  IMAD.X R13, R13, 0x1, R3, P2 ;  /* 0x000000010d0d7824 */ /* 0x000fe400010e0603 */
[----:B-1----:R-:W-:Y:S02]  /*6dce0*/  IMAD.MOV.U32 R8, RZ, RZ, R16 ;  /* 0x000000ffff087224 */ /* 0x002fe400078e0010 */
[----:B------:R-:W-:-:S05]  /*6dcf0*/  IMAD.MOV.U32 R9, RZ, RZ, R17 ;  /* 0x000000ffff097224 */ /* 0x000fca00078e0011 */
[----:B------:R1:W-:Y:S04]  /*6dd00*/  LDGSTS.E [R7+0xd200], desc[UR76][R8.64], P1 ;  /* 0x0d20000008077fae */ /* 0x0003e800089a104c */
[----:B------:R-:W-:Y:S01]  /*6dd10*/  STL [R1+0x2bdc], R14 ;  /* 0x002bdc0e01007387 */ /* 0x000fe20000100800 */
[----:B-1----:R-:W-:Y:S02]  /*6dd20*/  IMAD.MOV.U32 R8, RZ, RZ, R14 ;  /* 0x000000ffff087224 */ /* 0x002fe400078e000e */
[----:B------:R-:W-:Y:S01]  /*6dd30*/  IMAD.MOV.U32 R9, RZ, RZ, R15 ;  /* 0x000000ffff097224 */ /* 0x000fe200078e000f */
[----:B------:R-:W-:-:S04]  /*6dd40*/  IADD3 R10, P0, PT, R10, R2, RZ ;  /* 0x000000020a0a7210 */ /* 0x000fc80007f1e0ff */
[----:B------:R1:W-:Y:S01]  /*6dd50*/  LDGSTS.E [R7+0xd280], desc[UR76][R8.64], P1 ;  /* 0x0d28000008077fae */ /* 0x0003e200089a104c */
[----:B------:R-:W-:-:S03]  /*6dd60*/  IMAD.X R11, R11, 0x1, R3, P0 ;  /* 0x000000010b0b7824 */ /* 0x000fc600000e0603 */
[----:B------:R-:W-:Y:S04]  /*6dd70*/  STL [R1+0x2bd8], R15 ;  /* 0x002bd80f01007387 */ /* 0x000fe80000100800 */
[----:B------:R-:W-:Y:S01]  /*6dd80*/  STL [R1+0x2be4], R12 ;  /* 0x002be40c01007387 */ /* 0x000fe20000100800 */
[----:B-1----:R-:W-:Y:S02]  /*6dd90*/  IMAD.MOV.U32 R8, RZ, RZ, R12 ;  /* 0x000000ffff087224 */ /* 0x002fe400078e000c */
[----:B------:R-:W-:Y:S01]  /*6dda0*/  IMAD.MOV.U32 R9, RZ, RZ, R13 ;  /* 0x000000ffff097224 */ /* 0x000fe200078e000d */
[----:B------:R-:W-:Y:S04]  /*6ddb0*/  STL [R1+0x2be0], R13 ;  /* 0x002be00d01007387 */ /* 0x000fe80000100800 */
[----:B------:R1:W-:Y:S04]  /*6ddc0*/  LDGSTS.E [R7+0xd300], desc[UR76][R8.64], P1 ;  /* 0x0d30000008077fae */ /* 0x0003e800089a104c */
[----:B------:R-:W-:Y:S04]  /*6ddd0*/  STL [R1+0x2bec], R10 ;  /* 0x002bec0a01007387 */ /* 0x000fe80000100800 */
[----:B------:R1:W-:Y:S02]  /*6dde0*/  STL [R1+0x2be8], R11 ;  /* 0x002be80b01007387 */ /* 0x0003e40000100800 */
[----:B-1----:R-:W-:Y:S01]  /*6ddf0*/  MOV R8, R10 ;  /* 0x0000000a00087202 */ /* 0x002fe20000000f00 */
[----:B------:R-:W-:-:S02]  /*6de00*/  IMAD.MOV.U32 R9, RZ, RZ, R11 ;  /* 0x000000ffff097224 */ /* 0x000fc400078e000b */
[----:B------:R-:W4:Y:S04]  /*6de10*/  LDL.LU.64 R10, [R1+0x2280] ;  /* 0x00228000010a7983 */ /* 0x000f280000300a00 */
[----:B------:R-:W4:Y:S04]  /*6de20*/  LDL.LU.64 R12, [R1+0x2278] ;  /* 0x00227800010c7983 */ /* 0x000f280000300a00 */
[----:B------:R-:W4:Y:S04]  /*6de30*/  LDL.LU.64 R14, [R1+0x2270] ;  /* 0x00227000010e7983 */ /* 0x000f280000300a00 */
[----:B------:R-:W4:Y:S01]  /*6de40*/  LDL.LU.64 R16, [R1+0x2268] ;  /* 0x0022680001107983 */ /* 0x000f220000300a00 */
[----:B------:R-:W-:-:S03]  /*6de50*/  UISETP.GT.AND UP1, UPT, UR12, 0x38, UPT ;  /* 0x000000380c00788c */ /* 0x000fc6000bf24270 */
[----:B------:R-:W4:Y:S01]  /*6de60*/  LDL.LU.64 R18, [R1+0x2260] ;  /* 0x0022600001127983 */ /* 0x000f220000300a00 */
[----:B------:R-:W-:-:S03]  /*6de70*/  USEL UR10, URZ, 0x4, !UP1 ;  /* 0x00000004ff0a7887 */ /* 0x000fc6000c800000 */
[----:B------:R-:W4:Y:S01]  /*6de80*/  LDL.LU.64 R20, [R1+0x2258] ;  /* 0x0022580001147983 */ /* 0x000f220000300a00 */
[----:B------:R-:W-:-:S03]  /*6de90*/  USEL UR10, UR10, URZ, !UP0 ;  /* 0x000000ff0a0a7287 */ /* 0x000fc6000c000000 */
[----:B------:R-:W4:Y:S04]  /*6dea0*/  LDL.LU.64 R22, [R1+0x2190] ;  /* 0x0021900001167983 */ /* 0x000f280000300a00 */
[----:B------:R1:W-:Y:S01]  /*6deb0*/  LDGSTS.E [R7+0xd380], desc[UR76][R8.64], P1 ;  /* 0x0d38000008077fae */ /* 0x0003e200089a104c */
[-C--:B---3--:R-:W-:Y:S02]  /*6dec0*/  IADD3 R24, P0, PT, R24, R2.reuse, RZ ;  /* 0x0000000218187210 */ /* 0x088fe40007f1e0ff */
[----:B------:R-:W-:Y:S02]  /*6ded0*/  ISETP.NE.U32.AND P1, PT, RZ, UR10, PT ;  /* 0x0000000aff007c0c */ /* 0x000fe4000bf25070 */
[----:B--2---:R-:W-:Y:S01]  /*6dee0*/  IADD3 R6, P2, PT, R6, R2, RZ ;  /* 0x0000000206067210 */ /* 0x004fe20007f5e0ff */
[----:B------:R-:W-:Y:S01]  /*6def0*/  STL [R1+0x2cb4], R24 ;  /* 0x002cb41801007387 */ /* 0x000fe20000100800 */
[----:B-1----:R-:W-:-:S02]  /*6df00*/  IMAD.MOV.U32 R8, RZ, RZ, R24 ;  /* 0x000000ffff087224 */ /* 0x002fc400078e0018 */
[----:B----4-:R-:W-:-:S04]  /*6df10*/  IMAD.X R25, R25, 0x1, R3, P0 ;  /* 0x0000000119197824 */ /* 0x010fc800000e0603 */
[----:B------:R-:W-:Y:S01]  /*6df20*/  IMAD.MOV.U32 R9, RZ, RZ, R25 ;  /* 0x000000ffff097224 */ /* 0x000fe200078e0019 */
[----:B------:R1:W-:Y:S01]  /*6df30*/  STL [R1+0x2cb0], R25 ;  /* 0x002cb01901007387 */ /* 0x0003e20000100800 */
[----:B------:R-:W-:-:S03]  /*6df40*/  IMAD.X R28, R28, 0x1, R3, P2 ;  /* 0x000000011c1c7824 */ /* 0x000fc600010e0603 */
[----:B------:R-:W-:Y:S04]  /*6df50*/  STL [R1+0x2cbc], R6 ;  /* 0x002cbc0601007387 */ /* 0x000fe80000100800 */
[----:B------:R2:W-:Y:S04]  /*6df60*/  LDGSTS.E [R7+0xe000], desc[UR76][R8.64], P1 ;  /* 0x0e00000008077fae */ /* 0x0005e800089a104c */
[----:B-1----:R-:W3:Y:S04]  /*6df70*/  LDL.LU.64 R24, [R1+0x2188] ;  /* 0x0021880001187983 */ /* 0x002ee80000300a00 */
[----:B------:R1:W-:Y:S04]  /*6df80*/  STL [R1+0x2cb8], R28 ;  /* 0x002cb81c01007387 */ /* 0x0003e80000100800 */
[----:B------:R-:W4:Y:S01]  /*6df90*/  LDL.LU.64 R26, [R1+0x2180] ;  /* 0x00218000011a7983 */ /* 0x000f220000300a00 */
[----:B--2---:R-:W-:-:S03]  /*6dfa0*/  MOV R9, R28 ;  /* 0x0000001c00097202 */ /* 0x004fc60000000f00 */
[----:B-1----:R-:W2:Y:S04]  /*6dfb0*/  LDL.LU.64 R28, [R1+0x2178] ;  /* 0x00217800011c7983 */ /* 0x002ea80000300a00 */
[----:B------:R-:W2:Y:S04]  /*6dfc0*/  LDL.LU.64 R30, [R1+0x2170] ;  /* 0x00217000011e7983 */ /* 0x000ea80000300a00 */
[----:B------:R-:W2:Y:S04]  /*6dfd0*/  LDL.LU.64 R32, [R1+0x2168] ;  /* 0x0021680001207983 */ /* 0x000ea80000300a00 */
[----:B------:R-:W2:Y:S04]  /*6dfe0*/  LDL.LU.64 R44, [R1+0x2160] ;  /* 0x00216000012c7983 */ /* 0x000ea80000300a00 */
[----:B------:R-:W2:Y:S04]  /*6dff0*/  LDL.LU.64 R42, [R1+0x2158] ;  /* 0x00215800012a7983 */ /* 0x000ea80000300a00 */
[----:B------:R-:W2:Y:S04]  /*6e000*/  LDL.LU R41, [R1+0x3078] ;  /* 0x0030780001297983 */ /* 0x000ea80000300800 */
[----:B------:R-:W2:Y:S04]  /*6e010*/  LDL.LU R39, [R1+0x307c] ;  /* 0x00307c0001277983 */ /* 0x000ea80000300800 */
[----:B------:R-:W2:Y:S04]  /*6e020*/  LDL.LU R38, [R1+0x3080] ;  /* 0x0030800001267983 */ /* 0x000ea80000300800 */
[----:B------:R-:W2:Y:S04]  /*6e030*/  LDL.LU R37, [R1+0x3084] ;  /* 0x0030840001257983 */ /* 0x000ea80000300800 */
[----:B------:R-:W2:Y:S04]  /*6e040*/  LDL.LU R36, [R1+0x3088] ;  /* 0x0030880001247983 */ /* 0x000ea80000300800 */
[----:B------:R-:W2:Y:S01]  /*6e050*/  LDL.LU R35, [R1+0x308c] ;  /* 0x00308c0001237983 */ /* 0x000ea20000300800 */
[----:B------:R-:W-:-:S05]  /*6e060*/  IMAD.MOV.U32 R8, RZ, RZ, R6 ;  /* 0x000000ffff087224 */ /* 0x000fca00078e0006 */
[----:B------:R1:W-:Y:S02]  /*6e070*/  LDGSTS.E [R7+0xe080], desc[UR76][R8.64], P1 ;  /* 0x0e08000008077fae */ /* 0x0003e400089a104c */
[----:B-1----:R-:W-:-:S05]  /*6e080*/  IADD3 R8, P0, PT, R10, R2, RZ ;  /* 0x000000020a087210 */ /* 0x002fca0007f1e0ff */
[----:B------:R-:W-:Y:S01]  /*6e090*/  IMAD.X R6, R11, 0x1, R3, P0 ;  /* 0x000000010b067824 */ /* 0x000fe200000e0603 */
[----:B------:R-:W-:-:S05]  /*6e0a0*/  IADD3 R10, P0, PT, R12, R2, RZ ;  /* 0x000000020c0a7210 */ /* 0x000fca0007f1e0ff */
        /* <DEDUP_REMOVED lines=9> */
[----:B------:R-:W-:-:S04]  /*6e140*/  IADD3 R20, P0, PT, R22, R2, RZ ;  /* 0x0000000216147210 */ /* 0x000fc80007f1e0ff */
[----:B------:R-:W-:Y:S01]  /*6e150*/  IADD3.X R19, PT, PT, R23, R3, RZ, P0, !PT ;  /* 0x0000000317137210 */ /* 0x000fe200007fe4ff */
        /* <DEDUP_REMOVED lines=8> */
[----:B------:R-:W-:Y:S02]  /*6e1e0*/  IMAD.MOV.U32 R60, RZ, RZ, R16 ;  /* 0x000000ffff3c7224 */ /* 0x000fe400078e0010 */
[----:B------:R-:W-:Y:S01]  /*6e1f0*/  IMAD.MOV.U32 R61, RZ, RZ, R15 ;  /* 0x000000ffff3d7224 */ /* 0x000fe200078e000f */
[----:B------:R-:W-:Y:S01]  /*6e200*/  MOV R56, R20 ;  /* 0x0000001400387202 */ /* 0x000fe20000000f00 */
[----:B------:R-:W-:Y:S01]  /*6e210*/  IMAD.MOV.U32 R58, RZ, RZ, R18 ;  /* 0x000000ffff3a7224 */ /* 0x000fe200078e0012 */
[----:B------:R-:W-:Y:S01]  /*6e220*/  UISETP.GT.AND UP1, UPT, UR12, 0x3c, UPT ;  /* 0x0000003c0c00788c */ /* 0x000fe2000bf24270 */
[----:B------:R-:W-:Y:S01]  /*6e230*/  IMAD.MOV.U32 R59, RZ, RZ, R17 ;  /* 0x000000ffff3b7224 */ /* 0x000fe200078e0011 */
[----:B------:R-:W-:Y:S01]  /*6e240*/  LDGSTS.E [R7+0xe100], desc[UR76][R68.64], P1 ;  /* 0x0e10000044077fae */ /* 0x000fe200089a104c */
[----:B------:R-:W-:Y:S01]  /*6e250*/  IMAD.MOV.U32 R57, RZ, RZ, R19 ;  /* 0x000000ffff397224 */ /* 0x000fe200078e0013 */
[----:B------:R-:W-:-:S02]  /*6e260*/  USEL UR10, URZ, 0x4, !UP1 ;  /* 0x00000004ff0a7887 */ /* 0x000fc4000c800000 */
[----:B------:R-:W-:Y:S02]  /*6e270*/  LDGSTS.E [R7+0xe180], desc[UR76][R66.64], P1 ;  /* 0x0e18000042077fae */ /* 0x000fe400089a104c */
[----:B------:R-:W-:Y:S02]  /*6e280*/  USEL UR10, UR10, URZ, !UP0 ;  /* 0x000000ff0a0a7287 */ /* 0x000fe4000c000000 */
[----:B------:R-:W-:Y:S04]  /*6e290*/  LDGSTS.E [R7+0xe200], desc[UR76][R64.64], P1 ;  /* 0x0e20000040077fae */ /* 0x000fe800089a104c */
[----:B------:R-:W-:Y:S04]  /*6e2a0*/  LDGSTS.E [R7+0xe280], desc[UR76][R62.64], P1 ;  /* 0x0e2800003e077fae */ /* 0x000fe800089a104c */
[----:B------:R-:W-:Y:S04]  /*6e2b0*/  LDGSTS.E [R7+0xe300], desc[UR76][R60.64], P1 ;  /* 0x0e3000003c077fae */ /* 0x000fe800089a104c */
[----:B------:R-:W-:Y:S01]  /*6e2c0*/  LDGSTS.E [R7+0xe380], desc[UR76][R58.64], P1 ;  /* 0x0e3800003a077fae */ /* 0x000fe200089a104c */
[----:B---3--:R-:W-:-:S05]  /*6e2d0*/  IADD3 R22, P0, PT, R24, R2, RZ ;  /* 0x0000000218167210 */ /* 0x008fca0007f1e0ff */
[----:B------:R-:W-:Y:S01]  /*6e2e0*/  IMAD.X R21, R25, 0x1, R3, P0 ;  /* 0x0000000119157824 */ /* 0x000fe200000e0603 */
[----:B----4-:R-:W-:-:S05]  /*6e2f0*/  IADD3 R24, P0, PT, R26, R2, RZ ;  /* 0x000000021a187210 */ /* 0x010fca0007f1e0ff */
[----:B------:R-:W-:Y:S01]  /*6e300*/  IMAD.X R23, R27, 0x1, R3, P0 ;  /* 0x000000011b177824 */ /* 0x000fe200000e0603 */
[----:B--2---:R-:W-:-:S05]  /*6e310*/  IADD3 R26, P0, PT, R28, R2, RZ ;  /* 0x000000021c1a7210 */ /* 0x004fca0007f1e0ff */
        /* <DEDUP_REMOVED lines=9> */
[----:B------:R-:W-:Y:S01]  /*6e3b0*/  STL [R1+0x307c], R39 ;  /* 0x00307c2701007387 */ /* 0x000fe20000100800 */
[----:B------:R-:W-:-:S03]  /*6e3c0*/  IADD3 R34, P2, PT, R42, R2, RZ ;  /* 0x000000022a227210 */ /* 0x000fc60007f5e0ff */
[----:B------:R-:W-:Y:S01]  /*6e3d0*/  STL [R1+0x3078], R41 ;  /* 0x0030782901007387 */ /* 0x000fe20000100800 */
[----:B------:R-:W-:-:S03]  /*6e3e0*/  IMAD.MOV.U32 R54, RZ, RZ, R22 ;  /* 0x000000ffff367224 */ /* 0x000fc600078e0016 */
[----:B------:R-:W-:Y:S01]  /*6e3f0*/  STL.64 [R1+0x2280], R68 ;  /* 0x0022804401007387 */ /* 0x000fe20000100a00 */
[----:B------:R-:W-:Y:S01]  /*6e400*/  IMAD.MOV.U32 R55, RZ, RZ, R21 ;  /* 0x000000ffff377224 */ /* 0x000fe200078e0015 */
[----:B------:R-:W-:Y:S02]  /*6e410*/  IADD3.X R33, PT, PT, R43, R3, RZ, P2, !PT ;  /* 0x000000032b217210 */ /* 0x000fe400017fe4ff */
[----:B------:R-:W-:Y:S01]  /*6e420*/  STL.64 [R1+0x2278], R66 ;  /* 0x0022784201007387 */ /* 0x000fe20000100a00 */
[----:B------:R-:W-:Y:S01]  /*6e430*/  IMAD.MOV.U32 R52, RZ, RZ, R24 ;  /* 0x000000ffff347224 */ /* 0x000fe200078e0018 */
[----:B------:R-:W-:Y:S01]  /*6e440*/  MOV R51, R25 ;  /* 0x0000001900337202 */ /* 0x000fe20000000f00 */
[----:B------:R-:W-:Y:S01]  /*6e450*/  IMAD.MOV.U32 R53, RZ, RZ, R23 ;  /* 0x000000ffff357224 */ /* 0x000fe200078e0017 */
[----:B------:R-:W-:Y:S01]  /*6e460*/  STL.64 [R1+0x2270], R64 ;  /* 0x0022704001007387 */ /* 0x000fe20000100a00 */
[----:B------:R-:W-:-:S03]  /*6e470*/  IMAD.MOV.U32 R50, RZ, RZ, R26 ;  /* 0x000000ffff327224 */ /* 0x000fc600078e001a */
[----:B------:R-:W-:Y:S01]  /*6e480*/  STL.64 [R1+0x2268], R62 ;  /* 0x0022683e01007387 */ /* 0x000fe20000100a00 */
[----:B------:R-:W-:Y:S02]  /*6e490*/  IMAD.MOV.U32 R48, RZ, RZ, R28 ;  /* 0x000000ffff307224 */ /* 0x000fe400078e001c */
[----:B------:R-:W-:Y:S01]  /*6e4a0*/  IMAD.MOV.U32 R49, RZ, RZ, R27 ;  /* 0x000000ffff317224 */ /* 0x000fe200078e001b */
[----:B------:R-:W-:Y:S01]  /*6e4b0*/  STL.64 [R1+0x2260], R60 ;  /* 0x0022603c01007387 */ /* 0x000fe20000100a00 */
        /* <DEDUP_REMOVED lines=16> */
[----:B------:R-:W3:Y:S04]  /*6e5c0*/  LDL.LU R11, [R1+0x309c] ;  /* 0x00309c00010b7983 */ /* 0x000ee80000300800 */
[----:B------:R-:W4:Y:S04]  /*6e5d0*/  LDL.LU R18, [R1+0x3090] ;  /* 0x0030900001127983 */ /* 0x000f280000300800 */
[----:B------:R-:W4:Y:S01]  /*6e5e0*/  LDL.LU R19, [R1+0x3098] ;  /* 0x0030980001137983 */ /* 0x000f220000300800 */
[----:B------:R-:W-:-:S03]  /*6e5f0*/  ISETP.NE.U32.AND P2, PT, RZ, UR10, PT ;  /* 0x0000000aff007c0c */ /* 0x000fc6000bf45070 */
[----:B------:R-:W4:Y:S01]  /*6e600*/  LDL.LU R13, [R1+0x30a4] ;  /* 0x0030a400010d7983 */ /* 0x000f220000300800 */
[----:B------:R-:W-:-:S03]  /*6e610*/  IADD3 R37, P1, PT, R37, R2, RZ ;  /* 0x0000000225257210 */ /* 0x000fc60007f3e0ff */
[----:B------:R-:W4:Y:S04]  /*6e620*/  LDL.LU R10, [R1+0x30ac] ;  /* 0x0030ac00010a7983 */ /* 0x000f280000300800 */
[----:B------:R-:W4:Y:S04]  /*6e630*/  LDL.LU R20, [R1+0x30a0] ;  /* 0x0030a00001147983 */ /* 0x000f280000300800 */
[----:B------:R-:W-:Y:S04]  /*6e640*/  LDGSTS.E [R7+0xf000], desc[UR76][R56.64], P2 ;  /* 0x0f00000038077fae */ /* 0x000fe800091a104c */
[----:B------:R-:W-:Y:S04]  /*6e650*/  LDGSTS.E [R7+0xf080], desc[UR76][R54.64], P2 ;  /* 0x0f08000036077fae */ /* 0x000fe800091a104c */
[----:B------:R-:W-:Y:S04]  /*6e660*/  LDGSTS.E [R7+0xf100], desc[UR76][R52.64], P2 ;  /* 0x0f10000034077fae */ /* 0x000fe800091a104c */
[----:B------:R-:W-:Y:S01]  /*6e670*/  LDGSTS.E [R7+0xf180], desc[UR76][R50.64], P2 ;  /* 0x0f18000032077fae */ /* 0x000fe200091a104c */
[----:B------:R-:W-:-:S03]  /*6e680*/  IMAD.X R38, R38, 0x1, R3, P1 ;  /* 0x0000000126267824 */ /* 0x000fc600008e0603 */
[----:B------:R-:W-:Y:S04]  /*6e690*/  LDGSTS.E [R7+0xf200], desc[UR76][R48.64], P2 ;  /* 0x0f20000030077fae */ /* 0x000fe800091a104c */
[----:B------:R-:W-:Y:S04]  /*6e6a0*/  LDGSTS.E [R7+0xf280], desc[UR76][R46.64], P2 ;  /* 0x0f2800002e077fae */ /* 0x000fe800091a104c */
[----:B------:R-:W-:Y:S04]  /*6e6b0*/  LDGSTS.E [R7+0xf300], desc[UR76][R44.64], P2 ;  /* 0x0f3000002c077fae */ /* 0x000fe800091a104c */
[----:B------:R-:W-:Y:S01]  /*6e6c0*/  LDGSTS.E [R7+0xf380], desc[UR76][R42.64], P2 ;  /* 0x0f3800002a077fae */ /* 0x000fe200091a104c */
[----:B------:R-:W-:-:S03]  /*6e6d0*/  IADD3 R35, P2, PT, R35, R2, RZ ;  /* 0x0000000223237210 */ /* 0x000fc60007f5e0ff */
[----:B------:R-:W4:Y:S02]  /*6e6e0*/  LDL.LU R14, [R1+0x30a8] ;  /* 0x0030a800010e7983 */ /* 0x000f240000300800 */
[----:B------:R-:W-:Y:S02]  /*6e6f0*/  IMAD.X R36, R36, 0x1, R3, P2 ;  /* 0x0000000124247824 */ /* 0x000fe400010e0603 */
[----:B------:R-:W-:Y:S04]  /*6e700*/  STL [R1+0x3084], R37 ;  /* 0x0030842501007387 */ /* 0x000fe80000100800 */
[----:B------:R-:W-:Y:S04]  /*6e710*/  STL [R1+0x3080], R38 ;  /* 0x0030802601007387 */ /* 0x000fe80000100800 */
[----:B------:R-:W-:Y:S04]  /*6e720*/  STL [R1+0x308c], R35 ;  /* 0x00308c2301007387 */ /* 0x000fe80000100800 */
[----:B------:R-:W4:Y:S04]  /*6e730*/  LDL.LU R16, [R1+0x30b4] ;  /* 0x0030b40001107983 */ /* 0x000f280000300800 */
[----:B------:R-:W-:Y:S04]  /*6e740*/  STL [R1+0x3088], R36 ;  /* 0x0030882401007387 */ /* 0x000fe80000100800 */
[----:B------:R-:W4:Y:S01]  /*6e750*/  LDL.LU R17, [R1+0x30b0] ;  /* 0x0030b00001117983 */ /* 0x000f220000300800 */
[----:B------:R-:W-:Y:S01]  /*6e760*/  UISETP.GT.AND UP2, UPT, UR12, 0x1, UPT ;  /* 0x000000010c00788c */ /* 0x000fe2000bf44270 */
[----:B------:R-:W-:Y:S01]  /*6e770*/  LOP3.LUT R6, R40, 0x20, RZ, 0x3c, !PT ;  /* 0x0000002028067812 */ /* 0x000fe200078e3cff */
[----:B------:R-:W-:Y:S01]  /*6e780*/  IMAD.MOV.U32 R8, RZ, RZ, R39 ;  /* 0x000000ffff087224 */ /* 0x000fe200078e0027 */
[----:B------:R-:W4:Y:S01]  /*6e790*/  LDL.LU R15, [R1+0x2f80] ;  /* 0x002f8000010f7983 */ /* 0x000f220000300800 */
[----:B------:R-:W-:Y:S01]  /*6e7a0*/  USEL UR11, URZ, 0x4, !UP2 ;  /* 0x00000004ff0b7887 */ /* 0x000fe2000d000000 */
[----:B------:R-:W-:-:S02]  /*6e7b0*/  IMAD.MOV.U32 R9, RZ, RZ, R41 ;  /* 0x000000ffff097224 */ /* 0x000fc400078e0029 */
[----:B------:R-:W-:Y:S01]  /*6e7c0*/  VIADD R6, R6, UR13 ;  /* 0x0000000d06067c36 */ /* 0x000fe20008000000 */
[----:B------:R-:W-:Y:S01]  /*6e7d0*/  USEL UR11, UR11, URZ, !UP0 ;  /* 0x000000ff0b0b7287 */ /* 0x000fe2000c000000 */
[----:B------:R-:W4:Y:S05]  /*6e7e0*/  LDL.LU R7, [R1+0x2f88] ;  /* 0x002f880001077983 */ /* 0x000f2a0000300800 */
[----:B------:R-:W-:-:S13]  /*6e7f0*/  ISETP.NE.U32.AND P0, PT, RZ, UR11, PT ;  /* 0x0000000bff007c0c */ /* 0x000fda000bf05070 */
[----:B------:R1:W-:Y:S02]  /*6e800*/  LDGSTS.E [R6+0x400], desc[UR76][R8.64], P0 ;  /* 0x0040000008067fae */ /* 0x0003e400081a104c */
[----:B-1----:R-:W-:Y:S01]  /*6e810*/  MOV R8, R37 ;  /* 0x0000002500087202 */ /* 0x002fe20000000f00 */
[----:B------:R-:W-:-:S05]  /*6e820*/  IMAD.MOV.U32 R9, RZ, RZ, R38 ;  /* 0x000000ffff097224 */ /* 0x000fca00078e0026 */
[----:B------:R1:W-:Y:S02]  /*6e830*/  LDGSTS.E [R6+0x480], desc[UR76][R8.64], P0 ;  /* 0x0048000008067fae */ /* 0x0003e400081a104c */
[----:B-1----:R-:W-:Y:S02]  /*6e840*/  IMAD.MOV.U32 R8, RZ, RZ, R35 ;  /* 0x000000ffff087224 */ /* 0x002fe400078e0023 */
[----:B------:R-:W-:-:S05]  /*6e850*/  IMAD.MOV.U32 R9, RZ, RZ, R36 ;  /* 0x000000ffff097224 */ /* 0x000fca00078e0024 */
[----:B------:R1:W-:Y:S01]  /*6e860*/  LDGSTS.E [R6+0x500], desc[UR76][R8.64], P0 ;  /* 0x0050000008067fae */ /* 0x0003e200081a104c */
[-C--:B--2---:R-:W-:Y:S02]  /*6e870*/  IADD3 R12, P1, PT, R12, R2.reuse, RZ ;  /* 0x000000020c0c7210 */ /* 0x084fe40007f3e0ff */
[----:B---3--:R-:W-:-:S03]  /*6e880*/  IADD3 R11, P2, PT, R11, R2, RZ ;  /* 0x000000020b0b7210 */ /* 0x008fc60007f5e0ff */
[--C-:B----4-:R-:W-:Y:S01]  /*6e890*/  IMAD.X R18, R18, 0x1, R3.reuse, P1 ;  /* 0x0000000112127824 */ /* 0x110fe200008e0603 */
[----:B------:R-:W-:Y:S04]  /*6e8a0*/  STL [R1+0x3094], R12 ;  /* 0x0030940c01007387 */ /* 0x000fe80000100800 */
[----:B------:R2:W-:Y:S01]  /*6e8b0*/  STL [R1+0x3090], R18 ;  /* 0x0030901201007387 */ /* 0x0005e20000100800 */
[----:B-1----:R-:W-:Y:S01]  /*6e8c0*/  MOV R9, R18 ;  /* 0x0000001200097202 */ /* 0x002fe20000000f00 */
[----:B------:R-:W-:Y:S02]  /*6e8d0*/  IMAD.X R19, R19, 0x1, R3, P2 ;  /* 0x0000000113137824 */ /* 0x000fe400010e0603 */
[----:B------:R-:W-:Y:S01]  /*6e8e0*/  STL [R1+0x309c], R11 ;  /* 0x00309c0b01007387 */ /* 0x000fe20000100800 */
[----:B------:R-:W-:-:S03]  /*6e8f0*/  IMAD.MOV.U32 R8, RZ, RZ, R12 ;  /* 0x000000ffff087224 */ /* 0x000fc600078e000c */
[----:B--2---:R-:W2:Y:S04]  /*6e900*/  LDL.LU R18, [R1+0x2f7c] ;  /* 0x002f7c0001127983 */ /* 0x004ea80000300800 */
[----:B------:R1:W-:Y:S04]  /*6e910*/  STL [R1+0x3098], R19 ;  /* 0x0030981301007387 */ /* 0x0003e80000100800 */
[----:B------:R-:W3:Y:S01]  /*6e920*/  LDL.LU R12, [R1+0x2f84] ;  /* 0x002f8400010c7983 */ /* 0x000ee20000300800 */
[----:B------:R-:W-:-:S03]  /*6e930*/  IADD3 R13, P1, PT, R13, R2, RZ ;  /* 0x000000020d0d7210 */ /* 0x000fc60007f3e0ff */
[----:B------:R4:W-:Y:S01]  /*6e940*/  LDGSTS.E [R6+0x580], desc[UR76][R8.64], P0 ;  /* 0x0058000008067fae */ /* 0x0009e200081a104c */
[----:B------:R-:W-:Y:S01]  /*6e950*/  IADD3 R10, P2, PT, R10, R2, RZ ;  /* 0x000000020a0a7210 */ /* 0x000fe20007f5e0ff */
[----:B------:R-:W-:Y:S02]  /*6e960*/  IMAD.X R20, R20, 0x1, R3, P1 ;  /* 0x0000000114147824 */ /* 0x000fe400008e0603 */
[----:B----4-:R-:W-:Y:S02]  /*6e970*/  IMAD.MOV.U32 R8, RZ, RZ, R11 ;  /* 0x000000ffff087224 */ /* 0x010fe400078e000b */
[----:B------:R-:W-:Y:S02]  /*6e980*/  IMAD.MOV.U32 R9, RZ, RZ, R19 ;  /* 0x000000ffff097224 */ /* 0x000fe400078e0013 */
[----:B-1----:R-:W4:Y:S04]  /*6e990*/  LDL.LU R19, [R1+0x2f90] ;  /* 0x002f900001137983 */ /* 0x002f280000300800 */
[----:B------:R-:W4:Y:S04]  /*6e9a0*/  LDL.LU R11, [R1+0x2f98] ;  /* 0x002f9800010b7983 */ /* 0x000f280000300800 */
[----:B------:R-:W-:Y:S04]  /*6e9b0*/  STL [R1+0x30a4], R13 ;  /* 0x0030a40d01007387 */ /* 0x000fe80000100800 */
[----:B------:R1:W-:Y:S04]  /*6e9c0*/  LDGSTS.E [R6+0x600], desc[UR76][R8.64], P0 ;  /* 0x0060000008067fae */ /* 0x0003e800081a104c */
[----:B------:R1:W-:Y:S04]  /*6e9d0*/  STL [R1+0x30a0], R20 ;  /* 0x0030a01401007387 */ /* 0x0003e80000100800 */
[----:B------:R-:W-:Y:S01]  /*6e9e0*/  STL [R1+0x30ac], R10 ;  /* 0x0030ac0a01007387 */ /* 0x000fe20000100800 */
[----:B-1----:R-:W-:-:S03]  /*6e9f0*/  IMAD.MOV.U32 R9, RZ, RZ, R20 ;  /* 0x000000ffff097224 */ /* 0x002fc600078e0014 */
[----:B------:R-:W4:Y:S01]  /*6ea00*/  LDL.LU R20, [R1+0x2f8c] ;  /* 0x002f8c0001147983 */ /* 0x000f220000300800 */
[----:B------:R-:W-:Y:S01]  /*6ea10*/  IMAD.MOV.U32 R8, RZ, RZ, R13 ;  /* 0x000000ffff087224 */ /* 0x000fe200078e000d */
[----:B------:R-:W-:Y:S01]  /*6ea20*/  IADD3 R16, P1, PT, R16, R2, RZ ;  /* 0x0000000210107210 */ /* 0x000fe20007f3e0ff */
[----:B------:R-:W-:-:S03]  /*6ea30*/  IMAD.X R14, R14, 0x1, R3, P2 ;  /* 0x000000010e0e7824 */ /* 0x000fc600010e0603 */
[----:B------:R1:W-:Y:S01]  /*6ea40*/  LDGSTS.E [R6+0x680], desc[UR76][R8.64], P0 ;  /* 0x0068000008067fae */ /* 0x0003e200081a104c */
[----:B------:R-:W-:-:S03]  /*6ea50*/  IMAD.X R17, R17, 0x1, R3, P1 ;  /* 0x0000000111117824 */ /* 0x000fc600008e0603 */
[----:B------:R1:W-:Y:S04]  /*6ea60*/  STL [R1+0x30a8], R14 ;  /* 0x0030a80e01007387 */ /* 0x0003e80000100800 */
[----:B------:R-:W4:Y:S01]  /*6ea70*/  LDL.LU R13, [R1+0x2f94] ;  /* 0x002f9400010d7983 */ /* 0x000f220000300800 */
[----:B-1----:R-:W-:Y:S01]  /*6ea80*/  MOV R8, R10 ;  /* 0x0000000a00087202 */ /* 0x002fe20000000f00 */
[----:B------:R-:W-:Y:S02]  /*6ea90*/  IMAD.MOV.U32 R9, RZ, RZ, R14 ;  /* 0x000000ffff097224 */ /* 0x000fe400078e000e */
[----:B------:R-:W4:Y:S04]  /*6eaa0*/  LDL.LU R14, [R1+0x2fa0] ;  /* 0x002fa000010e7983 */ /* 0x000f280000300800 */
[----:B------:R-:W4:Y:S04]  /*6eab0*/  LDL.LU R10, [R1+0x2fa8] ;  /* 0x002fa800010a7983 */ /* 0x000f280000300800 */
[----:B------:R1:W-:Y:S04]  /*6eac0*/  LDGSTS.E [R6+0x700], desc[UR76][R8.64], P0 ;  /* 0x0070000008067fae */ /* 0x0003e800081a104c */
[----:B------:R-:W-:Y:S04]  /*6ead0*/  STL [R1+0x30b4], R16 ;  /* 0x0030b41001007387 */ /* 0x000fe80000100800 */
[----:B------:R1:W-:Y:S02]  /*6eae0*/  STL [R1+0x30b0], R17 ;  /* 0x0030b01101007387 */ /* 0x0003e40000100800 */
[----:B-1----:R-:W-:-:S02]  /*6eaf0*/  IMAD.MOV.U32 R9, RZ, RZ, R17 ;  /* 0x000000ffff097224 */ /* 0x002fc400078e0011 */
[----:B------:R-:W4:Y:S01]  /*6eb00*/  LDL.LU R17, [R1+0x2f9c] ;  /* 0x002f9c0001117983 */ /* 0x000f220000300800 */
[----:B------:R-:W-:-:S03]  /*6eb10*/  IMAD.MOV.U32 R8, RZ, RZ, R16 ;  /* 0x000000ffff087224 */ /* 0x000fc600078e0010 */
[----:B------:R-:W4:Y:S01]  /*6eb20*/  LDL.LU R16, [R1+0x2fa4] ;  /* 0x002fa40001107983 */ /* 0x000f220000300800 */
[-C--:B------:R-:W-:Y:S02]  /*6eb30*/  IADD3 R15, P1, PT, R15, R2.reuse, RZ ;  /* 0x000000020f0f7210 */ /* 0x080fe40007f3e0ff */
[----:B------:R-:W-:Y:S01]  /*6eb40*/  IADD3 R7, P2, PT, R7, R2, RZ ;  /* 0x0000000207077210 */ /* 0x000fe20007f5e0ff */
[----:B------:R-:W-:Y:S01]  /*6eb50*/  UISETP.GT.AND UP1, UPT, UR12, 0x5, UPT ;  /* 0x000000050c00788c */ /* 0x000fe2000bf24270 */
[----:B------:R1:W-:Y:S04]  /*6eb60*/  LDGSTS.E [R6+0x780], desc[UR76][R8.64], P0 ;  /* 0x0078000008067fae */ /* 0x0003e800081a104c */
[----:B------:R2:W-:Y:S01]  /*6eb70*/  STL [R1+0x2f80], R15 ;  /* 0x002f800f01007387 */ /* 0x0005e20000100800 */
[----:B------:R-:W-:Y:S01]  /*6eb80*/  USEL UR10, URZ, 0x4, !UP1 ;  /* 0x00000004ff0a7887 */ /* 0x000fe2000c800000 */
[----:B-1----:R-:W-:-:S03]  /*6eb90*/  MOV R8, R15 ;  /* 0x0000000f00087202 */ /* 0x002fc60000000f00 */
[----:B------:R-:W-:-:S06]  /*6eba0*/  USEL UR10, UR10, URZ, !UP0 ;  /* 0x000000ff0a0a7287 */ /* 0x000fcc000c000000 */
[----:B------:R-:W-:Y:S01]  /*6ebb0*/  ISETP.NE.U32.AND P0, PT, RZ, UR10, PT ;  /* 0x0000000aff007c0c */ /* 0x000fe2000bf05070 */
[----:B--2---:R-:W-:-:S05]  /*6ebc0*/  IMAD.X R18, R18, 0x1, R3, P1 ;  /* 0x0000000112127824 */ /* 0x004fca00008e0603 */
[----:B------:R1:W-:Y:S01]  /*6ebd0*/  STL [R1+0x2f7c], R18 ;  /* 0x002f7c1201007387 */ /* 0x0003e20000100800 */
[----:B---3--:R-:W-:-:S03]  /*6ebe0*/  IMAD.X R12, R12, 0x1, R3, P2 ;  /* 0x000000010c0c7824 */ /* 0x008fc600010e0603 */
[----:B------:R2:W-:Y:S04]  /*6ebf0*/  STL [R1+0x2f88], R7 ;  /* 0x002f880701007387 */ /* 0x0005e80000100800 */
[----:B------:R-:W3:Y:S01]  /*6ec00*/  LDL.LU R15, [R1+0x2fb0] ;  /* 0x002fb000010f7983 */ /* 0x000ee20000300800 */
[----:B------:R-:W-:-:S03]  /*6ec10*/  IMAD.MOV.U32 R9, RZ, RZ, R18 ;  /* 0x000000ffff097224 */ /* 0x000fc600078e0012 */
[----:B------:R2:W-:Y:S04]  /*6ec20*/  STL [R1+0x2f84], R12 ;  /* 0x002f840c01007387 */ /* 0x0005e80000100800 */
[----:B-1----:R-:W3:Y:S04]  /*6ec30*/  LDL.LU R18, [R1+0x2fac] ;  /* 0x002fac0001127983 */ /* 0x002ee80000300800 */
[----:B------:R1:W-:Y:S01]  /*6ec40*/  LDGSTS.E [R6+0x1400], desc[UR76][R8.64], P0 ;  /* 0x0140000008067fae */ /* 0x0003e200081a104c */
[-C--:B----4-:R-:W-:Y:S02]  /*6ec50*/  IADD3 R19, P1, PT, R19, R2.reuse, RZ ;  /* 0x0000000213137210 */ /* 0x090fe40007f3e0ff */
[----:B------:R-:W-:Y:S01]  /*6ec60*/  IADD3 R11, P2, PT, R11, R2, RZ ;  /* 0x000000020b0b7210 */ /* 0x000fe20007f5e0ff */
[----:B-1----:R-:W-:-:S02]  /*6ec70*/  IMAD.MOV.U32 R8, RZ, RZ, R7 ;  /* 0x000000ffff087224 */ /* 0x002fc400078e0007 */
[----:B------:R-:W-:Y:S01]  /*6ec80*/  IMAD.MOV.U32 R9, RZ, RZ, R12 ;  /* 0x000000ffff097224 */ /* 0x000fe200078e000c */
[----:B--2---:R-:W2:Y:S04]  /*6ec90*/  LDL.LU R7, [R1+0x2fb8] ;  /* 0x002fb80001077983 */ /* 0x004ea80000300800 */
[----:B------:R-:W4:Y:S04]  /*6eca0*/  LDL.LU R12, [R1+0x2e40] ;  /* 0x002e4000010c7983 */ /* 0x000f280000300800 */
[----:B------:R-:W-:Y:S04]  /*6ecb0*/  STL [R1+0x2f90], R19 ;  /* 0x002f901301007387 */ /* 0x000fe80000100800 */
[----:B------:R1:W-:Y:S01]  /*6ecc0*/  LDGSTS.E [R6+0x1480], desc[UR76][R8.64], P0 ;  /* 0x0148000008067fae */ /* 0x0003e200081a104c */
[----:B------:R-:W-:-:S05]  /*6ecd0*/  IMAD.X R20, R20, 0x1, R3, P1 ;  /* 0x0000000114147824 */ /* 0x000fca00008e0603 */
[----:B------:R1:W-:Y:S04]  /*6ece0*/  STL [R1+0x2f8c], R20 ;  /* 0x002f8c1401007387 */ /* 0x0003e80000100800 */
[----:B------:R-:W-:Y:S01]  /*6ecf0*/  STL [R1+0x2f98], R11 ;  /* 0x002f980b01007387 */ /* 0x000fe20000100800 */
[----:B-1----:R-:W-:Y:S01]  /*6ed00*/  MOV R9, R20 ;  /* 0x0000001400097202 */ /* 0x002fe20000000f00 */
[----:B------:R-:W-:Y:S02]  /*6ed10*/  IMAD.MOV.U32 R8, RZ, RZ, R19 ;  /* 0x000000ffff087224 */ /* 0x000fe400078e0013 */
[----:B------:R-:W4:Y:S01]  /*6ed20*/  LDL.LU R20, [R1+0x2fb4] ;  /* 0x002fb40001147983 */ /* 0x000f220000300800 */
[----:B------:R-:W-:-:S03]  /*6ed30*/  IMAD.X R13, R13, 0x1, R3, P2 ;  /* 0x000000010d0d7824 */ /* 0x000fc600010e0603 */
[----:B------:R1:W-:Y:S01]  /*6ed40*/  LDGSTS.E [R6+0x1500], desc[UR76][R8.64], P0 ;  /* 0x0150000008067fae */ /* 0x0003e200081a104c */
[----:B------:R-:W-:-:S03]  /*6ed50*/  IADD3 R14, P1, PT, R14, R2, RZ ;  /* 0x000000020e0e7210 */ /* 0x000fc60007f3e0ff */
[----:B------:R1:W-:Y:S01]  /*6ed60*/  STL [R1+0x2f94], R13 ;  /* 0x002f940d01007387 */ /* 0x0003e20000100800 */
[----:B------:R-:W-:-:S03]  /*6ed70*/  IADD3 R10, P2, PT, R10, R2, RZ ;  /* 0x000000020a0a7210 */ /* 0x000fc60007f5e0ff */
[----:B------:R-:W4:Y:S01]  /*6ed80*/  LDL.LU R19, [R1+0x2e3c] ;  /* 0x002e3c0001137983 */ /* 0x000f220000300800 */
[----:B-1----:R-:W-:Y:S02]  /*6ed90*/  IMAD.MOV.U32 R8, RZ, RZ, R11 ;  /* 0x000000ffff087224 */ /* 0x002fe400078e000b */
[----:B------:R-:W-:Y:S02]  /*6eda0*/  IMAD.MOV.U32 R9, RZ, RZ, R13 ;  /* 0x000000ffff097224 */ /* 0x000fe400078e000d */
[----:B------:R-:W4:Y:S04]  /*6edb0*/  LDL.LU R13, [R1+0x2e48] ;  /* 0x002e4800010d7983 */ /* 0x000f280000300800 */
[----:B------:R-:W4:Y:S04]  /*6edc0*/  LDL.LU R11, [R1+0x2e50] ;  /* 0x002e5000010b7983 */ /* 0x000f280000300800 */
[----:B------:R-:W-:Y:S01]  /*6edd0*/  STL [R1+0x2fa0], R14 ;  /* 0x002fa00e01007387 */ /* 0x000fe20000100800 */
[----:B------:R-:W-:-:S03]  /*6ede0*/  IMAD.X R17, R17, 0x1, R3, P1 ;  /* 0x0000000111117824 */ /* 0x000fc600008e0603 */
[----:B------:R1:W-:Y:S04]  /*6edf0*/  LDGSTS.E [R6+0x1580], desc[UR76][R8.64], P0 ;  /* 0x0158000008067fae */ /* 0x0003e800081a104c */
[----:B------:R1:W-:Y:S01]  /*6ee00*/  STL [R1+0x2f9c], R17 ;  /* 0x002f9c1101007387 */ /* 0x0003e20000100800 */
[----:B------:R-:W-:-:S03]  /*6ee10*/  IMAD.X R16, R16, 0x1, R3, P2 ;  /* 0x0000000110107824 */ /* 0x000fc600010e0603 */
[----:B------:R-:W-:Y:S01]  /*6ee20*/  STL [R1+0x2fa8], R10 ;  /* 0x002fa80a01007387 */ /* 0x000fe20000100800 */
[----:B-1----:R-:W-:-:S03]  /*6ee30*/  IMAD.MOV.U32 R9, RZ, RZ, R17 ;  /* 0x000000ffff097224 */ /* 0x002fc600078e0011 */
[----:B------:R-:W4:Y:S01]  /*6ee40*/  LDL.LU R17, [R1+0x2e44] ;  /* 0x002e440001117983 */ /* 0x000f220000300800 */
[----:B------:R-:W-:-:S03]  /*6ee50*/  IMAD.MOV.U32 R8, RZ, RZ, R14 ;  /* 0x000000ffff087224 */ /* 0x000fc600078e000e */
[----:B------:R1:W-:Y:S04]  /*6ee60*/  STL [R1+0x2fa4], R16 ;  /* 0x002fa41001007387 */ /* 0x0003e80000100800 */
[----:B------:R-:W4:Y:S04]  /*6ee70*/  LDL.LU R14, [R1+0x2e4c] ;  /* 0x002e4c00010e7983 */ /* 0x000f280000300800 */
[----:B------:R1:W-:Y:S02]  /*6ee80*/  LDGSTS.E [R6+0x1600], desc[UR76][R8.64], P0 ;  /* 0x0160000008067fae */ /* 0x0003e400081a104c */
[----:B-1----:R-:W-:Y:S01]  /*6ee90*/  MOV R8, R10 ;  /* 0x0000000a00087202 */ /* 0x002fe20000000f00 */
[----:B------:R-:W-:-:S02]  /*6eea0*/  IMAD.MOV.U32 R9, RZ, RZ, R16 ;  /* 0x000000ffff097224 */ /* 0x000fc400078e0010 */
[----:B------:R-:W4:Y:S04]  /*6eeb0*/  LDL.LU R16, [R1+0x2e58] ;  /* 0x002e580001107983 */ /* 0x000f280000300800 */
[----:B------:R-:W4:Y:S04]  /*6eec0*/  LDL.LU R10, [R1+0x2e60] ;  /* 0x002e6000010a7983 */ /* 0x000f280000300800 */
[----:B------:R1:W-:Y:S01]  /*6eed0*/  LDGSTS.E [R6+0x1680], desc[UR76][R8.64], P0 ;  /* 0x0168000008067fae */ /* 0x0003e200081a104c */
[----:B------:R-:W-:-:S04]  /*6eee0*/  UISETP.GT.AND UP1, UPT, UR12, 0x9, UPT ;  /* 0x000000090c00788c */ /* 0x000fc8000bf24270 */
[----:B------:R-:W-:-:S04]  /*6eef0*/  USEL UR10, URZ, 0x4, !UP1 ;  /* 0x00000004ff0a7887 */ /* 0x000fc8000c800000 */
[----:B------:R-:W-:Y:S01]  /*6ef00*/  USEL UR10, UR10, URZ, !UP0 ;  /* 0x000000ff0a0a7287 */ /* 0x000fe2000c000000 */
[----:B---3--:R-:W-:-:S05]  /*6ef10*/  IADD3 R15, P1, PT, R15, R2, RZ ;  /* 0x000000020f0f7210 */ /* 0x008fca0007f3e0ff */
[----:B------:R-:W-:Y:S01]  /*6ef20*/  IMAD.X R18, R18, 0x1, R3, P1 ;  /* 0x0000000112127824 */ /* 0x000fe200008e0603 */
[----:B------:R-:W-:Y:S03]  /*6ef30*/  STL [R1+0x2fb0], R15 ;  /* 0x002fb00f01007387 */ /* 0x000fe60000100800 */
[----:B-1----:R-:W-:Y:S01]  /*6ef40*/  IMAD.MOV.U32 R9, RZ, RZ, R18 ;  /* 0x000000ffff097224 */ /* 0x002fe200078e0012 */
[----:B------:R1:W-:Y:S01]  /*6ef50*/  STL [R1+0x2fac], R18 ;  /* 0x002fac1201007387 */ /* 0x0003e20000100800 */
[----:B------:R-:W-:Y:S01]  /*6ef60*/  IMAD.MOV.U32 R8, RZ, RZ, R15 ;  /* 0x000000ffff087224 */ /* 0x000fe200078e000f */
[----:B------:R-:W-:-:S04]  /*6ef70*/  ISETP.NE.U32.AND P1, PT, RZ, UR10, PT ;  /* 0x0000000aff007c0c */ /* 0x000fc8000bf25070 */
[----:B------:R3:W-:Y:S04]  /*6ef80*/  LDGSTS.E [R6+0x1700], desc[UR76][R8.64], P0 ;  /* 0x0170000008067fae */ /* 0x0007e800081a104c */
[----:B-1----:R-:W4:Y:S04]  /*6ef90*/  LDL.LU R18, [R1+0x2e54] ;  /* 0x002e540001127983 */ /* 0x002f280000300800 */
[----:B------:R-:W4:Y:S01]  /*6efa0*/  LDL.LU R15, [R1+0x2e5c] ;  /* 0x002e5c00010f7983 */ /* 0x000f220000300800 */
[-C--:B--2---:R-:W-:Y:S02]  /*6efb0*/  IADD3 R7, P2, PT, R7, R2.reuse, RZ ;  /* 0x0000000207077210 */ /* 0x084fe40007f5e0ff */
[----:B----4-:R-:W-:-:S02]  /*6efc0*/  IADD3 R12, P3, PT, R12, R2, RZ ;  /* 0x000000020c0c7210 */ /* 0x010fc40007f7e0ff */
[----:B---3--:R-:W-:Y:S01]  /*6efd0*/  MOV R8, R7 ;  /* 0x0000000700087202 */ /* 0x008fe20000000f00 */
[----:B------:R1:W-:Y:S01]  /*6efe0*/  STL [R1+0x2fb8], R7 ;  /* 0x002fb80701007387 */ /* 0x0003e20000100800 */
[----:B------:R-:W-:-:S04]  /*6eff0*/  IMAD.X R20, R20, 0x1, R3, P2 ;  /* 0x0000000114147824 */ /* 0x000fc800010e0603 */
[----:B------:R-:W-:Y:S01]  /*6f000*/  IMAD.MOV.U32 R9, RZ, RZ, R20 ;  /* 0x000000ffff097224 */ /* 0x000fe200078e0014 */
[----:B------:R-:W-:Y:S04]  /*6f010*/  STL [R1+0x2fb4], R20 ;  /* 0x002fb41401007387 */ /* 0x000fe80000100800 */
[----:B------:R2:W-:Y:S01]  /*6f020*/  LDGSTS.E [R6+0x1780], desc[UR76][R8.64], P0 ;  /* 0x0178000008067fae */ /* 0x0005e200081a104c */
[----:B------:R-:W-:-:S03]  /*6f030*/  IMAD.X R19, R19, 0x1, R3, P3 ;  /* 0x0000000113137824 */ /* 0x000fc600018e0603 */
[----:B------:R3:W-:Y:S04]  /*6f040*/  STL [R1+0x2e40], R12 ;  /* 0x002e400c01007387 */ /* 0x0007e80000100800 */
[----:B------:R-:W4:Y:S01]  /*6f050*/  LDL.LU R21, [R1+0x2e68] ;  /* 0x002e680001157983 */ /* 0x000f220000300800 */
[----:B------:R-:W-:-:S03]  /*6f060*/  IADD3 R13, P0, PT, R13, R2, RZ ;  /* 0x000000020d0d7210 */ /* 0x000fc60007f1e0ff */
[----:B------:R-:W-:Y:S01]  /*6f070*/  STL [R1+0x2e3c], R19 ;  /* 0x002e3c1301007387 */ /* 0x000fe20000100800 */
[----:B--2---:R-:W-:Y:S02]  /*6f080*/  IMAD.MOV.U32 R8, RZ, RZ, R12 ;  /* 0x000000ffff087224 */ /* 0x004fe400078e000c */
[----:B------:R-:W-:Y:S01]  /*6f090*/  IMAD.MOV.U32 R9, RZ, RZ, R19 ;  /* 0x000000ffff097224 */ /* 0x000fe200078e0013 */
[----:B-1----:R-:W2:Y:S01]  /*6f0a0*/  LDL.LU R7, [R1+0x2e70] ;  /* 0x002e700001077983 */ /* 0x002ea20000300800 */
[----:B------:R-:W-:-:S03]  /*6f0b0*/  IADD3 R11, P2, PT, R11, R2, RZ ;  /* 0x000000020b0b7210 */ /* 0x000fc60007f5e0ff */
[----:B------:R-:W2:Y:S04]  /*6f0c0*/  LDL.LU R22, [R1+0x2e64] ;  /* 0x002e640001167983 */ /* 0x000ea80000300800 */
[----:B---3--:R-:W3:Y:S04]  /*6f0d0*/  LDL.LU R12, [R1+0x2e6c] ;  /* 0x002e6c00010c7983 */ /* 0x008ee80000300800 */
[----:B------:R1:W-:Y:S04]  /*6f0e0*/  STL [R1+0x2e48], R13 ;  /* 0x002e480d01007387 */ /* 0x0003e80000100800 */
[----:B------:R1:W-:Y:S01]  /*6f0f0*/  LDGSTS.E [R6+0x2400], desc[UR76][R8.64], P1 ;  /* 0x0240000008067fae */ /* 0x0003e200089a104c */
[----:B------:R-:W-:-:S05]  /*6f100*/  IMAD.X R17, R17, 0x1, R3, P0 ;  /* 0x0000000111117824 */ /* 0x000fca00000e0603 */
[----:B------:R1:W-:Y:S02]  /*6f110*/  STL [R1+0x2e44], R17 ;  /* 0x002e441101007387 */ /* 0x0003e40000100800 */
[----:B-1----:R-:W-:Y:S02]  /*6f120*/  IMAD.MOV.U32 R8, RZ, RZ, R13 ;  /* 0x000000ffff087224 */ /* 0x002fe400078e000d */
[----:B------:R-:W-:Y:S01]  /*6f130*/  IMAD.X R14, R14, 0x1, R3, P2 ;  /* 0x000000010e0e7824 */ /* 0x000fe200010e0603 */
[----:B------:R1:W-:Y:S04]  /*6f140*/  STL [R1+0x2e50], R11 ;  /* 0x002e500b01007387 */ /* 0x0003e80000100800 */
[----:B------:R-:W3:Y:S01]  /*6f150*/  LDL.LU R13, [R1+0x2e78] ;  /* 0x002e7800010d7983 */ /* 0x000ee20000300800 */
[----:B------:R-:W-:-:S03]  /*6f160*/  MOV R9, R17 ;  /* 0x0000001100097202 */ /* 0x000fc60000000f00 */
[----:B------:R1:W-:Y:S04]  /*6f170*/  STL [R1+0x2e4c], R14 ;  /* 0x002e4c0e01007387 */ /* 0x0003e80000100800 */
[----:B------:R-:W3:Y:S04]  /*6f180*/  LDL.LU R17, [R1+0x2e74] ;  /* 0x002e740001117983 */ /* 0x000ee80000300800 */
[----:B------:R1:W-:Y:S01]  /*6f190*/  LDGSTS.E [R6+0x2480], desc[UR76][R8.64], P1 ;  /* 0x0248000008067fae */ /* 0x0003e200089a104c */
[-C--:B------:R-:W-:Y:S02]  /*6f1a0*/  IADD3 R16, P0, PT, R16, R2.reuse, RZ ;  /* 0x0000000210107210 */ /* 0x080fe40007f1e0ff */
[----:B------:R-:W-:Y:S01]  /*6f1b0*/  IADD3 R10, P2, PT, R10, R2, RZ ;  /* 0x000000020a0a7210 */ /* 0x000fe20007f5e0ff */
[----:B-1----:R-:W-:-:S02]  /*6f1c0*/  IMAD.MOV.U32 R8, RZ, RZ, R11 ;  /* 0x000000ffff087224 */ /* 0x002fc400078e000b */
[----:B------:R-:W-:Y:S01]  /*6f1d0*/  IMAD.MOV.U32 R9, RZ, RZ, R14 ;  /* 0x000000ffff097224 */ /* 0x000fe200078e000e */
[----:B------:R-:W3:Y:S04]  /*6f1e0*/  LDL.LU R11, [R1+0x2d40] ;  /* 0x002d4000010b7983 */ /* 0x000ee80000300800 */
[----:B------:R-:W3:Y:S04]  /*6f1f0*/  LDL.LU R14, [R1+0x2d48] ;  /* 0x002d4800010e7983 */ /* 0x000ee80000300800 */
[----:B------:R-:W-:Y:S04]  /*6f200*/  STL [R1+0x2e58], R16 ;  /* 0x002e581001007387 */ /* 0x000fe80000100800 */
[----:B------:R1:W-:Y:S02]  /*6f210*/  LDGSTS.E [R6+0x2500], desc[UR76][R8.64], P1 ;  /* 0x0250000008067fae */ /* 0x0003e400089a104c */
[----:B-1----:R-:W-:-:S02]  /*6f220*/  IMAD.MOV.U32 R8, RZ, RZ, R16 ;  /* 0x000000ffff087224 */ /* 0x002fc400078e0010 */
[----:B------:R-:W-:-:S05]  /*6f230*/  IMAD.X R18, R18, 0x1, R3, P0 ;  /* 0x0000000112127824 */ /* 0x000fca00000e0603 */
[----:B------:R1:W-:Y:S01]  /*6f240*/  STL [R1+0x2e54], R18 ;  /* 0x002e541201007387 */ /* 0x0003e20000100800 */
[----:B------:R-:W-:-:S03]  /*6f250*/  IMAD.X R15, R15, 0x1, R3, P2 ;  /* 0x000000010f0f7824 */ /* 0x000fc600010e0603 */
[----:B------:R-:W-:Y:S04]  /*6f260*/  STL [R1+0x2e60], R10 ;  /* 0x002e600a01007387 */ /* 0x000fe80000100800 */
[----:B------:R-:W3:Y:S04]  /*6f270*/  LDL.LU R20, [R1+0x2d3c] ;  /* 0x002d3c0001147983 */ /* 0x000ee80000300800 */
[----:B------:R1:W-:Y:S04]  /*6f280*/  STL [R1+0x2e5c], R15 ;  /* 0x002e5c0f01007387 */ /* 0x0003e80000100800 */
[----:B------:R-:W3:Y:S01]  /*6f290*/  LDL.LU R19, [R1+0x2d44] ;  /* 0x002d440001137983 */ /* 0x000ee20000300800 */
[----:B------:R-:W-:-:S03]  /*6f2a0*/  IMAD.MOV.U32 R9, RZ, RZ, R18 ;  /* 0x000000ffff097224 */ /* 0x000fc600078e0012 */
[----:B-1----:R-:W3:Y:S04]  /*6f2b0*/  LDL.LU R18, [R1+0x2d4c] ;  /* 0x002d4c0001127983 */ /* 0x002ee80000300800 */
[----:B------:R1:W-:Y:S02]  /*6f2c0*/  LDGSTS.E [R6+0x2580], desc[UR76][R8.64], P1 ;  /* 0x0258000008067fae */ /* 0x0003e400089a104c */
[----:B-1----:R-:W-:Y:S02]  /*6f2d0*/  IMAD.MOV.U32 R9, RZ, RZ, R15 ;  /* 0x000000ffff097224 */ /* 0x002fe400078e000f */
[----:B------:R-:W3:Y:S01]  /*6f2e0*/  LDL.LU R15, [R1+0x2d50] ;  /* 0x002d5000010f7983 */ /* 0x000ee20000300800 */
[----:B------:R-:W-:-:S03]  /*6f2f0*/  MOV R8, R10 ;  /* 0x0000000a00087202 */ /* 0x000fc60000000f00 */
[----:B------:R-:W3:Y:S01]  /*6f300*/  LDL.LU R16, [R1+0x2d54] ;  /* 0x002d540001107983 */ /* 0x000ee20000300800 */
[----:B----4-:R-:W-:-:S03]  /*6f310*/  IADD3 R21, P0, PT, R21, R2, RZ ;  /* 0x0000000215157210 */ /* 0x010fc60007f1e0ff */
[----:B------:R-:W4:Y:S04]  /*6f320*/  LDL.LU R10, [R1+0x2d58] ;  /* 0x002d5800010a7983 */ /* 0x000f280000300800 */
[----:B------:R1:W-:Y:S01]  /*6f330*/  LDGSTS.E [R6+0x2600], desc[UR76][R8.64], P1 ;  /* 0x0260000008067fae */ /* 0x0003e200089a104c */
[----:B--2---:R-:W-:Y:S01]  /*6f340*/  IADD3 R7, P2, PT, R7, R2, RZ ;  /* 0x0000000207077210 */ /* 0x004fe20007f5e0ff */
[--C-:B------:R-:W-:Y:S02]  /*6f350*/  IMAD.X R22, R22, 0x1, R3.reuse, P0 ;  /* 0x0000000116167824 */ /* 0x100fe400000e0603 */
[----:B------:R-:W-:Y:S02]  /*6f360*/  STL [R1+0x2e68], R21 ;  /* 0x002e681501007387 */ /* 0x000fe40000100800 */
[----:B---3--:R-:W-:-:S02]  /*6f370*/  IMAD.X R12, R12, 0x1, R3, P2 ;  /* 0x000000010c0c7824 */ /* 0x008fc400010e0603 */
[----:B-1----:R-:W-:Y:S02]  /*6f380*/  IMAD.MOV.U32 R8, RZ, RZ, R21 ;  /* 0x000000ffff087224 */ /* 0x002fe400078e0015 */
[----:B------:R-:W-:Y:S01]  /*6f390*/  IMAD.MOV.U32 R9, RZ, RZ, R22 ;  /* 0x000000ffff097224 */ /* 0x000fe200078e0016 */
[----:B------:R-:W-:Y:S04]  /*6f3a0*/  STL [R1+0x2e64], R22 ;  /* 0x002e641601007387 */ /* 0x000fe80000100800 */
[----:B------:R1:W-:Y:S04]  /*6f3b0*/  LDGSTS.E [R6+0x2680], desc[UR76][R8.64], P1 ;  /* 0x0268000008067fae */ /* 0x0003e800089a104c */
[----:B------:R-:W-:Y:S04]  /*6f3c0*/  STL [R1+0x2e70], R7 ;  /* 0x002e700701007387 */ /* 0x000fe80000100800 */
[----:B------:R2:W-:Y:S01]  /*6f3d0*/  STL [R1+0x2e6c], R12 ;  /* 0x002e6c0c01007387 */ /* 0x0005e20000100800 */
[----:B-1----:R-:W-:Y:S01]  /*6f3e0*/  IMAD.MOV.U32 R8, RZ, RZ, R7 ;  /* 0x000000ffff087224 */ /* 0x002fe200078e0007 */
[----:B------:R-:W-:-:S02]  /*6f3f0*/  MOV R9, R12 ;  /* 0x0000000c00097202 */ /* 0x000fc40000000f00 */
[----:B------:R-:W-:Y:S01]  /*6f400*/  IADD3 R13, P0, PT, R13, R2, RZ ;  /* 0x000000020d0d7210 */ /* 0x000fe20007f1e0ff */
[----:B--2---:R-:W2:Y:S04]  /*6f410*/  LDL.LU R12, [R1+0x2d60] ;  /* 0x002d6000010c7983 */ /* 0x004ea80000300800 */
[----:B------:R-:W3:Y:S01]  /*6f420*/  LDL.LU R7, [R1+0x2d68] ;  /* 0x002d680001077983 */ /* 0x000ee20000300800 */
[----:B------:R-:W-:-:S03]  /*6f430*/  IMAD.X R17, R17, 0x1, R3, P0 ;  /* 0x0000000111117824 */ /* 0x000fc600000e0603 */
[----:B------:R1:W-:Y:S04]  /*6f440*/  LDGSTS.E [R6+0x2700], desc[UR76][R8.64], P1 ;  /* 0x0270000008067fae */ /* 0x0003e800089a104c */
[----:B------:R-:W-:Y:S04]  /*6f450*/  STL [R1+0x2e78], R13 ;  /* 0x002e780d01007387 */ /* 0x000fe80000100800 */
[----:B------:R1:W-:Y:S02]  /*6f460*/  STL [R1+0x2e74], R17 ;  /* 0x002e741101007387 */ /* 0x0003e40000100800 */
[----:B-1----:R-:W-:-:S02]  /*6f470*/  IMAD.MOV.U32 R9, RZ, RZ, R17 ;  /* 0x000000ffff097224 */ /* 0x002fc400078e0011 */
[----:B------:R-:W3:Y:S01]  /*6f480*/  LDL.LU R17, [R1+0x2d5c] ;  /* 0x002d5c0001117983 */ /* 0x000ee20000300800 */
[----:B------:R-:W-:-:S03]  /*6f490*/  IMAD.MOV.U32 R8, RZ, RZ, R13 ;  /* 0x000000ffff087224 */ /* 0x000fc600078e000d */
[----:B------:R-:W3:Y:S01]  /*6f4a0*/  LDL.LU R13, [R1+0x2d64] ;  /* 0x002d6400010d7983 */ /* 0x000ee20000300800 */
[----:B------:R-:W-:-:S03]  /*6f4b0*/  UISETP.GT.AND UP1, UPT, UR12, 0xd, UPT ;  /* 0x0000000d0c00788c */ /* 0x000fc6000bf24270 */
[----:B------:R1:W-:Y:S01]  /*6f4c0*/  LDGSTS.E [R6+0x2780], desc[UR76][R8.64], P1 ;  /* 0x0278000008067fae */ /* 0x0003e200089a104c */
[----:B------:R-:W-:-:S04]  /*6f4d0*/  USEL UR10, URZ, 0x4, !UP1 ;  /* 0x00000004ff0a7887 */ /* 0x000fc8000c800000 */
[----:B------:R-:W-:Y:S01]  /*6f4e0*/  USEL UR10, UR10, URZ, !UP0 ;  /* 0x000000ff0a0a7287 */ /* 0x000fe2000c000000 */
[----:B------:R-:W-:-:S05]  /*6f4f0*/  IADD3 R11, P1, PT, R11, R2, RZ ;  /* 0x000000020b0b7210 */ /* 0x000fca0007f3e0ff */
[----:B------:R-:W-:Y:S02]  /*6f500*/  ISETP.NE.U32.AND P0, PT, RZ, UR10, PT ;  /* 0x0000000aff007c0c */ /* 0x000fe4000bf05070 */
[----:B------:R-:W-:Y:S01]  /*6f510*/  IADD3 R14, P2, PT, R14, R2, RZ ;  /* 0x000000020e0e7210 */ /* 0x000fe20007f5e0ff */
[----:B------:R1:W-:Y:S02]  /*6f520*/  STL [R1+0x2d40], R11 ;  /* 0x002d400b01007387 */ /* 0x0003e40000100800 */
[----:B-1----:R-:W-:Y:S02]  /*6f530*/  IMAD.MOV.U32 R8, RZ, RZ, R11 ;  /* 0x000000ffff087224 */ /* 0x002fe400078e000b */
[----:B------:R-:W-:-:S05]  /*6f540*/  IMAD.X R20, R20, 0x1, R3, P1 ;  /* 0x0000000114147824 */ /* 0x000fca00008e0603 */
[----:B------:R-:W-:Y:S01]  /*6f550*/  STL [R1+0x2d3c], R20 ;  /* 0x002d3c1401007387 */ /* 0x000fe20000100800 */
[----:B------:R-:W-:Y:S01]  /*6f560*/  MOV R9, R20 ;  /* 0x0000001400097202 */ /* 0x000fe20000000f00 */
[----:B------:R-:W-:Y:S02]  /*6f570*/  IMAD.X R19, R19, 0x1, R3, P2 ;  /* 0x0000000113137824 */ /* 0x000fe400010e0603 */
[----:B------:R1:W-:Y:S04]  /*6f580*/  STL [R1+0x2d48], R14 ;  /* 0x002d480e01007387 */ /* 0x0003e80000100800 */
[----:B------:R-:W3:Y:S04]  /*6f590*/  LDL.LU R11, [R1+0x2d70] ;  /* 0x002d7000010b7983 */ /* 0x000ee80000300800 */
[----:B------:R1:W-:Y:S04]  /*6f5a0*/  LDGSTS.E [R6+0x3400], desc[UR76][R8.64], P0 ;  /* 0x0340000008067fae */ /* 0x0003e800081a104c */
[----:B------:R-:W-:Y:S01]  /*6f5b0*/  STL [R1+0x2d44], R19 ;  /* 0x002d441301007387 */ /* 0x000fe20000100800 */
[----:B-1----:R-:W-:-:S03]  /*6f5c0*/  IMAD.MOV.U32 R8, RZ, RZ, R14 ;  /* 0x000000ffff087224 */ /* 0x002fc600078e000e */
[----:B------:R-:W3:Y:S01]  /*6f5d0*/  LDL.LU R14, [R1+0x2d6c] ;  /* 0x002d6c00010e7983 */ /* 0x000ee20000300800 */
[----:B------:R-:W-:Y:S01]  /*6f5e0*/  IADD3 R15, P1, PT, R15, R2, RZ ;  /* 0x000000020f0f7210 */ /* 0x000fe20007f3e0ff */
[----:B------:R-:W-:-:S04]  /*6f5f0*/  IMAD.MOV.U32 R9, RZ, RZ, R19 ;  /* 0x000000ffff097224 */ /* 0x000fc800078e0013 */
[--C-:B------:R-:W-:Y:S01]  /*6f600*/  IMAD.X R18, R18, 0x1, R3.reuse, P1 ;  /* 0x0000000112127824 */ /* 0x100fe200008e0603 */
[----:B----4-:R-:W-:Y:S01]  /*6f610*/  IADD3 R10, P2, PT, R10, R2, RZ ;  /* 0x000000020a0a7210 */ /* 0x010fe20007f5e0ff */
[----:B------:R1:W-:Y:S04]  /*6f620*/  STL [R1+0x2d50], R15 ;  /* 0x002d500f01007387 */ /* 0x0003e80000100800 */
[----:B------:R4:W-:Y:S01]  /*6f630*/  LDGSTS.E [R6+0x3480], desc[UR76][R8.64], P0 ;  /* 0x0348000008067fae */ /* 0x0009e200081a104c */
[----:B------:R-:W-:-:S03]  /*6f640*/  IMAD.X R16, R16, 0x1, R3, P2 ;  /* 0x0000000110107824 */ /* 0x000fc600010e0603 */
[----:B------:R-:W-:Y:S04]  /*6f650*/  STL [R1+0x2d4c], R18 ;  /* 0x002d4c1201007387 */ /* 0x000fe80000100800 */
[----:B------:R-:W-:Y:S01]  /*6f660*/  STL [R1+0x2d58], R10 ;  /* 0x002d580a01007387 */ /* 0x000fe20000100800 */
[----:B----4-:R-:W-:-:S03]  /*6f670*/  IMAD.MOV.U32 R8, RZ, RZ, R15 ;  /* 0x000000ffff087224 */ /* 0x010fc600078e000f */
[----:B-1----:R-:W4:Y:S04]  /*6f680*/  LDL.LU R15, [R1+0x2d78] ;  /* 0x002d7800010f7983 */ /* 0x002f280000300800 */
[----:B------:R1:W-:Y:S04]  /*6f690*/  STL [R1+0x2d54], R16 ;  /* 0x002d541001007387 */ /* 0x0003e80000100800 */
[----:B------:R-:W4:Y:S01]  /*6f6a0*/  LDL.LU R21, [R1+0x22f4] ;  /* 0x0022f40001157983 */ /* 0x000f220000300800 */
[----:B------:R-:W-:-:S03]  /*6f6b0*/  IMAD.MOV.U32 R9, RZ, RZ, R18 ;  /* 0x000000ffff097224 */ /* 0x000fc600078e0012 */
[----:B------:R-:W4:Y:S04]  /*6f6c0*/  LDL.LU R20, [R1+0x2d74] ;  /* 0x002d740001147983 */ /* 0x000f280000300800 */
[----:B------:R1:W-:Y:S04]  /*6f6d0*/  LDGSTS.E [R6+0x3500], desc[UR76][R8.64], P0 ;  /* 0x0350000008067fae */ /* 0x0003e800081a104c */
[----:B------:R-:W4:Y:S01]  /*6f6e0*/  LDL.LU R22, [R1+0x22f0] ;  /* 0x0022f00001167983 */ /* 0x000f220000300800 */
[----:B--2---:R-:W-:Y:S02]  /*6f6f0*/  IADD3 R12, P1, PT, R12, R2, RZ ;  /* 0x000000020c0c7210 */ /* 0x004fe40007f3e0ff */
[----:B-1----:R-:W-:Y:S01]  /*6f700*/  MOV R8, R10 ;  /* 0x0000000a00087202 */ /* 0x002fe20000000f00 */
[----:B------:R-:W-:Y:S01]  /*6f710*/  IMAD.MOV.U32 R9, RZ, RZ, R16 ;  /* 0x000000ffff097224 */ /* 0x000fe200078e0010 */
[----:B---3--:R-:W-:Y:S01]  /*6f720*/  IADD3 R7, P2, PT, R7, R2, RZ ;  /* 0x0000000207077210 */ /* 0x008fe20007f5e0ff */
[----:B------:R-:W2:Y:S04]  /*6f730*/  LDL.LU R16, [R1+0x22fc] ;  /* 0x0022fc0001107983 */ /* 0x000ea80000300800 */
[----:B------:R-:W3:Y:S04]  /*6f740*/  LDL.LU R10, [R1+0x2304] ;  /* 0x00230400010a7983 */ /* 0x000ee80000300800 */
[----:B------:R-:W-:Y:S04]  /*6f750*/  STL [R1+0x2d60], R12 ;  /* 0x002d600c01007387 */ /* 0x000fe80000100800 */
[----:B------:R1:W-:Y:S01]  /*6f760*/  LDGSTS.E [R6+0x3580], desc[UR76][R8.64], P0 ;  /* 0x0358000008067fae */ /* 0x0003e200081a104c */
[----:B------:R-:W-:-:S02]  /*6f770*/  IMAD.X R17, R17, 0x1, R3, P1 ;  /* 0x0000000111117824 */ /* 0x000fc400008e0603 */
[----:B------:R-:W-:-:S03]  /*6f780*/  IMAD.X R13, R13, 0x1, R3, P2 ;  /* 0x000000010d0d7824 */ /* 0x000fc600010e0603 */
[----:B------:R1:W-:Y:S02]  /*6f790*/  STL [R1+0x2d5c], R17 ;  /* 0x002d5c1101007387 */ /* 0x0003e40000100800 */
[----:B-1----:R-:W-:Y:S02]  /*6f7a0*/  IMAD.MOV.U32 R9, RZ, RZ, R17 ;  /* 0x000000ffff097224 */ /* 0x002fe400078e0011 */
[----:B------:R-:W-:Y:S01]  /*6f7b0*/  STL [R1+0x2d68], R7 ;  /* 0x002d680701007387 */ /* 0x000fe20000100800 */
[----:B------:R-:W-:-:S03]  /*6f7c0*/  IMAD.MOV.U32 R8, RZ, RZ, R12 ;  /* 0x000000ffff087224 */ /* 0x000fc600078e000c */
[----:B------:R-:W3:Y:S04]  /*6f7d0*/  LDL.LU R17, [R1+0x22f8] ;  /* 0x0022f80001117983 */ /* 0x000ee80000300800 */
[----:B------:R1:W-:Y:S04]  /*6f7e0*/  STL [R1+0x2d64], R13 ;  /* 0x002d640d01007387 */ /* 0x0003e80000100800 */
[----:B------:R-:W3:Y:S04]  /*6f7f0*/  LDL.LU R12, [R1+0x2300] ;  /* 0x00230000010c7983 */ /* 0x000ee80000300800 */
[----:B------:R1:W-:Y:S02]  /*6f800*/  LDGSTS.E [R6+0x3600], desc[UR76][R8.64], P0 ;  /* 0x0360000008067fae */ /* 0x0003e400081a104c */
[----:B-1----:R-:W-:Y:S01]  /*6f810*/  MOV R9, R13 ;  /* 0x0000000d00097202 */ /* 0x002fe20000000f00 */
[----:B------:R-:W-:Y:S01]  /*6f820*/  IMAD.MOV.U32 R8, RZ, RZ, R7 ;  /* 0x000000ffff087224 */ /* 0x000fe200078e0007 */
[----:B------:R-:W3:Y:S04]  /*6f830*/  LDL.LU R13, [R1+0x230c] ;  /* 0x00230c00010d7983 */ /* 0x000ee80000300800 */
[----:B------:R-:W3:Y:S01]  /*6f840*/  LDL.LU R7, [R1+0x2314] ;  /* 0x0023140001077983 */ /* 0x000ee20000300800 */
[----:B------:R-:W-:-:S03]  /*6f850*/  UISETP.GT.AND UP1, UPT, UR12, 0x11, UPT ;  /* 0x000000110c00788c */ /* 0x000fc6000bf24270 */
[----:B------:R1:W-:Y:S01]  /*6f860*/  LDGSTS.E [R6+0x3680], desc[UR76][R8.64], P0 ;  /* 0x0368000008067fae */ /* 0x0003e200081a104c */
[----:B------:R-:W-:-:S04]  /*6f870*/  USEL UR10, URZ, 0x4, !UP1 ;  /* 0x00000004ff0a7887 */ /* 0x000fc8000c800000 */
[----:B------:R-:W-:Y:S01]  /*6f880*/  USEL UR10, UR10, URZ, !UP0 ;  /* 0x000000ff0a0a7287 */ /* 0x000fe2000c000000 */
[----:B------:R-:W-:-:S05]  /*6f890*/  IADD3 R11, P1, PT, R11, R2, RZ ;  /* 0x000000020b0b7210 */ /* 0x000fca0007f3e0ff */
[----:B------:R-:W-:Y:S01]  /*6f8a0*/  STL [R1+0x2d70], R11 ;  /* 0x002d700b01007387 */ /* 0x000fe20000100800 */
[----:B------:R-:W-:-:S05]  /*6f8b0*/  IMAD.X R14, R14, 0x1, R3, P1 ;  /* 0x000000010e0e7824 */ /* 0x000fca00008e0603 */
[----:B------:R1:W-:Y:S04]  /*6f8c0*/  STL [R1+0x2d6c], R14 ;  /* 0x002d6c0e01007387 */ /* 0x0003e80000100800 */
[----:B------:R-:W3:Y:S04]  /*6f8d0*/  LDL.LU R18, [R1+0x2308] ;  /* 0x0023080001127983 */ /* 0x000ee80000300800 */
[----:B------:R-:W3:Y:S01]  /*6f8e0*/  LDL.LU R19, [R1+0x2310] ;  /* 0x0023100001137983 */ /* 0x000ee20000300800 */
[----:B-1----:R-:W-:Y:S02]  /*6f8f0*/  IMAD.MOV.U32 R8, RZ, RZ, R11 ;  /* 0x000000ffff087224 */ /* 0x002fe400078e000b */
[----:B------:R-:W-:-:S02]  /*6f900*/  IMAD.MOV.U32 R9, RZ, RZ, R14 ;  /* 0x000000ffff097224 */ /* 0x000fc400078e000e */
[----:B------:R-:W3:Y:S04]  /*6f910*/  LDL.LU R14, [R1+0x231c] ;  /* 0x00231c00010e7983 */ /* 0x000ee80000300800 */
[----:B------:R1:W-:Y:S01]  /*6f920*/  LDGSTS.E [R6+0x3700], desc[UR76][R8.64], P0 ;  /* 0x0370000008067fae */ /* 0x0003e200081a104c */
[----:B----4-:R-:W-:-:S03]  /*6f930*/  IADD3 R15, P2, PT, R15, R2, RZ ;  /* 0x000000020f0f7210 */ /* 0x010fc60007f5e0ff */
[----:B------:R-:W4:Y:S01]  /*6f940*/  LDL.LU R11, [R1+0x2324] ;  /* 0x00232400010b7983 */ /* 0x000f220000300800 */
[----:B------:R-:W-:Y:S01]  /*6f950*/  ISETP.NE.U32.AND P1, PT, RZ, UR10, PT ;  /* 0x0000000aff007c0c */ /* 0x000fe2000bf25070 */
[----:B------:R-:W-:Y:S01]  /*6f960*/  IMAD.X R20, R20, 0x1, R3, P2 ;  /* 0x0000000114147824 */ /* 0x000fe200010e0603 */
[----:B------:R-:W-:Y:S01]  /*6f970*/  IADD3 R21, P3, PT, R21, R2, RZ ;  /* 0x0000000215157210 */ /* 0x000fe20007f7e0ff */
[----:B-1----:R-:W-:-:S03]  /*6f980*/  IMAD.MOV.U32 R8, RZ, RZ, R15 ;  /* 0x000000ffff087224 */ /* 0x002fc600078e000f */
[----:B------:R-:W-:Y:S01]  /*6f990*/  MOV R9, R20 ;  /* 0x0000001400097202 */ /* 0x000fe20000000f00 */
[----:B------:R-:W-:Y:S04]  /*6f9a0*/  STL [R1+0x2d78], R15 ;  /* 0x002d780f01007387 */ /* 0x000fe80000100800 */
[----:B------:R1:W-:Y:S01]  /*6f9b0*/  STL [R1+0x2d74], R20 ;  /* 0x002d741401007387 */ /* 0x0003e20000100800 */
[----:B------:R-:W-:-:S03]  /*6f9c0*/  IMAD.X R22, R22, 0x1, R3, P3 ;  /* 0x0000000116167824 */ /* 0x000fc600018e0603 */
[----:B------:R-:W-:Y:S04]  /*6f9d0*/  STL [R1+0x22f4], R21 ;  /* 0x0022f41501007387 */ /* 0x000fe80000100800 */
[----:B------:R3:W-:Y:S01]  /*6f9e0*/  LDGSTS.E [R6+0x3780], desc[UR76][R8.64], P0 ;  /* 0x0378000008067fae */ /* 0x0007e200081a104c */
[----:B--2---:R-:W-:-:S03]  /*6f9f0*/  IADD3 R16, P0, PT, R16, R2, RZ ;  /* 0x0000000210107210 */ /* 0x004fc60007f1e0ff */
[----:B-1----:R-:W2:Y:S01]  /*6fa00*/  LDL.LU R20, [R1+0x2318] ;  /* 0x0023180001147983 */ /* 0x002ea20000300800 */
[----:B---3--:R-:W-:-:S03]  /*6fa10*/  IADD3 R10, P2, PT, R10, R2, RZ ;  /* 0x000000020a0a7210 */ /* 0x008fc60007f5e0ff */
[----:B------:R-:W-:Y:S01]  /*6fa20*/  STL [R1+0x22f0], R22 ;  /* 0x0022f01601007387 */ /* 0x000fe20000100800 */
[----:B------:R-:W-:-:S03]  /*6fa30*/  IMAD.MOV.U32 R8, RZ, RZ, R21 ;  /* 0x000000ffff087224 */ /* 0x000fc600078e0015 */
[----:B------:R-:W3:Y:S01]  /*6fa40*/  LDL.LU R15, [R1+0x2320] ;  /* 0x00232000010f7983 */ /* 0x000ee20000300800 */
[----:B------:R-:W-:-:S03]  /*6fa50*/  IMAD.MOV.U32 R9, RZ, RZ, R22 ;  /* 0x000000ffff097224 */ /* 0x000fc600078e0016 */
[----:B------:R1:W-:Y:S04]  /*6fa60*/  STL [R1+0x22fc], R16 ;  /* 0x0022fc1001007387 */ /* 0x0003e80000100800 */
[----:B------:R1:W-:Y:S01]  /*6fa70*/  LDGSTS.E [R6+0x4400], desc[UR76][R8.64], P1 ;  /* 0x0440000008067fae */ /* 0x0003e200089a104c */
[----:B------:R-:W-:Y:S02]  /*6fa80*/  IMAD.X R17, R17, 0x1, R3, P0 ;  /* 0x0000000111117824 */ /* 0x000fe400000e0603 */
[----:B-1----:R-:W-:-:S03]  /*6fa90*/  IMAD.MOV.U32 R8, RZ, RZ, R16 ;  /* 0x000000ffff087224 */ /* 0x002fc600078e0010 */
[----:B------:R1:W-:Y:S01]  /*6faa0*/  STL [R1+0x22f8], R17 ;  /* 0x0022f81101007387 */ /* 0x0003e20000100800 */
[----:B------:R-:W-:-:S03]  /*6fab0*/  IMAD.X R12, R12, 0x1, R3, P2 ;  /* 0x000000010c0c7824 */ /* 0x000fc600010e0603 */
[----:B------:R-:W-:Y:S01]  /*6fac0*/  STL [R1+0x2304], R10 ;  /* 0x0023040a01007387 */ /* 0x000fe20000100800 */
[----:B------:R-:W-:-:S03]  /*6fad0*/  IMAD.MOV.U32 R9, RZ, RZ, R17 ;  /* 0x000000ffff097224 */ /* 0x000fc600078e0011 */
[----:B------:R-:W3:Y:S04]  /*6fae0*/  LDL.LU R16, [R1+0x232c] ;  /* 0x00232c0001107983 */ /* 0x000ee80000300800 */
[----:B------:R1:W-:Y:S04]  /*6faf0*/  STL [R1+0x2300], R12 ;  /* 0x0023000c01007387 */ /* 0x0003e80000100800 */
[----:B-1----:R-:W3:Y:S04]  /*6fb00*/  LDL.LU R17, [R1+0x2328] ;  /* 0x0023280001117983 */ /* 0x002ee80000300800 */
[----:B------:R1:W-:Y:S01]  /*6fb10*/  LDGSTS.E [R6+0x4480], desc[UR76][R8.64], P1 ;  /* 0x0448000008067fae */ /* 0x0003e200089a104c */
[----:B------:R-:W-:-:S02]  /*6fb20*/  IADD3 R13, P0, PT, R13, R2, RZ ;  /* 0x000000020d0d7210 */ /* 0x000fc40007f1e0ff */
[----:B------:R-:W-:Y:S02]  /*6fb30*/  IADD3 R7, P2, PT, R7, R2, RZ ;  /* 0x0000000207077210 */ /* 0x000fe40007f5e0ff */
[----:B-1----:R-:W-:Y:S01]  /*6fb40*/  MOV R8, R10 ;  /* 0x0000000a00087202 */ /* 0x002fe20000000f00 */
[----:B------:R-:W-:Y:S02]  /*6fb50*/  IMAD.MOV.U32 R9, RZ, RZ, R12 ;  /* 0x000000ffff097224 */ /* 0x000fe400078e000c */
[----:B------:R-:W3:Y:S04]  /*6fb60*/  LDL.LU R12, [R1+0x23f4] ;  /* 0x0023f400010c7983 */ /* 0x000ee80000300800 */
[----:B------:R-:W3:Y:S04]  /*6fb70*/  LDL.LU R10, [R1+0x23fc] ;  /* 0x0023fc00010a7983 */ /* 0x000ee80000300800 */
[----:B------:R-:W-:Y:S04]  /*6fb80*/  STL [R1+0x230c], R13 ;  /* 0x00230c0d01007387 */ /* 0x000fe80000100800 */
[----:B------:R1:W-:Y:S02]  /*6fb90*/  LDGSTS.E [R6+0x4500], desc[UR76][R8.64], P1 ;  /* 0x0450000008067fae */ /* 0x0003e400089a104c */
[----:B-1----:R-:W-:-:S02]  /*6fba0*/  IMAD.MOV.U32 R8, RZ, RZ, R13 ;  /* 0x000000ffff087224 */ /* 0x002fc400078e000d */
[--C-:B------:R-:W-:Y:S02]  /*6fbb0*/  IMAD.X R18, R18, 0x1, R3.reuse, P0 ;  /* 0x0000000112127824 */ /* 0x100fe400000e0603 */
[----:B------:R-:W-:-:S03]  /*6fbc0*/  IMAD.X R19, R19, 0x1, R3, P2 ;  /* 0x0000000113137824 */ /* 0x000fc600010e0603 */
[----:B------:R1:W-:Y:S01]  /*6fbd0*/  STL [R1+0x2308], R18 ;  /* 0x0023081201007387 */ /* 0x0003e20000100800 */
[----:B------:R-:W-:-:S03]  /*6fbe0*/  IMAD.MOV.U32 R9, RZ, RZ, R18 ;  /* 0x000000ffff097224 */ /* 0x000fc600078e0012 */
[----:B------:R-:W-:Y:S01]  /*6fbf0*/  STL [R1+0x2314], R7 ;  /* 0x0023140701007387 */ /* 0x000fe20000100800 */
[----:B------:R-:W-:-:S03]  /*6fc00*/  IADD3 R14, P0, PT, R14, R2, RZ ;  /* 0x000000020e0e7210 */ /* 0x000fc60007f1e0ff */
[----:B------:R4:W-:Y:S04]  /*6fc10*/  LDGSTS.E [R6+0x4580], desc[UR76][R8.64], P1 ;  /* 0x0458000008067fae */ /* 0x0009e800089a104c */
[----:B-1----:R-:W3:Y:S04]  /*6fc20*/  LDL.LU R18, [R1+0x23f0] ;  /* 0x0023f00001127983 */ /* 0x002ee80000300800 */
[----:B------:R1:W-:Y:S04]  /*6fc30*/  STL [R1+0x2310], R19 ;  /* 0x0023101301007387 */ /* 0x0003e80000100800 */
[----:B------:R-:W3:Y:S01]  /*6fc40*/  LDL.LU R13, [R1+0x23f8] ;  /* 0x0023f800010d7983 */ /* 0x000ee20000300800 */
[----:B----4-:R-:W-:Y:S01]  /*6fc50*/  IMAD.MOV.U32 R8, RZ, RZ, R7 ;  /* 0x000000ffff087224 */ /* 0x010fe200078e0007 */
[----:B------:R-:W-:-:S02]  /*6fc60*/  MOV R9, R19 ;  /* 0x0000001300097202 */ /* 0x000fc40000000f00 */
[----:B------:R-:W-:Y:S01]  /*6fc70*/  IADD3 R11, P2, PT, R11, R2, RZ ;  /* 0x000000020b0b7210 */ /* 0x000fe20007f5e0ff */
[----:B-1----:R-:W4:Y:S04]  /*6fc80*/  LDL.LU R19, [R1+0x2404] ;  /* 0x0024040001137983 */ /* 0x002f280000300800 */
[----:B------:R-:W4:Y:S04]  /*6fc90*/  LDL.LU R7, [R1+0x240c] ;  /* 0x00240c0001077983 */ /* 0x000f280000300800 */
[----:B------:R-:W-:Y:S04]  /*6fca0*/  STL [R1+0x231c], R14 ;  /* 0x00231c0e01007387 */ /* 0x000fe80000100800 */
[----:B------:R1:W-:Y:S01]  /*6fcb0*/  LDGSTS.E [R6+0x4600], desc[UR76][R8.64], P1 ;  /* 0x0460000008067fae */ /* 0x0003e200089a104c */
[----:B--2---:R-:W-:-:S04]  /*6fcc0*/  IMAD.X R20, R20, 0x1, R3, P0 ;  /* 0x0000000114147824 */ /* 0x004fc800000e0603 */
[----:B-1----:R-:W-:Y:S01]  /*6fcd0*/  IMAD.MOV.U32 R9, RZ, RZ, R20 ;  /* 0x000000ffff097224 */ /* 0x002fe200078e0014 */
[----:B------:R1:W-:Y:S01]  /*6fce0*/  STL [R1+0x2318], R20 ;  /* 0x0023181401007387 */ /* 0x0003e20000100800 */
[----:B------:R-:W-:-:S03]  /*6fcf0*/  IMAD.MOV.U32 R8, RZ, RZ, R14 ;  /* 0x000000ffff087224 */ /* 0x000fc600078e000e */
[----:B------:R-:W-:Y:S01]  /*6fd00*/  STL [R1+0x2324], R11 ;  /* 0x0023240b01007387 */ /* 0x000fe20000100800 */
[----:B---3--:R-:W-:-:S03]  /*6fd10*/  IMAD.X R15, R15, 0x1, R3, P2 ;  /* 0x000000010f0f7824 */ /* 0x008fc600010e0603 */
[----:B------:R2:W-:Y:S04]  /*6fd20*/  LDGSTS.E [R6+0x4680], desc[UR76][R8.64], P1 ;  /* 0x0468000008067fae */ /* 0x0005e800089a104c */
[----:B-1----:R-:W3:Y:S04]  /*6fd30*/  LDL.LU R20, [R1+0x2400] ;  /* 0x0024000001147983 */ /* 0x002ee80000300800 */
[----:B------:R1:W-:Y:S01]  /*6fd40*/  STL [R1+0x2320], R15 ;  /* 0x0023200f01007387 */ /* 0x0003e20000100800 */
[----:B--2---:R-:W-:-:S03]  /*6fd50*/  IMAD.MOV.U32 R8, RZ, RZ, R11 ;  /* 0x000000ffff087224 */ /* 0x004fc600078e000b */
[----:B------:R-:W2:Y:S01]  /*6fd60*/  LDL.LU R14, [R1+0x2408] ;  /* 0x00240800010e7983 */ /* 0x000ea20000300800 */
[----:B------:R-:W-:-:S03]  /*6fd70*/  IMAD.MOV.U32 R9, RZ, RZ, R15 ;  /* 0x000000ffff097224 */ /* 0x000fc600078e000f */
[----:B-1----:R-:W2:Y:S04]  /*6fd80*/  LDL.LU R15, [R1+0x2414] ;  /* 0x00241400010f7983 */ /* 0x002ea80000300800 */
[----:B------:R-:W2:Y:S04]  /*6fd90*/  LDL.LU R11, [R1+0x241c] ;  /* 0x00241c00010b7983 */ /* 0x000ea80000300800 */
[----:B------:R1:W-:Y:S01]  /*6fda0*/  LDGSTS.E [R6+0x4700], desc[UR76][R8.64], P1 ;  /* 0x0470000008067fae */ /* 0x0003e200089a104c */
[----:B------:R-:W-:-:S04]  /*6fdb0*/  IADD3 R16, P0, PT, R16, R2, RZ ;  /* 0x0000000210107210 */ /* 0x000fc80007f1e0ff */
[----:B------:R-:W-:Y:S01]  /*6fdc0*/  IADD3.X R17, PT, PT, R17, R3, RZ, P0, !PT ;  /* 0x0000000311117210 */ /* 0x000fe200007fe4ff */
[----:B------:R1:W-:Y:S02]  /*6fdd0*/  STL [R1+0x232c], R16 ;  /* 0x00232c1001007387 */ /* 0x0003e40000100800 */
[----:B-1----:R-:W-:Y:S02]  /*6fde0*/  IMAD.MOV.U32 R8, RZ, RZ, R16 ;  /* 0x000000ffff087224 */ /* 0x002fe400078e0010 */
[----:B------:R1:W-:Y:S04]  /*6fdf0*/  STL [R1+0x2328], R17 ;  /* 0x0023281101007387 */ /* 0x0003e80000100800 */
[----:B------:R-:W2:Y:S01]  /*6fe00*/  LDL.LU R16, [R1+0x2410] ;  /* 0x0024100001107983 */ /* 0x000ea20000300800 */
[----:B------:R-:W-:-:S03]  /*6fe10*/  IMAD.MOV.U32 R9, RZ, RZ, R17 ;  /* 0x000000ffff097224 */ /* 0x000fc600078e0011 */
[----:B-1----:R-:W2:Y:S04]  /*6fe20*/  LDL.LU R17, [R1+0x2418] ;  /* 0x0024180001117983 */ /* 0x002ea80000300800 */
[----:B------:R1:W-:Y:S01]  /*6fe30*/  LDGSTS.E [R6+0x4780], desc[UR76][R8.64], P1 ;  /* 0x0478000008067fae */ /* 0x0003e200089a104c */
[-C--:B------:R-:W-:Y:S02]  /*6fe40*/  IADD3 R12, P1, PT, R12, R2.reuse, RZ ;  /* 0x000000020c0c7210 */ /* 0x080fe40007f3e0ff */
[----:B------:R-:W-:Y:S01]  /*6fe50*/  IADD3 R10, P2, PT, R10, R2, RZ ;  /* 0x000000020a0a7210 */ /* 0x000fe20007f5e0ff */
[----:B------:R-:W-:Y:S02]  /*6fe60*/  UISETP.GT.AND UP1, UPT, UR12, 0x15, UPT ;  /* 0x000000150c00788c */ /* 0x000fe4000bf24270 */
[----:B------:R4:W-:Y:S02]  /*6fe70*/  STL [R1+0x23f4], R12 ;  /* 0x0023f40c01007387 */ /* 0x0009e40000100800 */
[----:B------:R-:W-:Y:S01]  /*6fe80*/  USEL UR10, URZ, 0x4, !UP1 ;  /* 0x00000004ff0a7887 */ /* 0x000fe2000c800000 */
[----:B-1----:R-:W-:-:S03]  /*6fe90*/  IMAD.MOV.U32 R8, RZ, RZ, R12 ;  /* 0x000000ffff087224 */ /* 0x002fc600078e000c */
[----:B------:R-:W-:-:S06]  /*6fea0*/  USEL UR10, UR10, URZ, !UP0 ;  /* 0x000000ff0a0a7287 */ /* 0x000fcc000c000000 */
[----:B------:R-:W-:Y:S01]  /*6feb0*/  ISETP.NE.U32.AND P0, PT, RZ, UR10, PT ;  /* 0x0000000aff007c0c */ /* 0x000fe2000bf05070 */
[----:B------:R-:W-:-:S05]  /*6fec0*/  IMAD.X R18, R18, 0x1, R3, P1 ;  /* 0x0000000112127824 */ /* 0x000fca00008e0603 */
[----:B------:R1:W-:Y:S01]  /*6fed0*/  STL [R1+0x23f0], R18 ;  /* 0x0023f01201007387 */ /* 0x0003e20000100800 */
[----:B------:R-:W-:-:S03]  /*6fee0*/  IMAD.X R13, R13, 0x1, R3, P2 ;  /* 0x000000010d0d7824 */ /* 0x000fc600010e0603 */
[----:B------:R1:W-:Y:S01]  /*6fef0*/  STL [R1+0x23fc], R10 ;  /* 0x0023fc0a01007387 */ /* 0x0003e20000100800 */
[----:B------:R-:W-:-:S03]  /*6ff00*/  IMAD.MOV.U32 R9, RZ, RZ, R18 ;  /* 0x000000ffff097224 */ /* 0x000fc600078e0012 */
[----:B----4-:R-:W4:Y:S04]  /*6ff10*/  LDL.LU R12, [R1+0x2424] ;  /* 0x00242400010c7983 */ /* 0x010f280000300800 */
[----:B------:R1:W-:Y:S04]  /*6ff20*/  STL [R1+0x23f8], R13 ;  /* 0x0023f80d01007387 */ /* 0x0003e80000100800 */
[----:B-1----:R-:W4:Y:S01]  /*6ff30*/  LDL.LU R18, [R1+0x2420] ;  /* 0x0024200001127983 */ /* 0x002f220000300800 */
[----:B------:R-:W-:-:S03]  /*6ff40*/  IADD3 R19, P1, PT, R19, R2, RZ ;  /* 0x0000000213137210 */ /* 0x000fc60007f3e0ff */
[----:B------:R1:W-:Y:S01]  /*6ff50*/  LDGSTS.E [R6+0x5400], desc[UR76][R8.64], P0 ;  /* 0x0540000008067fae */ /* 0x0003e200081a104c */
[----:B------:R-:W-:Y:S02]  /*6ff60*/  IADD3 R7, P2, PT, R7, R2, RZ ;  /* 0x0000000207077210 */ /* 0x000fe40007f5e0ff */
[----:B-1----:R-:W-:Y:S01]  /*6ff70*/  MOV R8, R10 ;  /* 0x0000000a00087202 */ /* 0x002fe20000000f00 */
[----:B------:R-:W-:Y:S01]  /*6ff80*/  IMAD.MOV.U32 R9, RZ, RZ, R13 ;  /* 0x000000ffff097224 */ /* 0x000fe200078e000d */
[----:B------:R-:W4:Y:S04]  /*6ff90*/  LDL.LU R10, [R1+0x242c] ;  /* 0x00242c00010a7983 */ /* 0x000f280000300800 */
[----:B------:R-:W4:Y:S04]  /*6ffa0*/  LDL.LU R13, [R1+0x24f4] ;  /* 0x0024f400010d7983 */ /* 0x000f280000300800 */
[----:B------:R-:W-:Y:S01]  /*6ffb0*/  STL [R1+0x2404], R19 ;  /* 0x0024041301007387 */ /* 0x000fe20000100800 */
[----:B---3--:R-:W-:-:S03]  /*6ffc0*/  IMAD.X R20, R20, 0x1, R3, P1 ;  /* 0x0000000114147824 */ /* 0x008fc600008e0603 */
[----:B------:R1:W-:Y:S04]  /*6ffd0*/  LDGSTS.E [R6+0x5480], desc[UR76][R8.64], P0 ;  /* 0x0548000008067fae */ /* 0x0003e800081a104c */
[----:B------:R3:W-:Y:S04]  /*6ffe0*/  STL [R1+0x2400], R20 ;  /* 0x0024001401007387 */ /* 0x0007e80000100800 */
[----:B------:R-:W-:Y:S01]  /*6fff0*/  STL [R1+0x240c], R7 ;  /* 0x00240c0701007387 */ /* 0x000fe20000100800 */
[----:B--2---:R-:W-:Y:S02]  /*70000*/  IMAD.X R14, R14, 0x1, R3, P2 ;  /* 0x000000010e0e7824 */ /* 0x004fe400010e0603 */
[----:B-1----:R-:W-:-:S02]  /*70010*/  IMAD.MOV.U32 R9, RZ, RZ, R20 ;  /* 0x000000ffff097224 */ /* 0x002fc400078e0014 */
[----:B---3--:R-:W2:Y:S01]  /*70020*/  LDL.LU R20, [R1+0x2428] ;  /* 0x0024280001147983 */ /* 0x008ea20000300800 */
[----:B------:R-:W-:Y:S01]  /*70030*/  IMAD.MOV.U32 R8, RZ, RZ, R19 ;  /* 0x000000ffff087224 */ /* 0x000fe200078e0013 */
[-C--:B------:R-:W-:Y:S02]  /*70040*/  IADD3 R15, P1, PT, R15, R2.reuse, RZ ;  /* 0x000000020f0f7210 */ /* 0x080fe40007f3e0ff */
[----:B------:R1:W-:Y:S01]  /*70050*/  STL [R1+0x2408], R14 ;  /* 0x0024080e01007387 */ /* 0x0003e20000100800 */
[----:B------:R-:W-:-:S03]  /*70060*/  IADD3 R11, P2, PT, R11, R2, RZ ;  /* 0x000000020b0b7210 */ /* 0x000fc60007f5e0ff */
[----:B------:R3:W-:Y:S04]  /*70070*/  LDGSTS.E [R6+0x5500], desc[UR76][R8.64], P0 ;  /* 0x0550000008067fae */ /* 0x0007e800081a104c */
[----:B------:R-:W2:Y:S01]  /*70080*/  LDL.LU R19, [R1+0x24f0] ;  /* 0x0024f00001137983 */ /* 0x000ea20000300800 */
[----:B---3--:R-:W-:Y:S01]  /*70090*/  IMAD.MOV.U32 R8, RZ, RZ, R7 ;  /* 0x000000ffff087224 */ /* 0x008fe200078e0007 */
[----:B------:R-:W-:Y:S02]  /*700a0*/  MOV R9, R14 ;  /* 0x0000000e00097202 */ /* 0x000fe40000000f00 */
[----:B-1----:R-:W3:Y:S04]  /*700b0*/  LDL.LU R14, [R1+0x24fc] ;  /* 0x0024fc00010e7983 */ /* 0x002ee80000300800 */
[----:B------:R-:W3:Y:S01]  /*700c0*/  LDL.LU R7, [R1+0x2504] ;  /* 0x0025040001077983 */ /* 0x000ee20000300800 */
[----:B------:R-:W-:-:S03]  /*700d0*/  IMAD.X R16, R16, 0x1, R3, P1 ;  /* 0x0000000110107824 */ /* 0x000fc600008e0603 */
[----:B------:R-:W-:Y:S04]  /*700e0*/  STL [R1+0x2414], R15 ;  /* 0x0024140f01007387 */ /* 0x000fe80000100800 */
[----:B------:R1:W-:Y:S01]  /*700f0*/  LDGSTS.E [R6+0x5580], desc[UR76][R8.64], P0 ;  /* 0x0558000008067fae */ /* 0x0003e200081a104c */
[----:B------:R-:W-:-:S03]  /*70100*/  IMAD.X R17, R17, 0x1, R3, P2 ;  /* 0x0000000111117824 */ /* 0x000fc600010e0603 */
        /* <DEDUP_REMOVED lines=13> */
[----:B------:R-:W-:-:S04]  /*701e0*/  UISETP.GT.AND UP1, UPT, UR12, 0x19, UPT ;  /* 0x000000190c00788c */ /* 0x000fc8000bf24270 */
[----:B------:R-:W-:-:S04]  /*701f0*/  USEL UR10, URZ, 0x4, !UP1 ;  /* 0x00000004ff0a7887 */ /* 0x000fc8000c800000 */
[----:B------:R-:W-:Y:S01]  /*70200*/  USEL UR10, UR10, URZ, !UP0 ;  /* 0x000000ff0a0a7287 */ /* 0x000fe2000c000000 */
[----:B----4-:R-:W-:-:S04]  /*70210*/  IADD3 R12, P1, PT, R12, R2, RZ ;  /* 0x000000020c0c7210 */ /* 0x010fc80007f3e0ff */
[----:B------:R-:W-:Y:S01]  /*70220*/  IADD3.X R18, PT, PT, R18, R3, RZ, P1, !PT ;  /* 0x0000000312127210 */ /* 0x000fe20000ffe4ff */
[----:B------:R-:W-:Y:S04]  /*70230*/  STL [R1+0x2424], R12 ;  /* 0x0024240c01007387 */ /* 0x000fe80000100800 */
[----:B------:R4:W-:Y:S01]  /*70240*/  STL [R1+0x2420], R18 ;  /* 0x0024201201007387 */ /* 0x0009e20000100800 */
[----:B-1----:R-:W-:Y:S02]  /*70250*/  IMAD.MOV.U32 R9, RZ, RZ, R18 ;  /* 0x000000ffff097224 */ /* 0x002fe400078e0012 */
[----:B------:R-:W-:Y:S01]  /*70260*/  IMAD.MOV.U32 R8, RZ, RZ, R12 ;  /* 0x000000ffff087224 */ /* 0x000fe200078e000c */
[-C--:B------:R-:W-:Y:S01]  /*70270*/  IADD3 R10, P2, PT, R10, R2.reuse, RZ ;  /* 0x000000020a0a7210 */ /* 0x080fe20007f5e0ff */
[----:B----4-:R-:W4:Y:S04]  /*70280*/  LDL.LU R18, [R1+0x2508] ;  /* 0x0025080001127983 */ /* 0x010f280000300800 */
[----:B------:R-:W4:Y:S01]  /*70290*/  LDL.LU R12, [R1+0x2510] ;  /* 0x00251000010c7983 */ /* 0x000f220000300800 */
[----:B------:R-:W-:-:S03]  /*702a0*/  IADD3 R13, P3, PT, R13, R2, RZ ;  /* 0x000000020d0d7210 */ /* 0x000fc60007f7e0ff */
[----:B------:R1:W-:Y:S01]  /*702b0*/  LDGSTS.E [R6+0x5700], desc[UR76][R8.64], P0 ;  /* 0x0570000008067fae */ /* 0x0003e200081a104c */
[----:B------:R-:W-:-:S03]  /*702c0*/  ISETP.NE.U32.AND P1, PT, RZ, UR10, PT ;  /* 0x0000000aff007c0c */ /* 0x000fc6000bf25070 */
[----:B------:R2:W-:Y:S01]  /*702d0*/  STL [R1+0x242c], R10 ;  /* 0x00242c0a01007387 */ /* 0x0005e20000100800 */
[----:B-1----:R-:W-:Y:S02]  /*702e0*/  IMAD.MOV.U32 R8, RZ, RZ, R10 ;  /* 0x000000ffff087224 */ /* 0x002fe400078e000a */
[----:B--2---:R-:W-:-:S04]  /*702f0*/  IMAD.X R20, R20, 0x1, R3, P2 ;  /* 0x0000000114147824 */ /* 0x004fc800010e0603 */
[----:B------:R-:W-:Y:S01]  /*70300*/  IMAD.MOV.U32 R9, RZ, RZ, R20 ;  /* 0x000000ffff097224 */ /* 0x000fe200078e0014 */
[----:B------:R-:W-:Y:S04]  /*70310*/  STL [R1+0x2428], R20 ;  /* 0x0024281401007387 */ /* 0x000fe80000100800 */
[----:B------:R1:W-:Y:S01]  /*70320*/  LDGSTS.E [R6+0x5780], desc[UR76][R8.64], P0 ;  /* 0x0578000008067fae */ /* 0x0003e200081a104c */
[----:B------:R-:W-:-:S03]  /*70330*/  IMAD.X R19, R19, 0x1, R3, P3 ;  /* 0x0000000113137824 */ /* 0x000fc600018e0603 */
[----:B------:R2:W-:Y:S04]  /*70340*/  STL [R1+0x24f4], R13 ;  /* 0x0024f40d01007387 */ /* 0x0005e80000100800 */
[----:B------:R-:W4:Y:S01]  /*70350*/  LDL.LU R21, [R1+0x251c] ;  /* 0x00251c0001157983 */ /* 0x000f220000300800 */
[----:B---3--:R-:W-:-:S03]  /*70360*/  IADD3 R14, P0, PT, R14, R2, RZ ;  /* 0x000000020e0e7210 */ /* 0x008fc60007f1e0ff */
[----:B------:R-:W-:Y:S01]  /*70370*/  STL [R1+0x24f0], R19 ;  /* 0x0024f01301007387 */ /* 0x000fe20000100800 */
[----:B-1----:R-:W-:Y:S01]  /*70380*/  MOV R8, R13 ;  /* 0x0000000d00087202 */ /* 0x002fe20000000f00 */
[----:B------:R-:W-:Y:S02]  /*70390*/  IMAD.MOV.U32 R9, RZ, RZ, R19 ;  /* 0x000000ffff097224 */ /* 0x000fe400078e0013 */
[----:B------:R-:W3:Y:S01]  /*703a0*/  LDL.LU R10, [R1+0x2524] ;  /* 0x00252400010a7983 */ /* 0x000ee20000300800 */
[----:B------:R-:W-:-:S03]  /*703b0*/  IADD3 R7, P2, PT, R7, R2, RZ ;  /* 0x0000000207077210 */ /* 0x000fc60007f5e0ff */
[----:B------:R-:W3:Y:S04]  /*703c0*/  LDL.LU R22, [R1+0x2518] ;  /* 0x0025180001167983 */ /* 0x000ee80000300800 */
[----:B--2---:R-:W2:Y:S04]  /*703d0*/  LDL.LU R13, [R1+0x2520] ;  /* 0x00252000010d7983 */ /* 0x004ea80000300800 */
[----:B------:R1:W-:Y:S04]  /*703e0*/  STL [R1+0x24fc], R14 ;  /* 0x0024fc0e01007387 */ /* 0x0003e80000100800 */
[----:B------:R1:W-:Y:S01]  /*703f0*/  LDGSTS.E [R6+0x6400], desc[UR76][R8.64], P1 ;  /* 0x0640000008067fae */ /* 0x0003e200089a104c */
[----:B------:R-:W-:-:S05]  /*70400*/  IMAD.X R16, R16, 0x1, R3, P0 ;  /* 0x0000000110107824 */ /* 0x000fca00000e0603 */
[----:B------:R1:W-:Y:S02]  /*70410*/  STL [R1+0x24f8], R16 ;  /* 0x0024f81001007387 */ /* 0x0003e40000100800 */
[----:B-1----:R-:W-:Y:S02]  /*70420*/  IMAD.MOV.U32 R8, RZ, RZ, R14 ;  /* 0x000000ffff087224 */ /* 0x002fe400078e000e */
[----:B------:R-:W-:Y:S01]  /*70430*/  IMAD.X R15, R15, 0x1, R3, P2 ;  /* 0x000000010f0f7824 */ /* 0x000fe200010e0603 */
[----:B------:R1:W-:Y:S04]  /*70440*/  STL [R1+0x2504], R7 ;  /* 0x0025040701007387 */ /* 0x0003e80000100800 */
[----:B------:R-:W2:Y:S01]  /*70450*/  LDL.LU R14, [R1+0x252c] ;  /* 0x00252c00010e7983 */ /* 0x000ea20000300800 */
[----:B------:R-:W-:-:S03]  /*70460*/  IMAD.MOV.U32 R9, RZ, RZ, R16 ;  /* 0x000000ffff097224 */ /* 0x000fc600078e0010 */
[----:B------:R1:W-:Y:S04]  /*70470*/  STL [R1+0x2500], R15 ;  /* 0x0025000f01007387 */ /* 0x0003e80000100800 */
[----:B------:R-:W2:Y:S04]  /*70480*/  LDL.LU R16, [R1+0x2528] ;  /* 0x0025280001107983 */ /* 0x000ea80000300800 */
[----:B------:R1:W-:Y:S01]  /*70490*/  LDGSTS.E [R6+0x6480], desc[UR76][R8.64], P1 ;  /* 0x0648000008067fae */ /* 0x0003e200089a104c */
[-C--:B------:R-:W-:Y:S02]  /*704a0*/  IADD3 R17, P0, PT, R17, R2.reuse, RZ ;  /* 0x0000000211117210 */ /* 0x080fe40007f1e0ff */
[----:B------:R-:W-:Y:S01]  /*704b0*/  IADD3 R11, P2, PT, R11, R2, RZ ;  /* 0x000000020b0b7210 */ /* 0x000fe20007f5e0ff */
[----:B-1----:R-:W-:Y:S01]  /*704c0*/  IMAD.MOV.U32 R8, RZ, RZ, R7 ;  /* 0x000000ffff087224 */ /* 0x002fe200078e0007 */
[----:B------:R-:W-:Y:S01]  /*704d0*/  MOV R9, R15 ;  /* 0x0000000f00097202 */ /* 0x000fe20000000f00 */
[----:B------:R-:W2:Y:S04]  /*704e0*/  LDL.LU R7, [R1+0x25f4] ;  /* 0x0025f40001077983 */ /* 0x000ea80000300800 */
[----:B------:R-:W2:Y:S04]  /*704f0*/  LDL.LU R15, [R1+0x25fc] ;  /* 0x0025fc00010f7983 */ /* 0x000ea80000300800 */
[----:B------:R-:W-:Y:S04]  /*70500*/  STL [R1+0x250c], R17 ;  /* 0x00250c1101007387 */ /* 0x000fe80000100800 */
[----:B------:R1:W-:Y:S02]  /*70510*/  LDGSTS.E [R6+0x6500], desc[UR76][R8.64], P1 ;  /* 0x0650000008067fae */ /* 0x0003e400089a104c */
[----:B-1----:R-:W-:-:S02]  /*70520*/  IMAD.MOV.U32 R8, RZ, RZ, R17 ;  /* 0x000000ffff087224 */ /* 0x002fc400078e0011 */
[----:B----4-:R-:W-:-:S05]  /*70530*/  IMAD.X R18, R18, 0x1, R3, P0 ;  /* 0x0000000112127824 */ /* 0x010fca00000e0603 */
[----:B------:R1:W-:Y:S01]  /*70540*/  STL [R1+0x2508], R18 ;  /* 0x0025081201007387 */ /* 0x0003e20000100800 */
[----:B------:R-:W-:-:S03]  /*70550*/  IMAD.X R12, R12, 0x1, R3, P2 ;  /* 0x000000010c0c7824 */ /* 0x000fc600010e0603 */
[----:B------:R-:W-:Y:S04]  /*70560*/  STL [R1+0x2514], R11 ;  /* 0x0025140b01007387 */ /* 0x000fe80000100800 */
[----:B------:R-:W4:Y:S04]  /*70570*/  LDL.LU R20, [R1+0x25f0] ;  /* 0x0025f00001147983 */ /* 0x000f280000300800 */
[----:B------:R1:W-:Y:S04]  /*70580*/  STL [R1+0x2510], R12 ;  /* 0x0025100c01007387 */ /* 0x0003e80000100800 */
[----:B------:R-:W4:Y:S01]  /*70590*/  LDL.LU R19, [R1+0x25f8] ;  /* 0x0025f80001137983 */ /* 0x000f220000300800 */
[----:B------:R-:W-:-:S03]  /*705a0*/  IMAD.MOV.U32 R9, RZ, RZ, R18 ;  /* 0x000000ffff097224 */ /* 0x000fc600078e0012 */
[----:B-1----:R-:W4:Y:S04]  /*705b0*/  LDL.LU R18, [R1+0x2600] ;  /* 0x0026000001127983 */ /* 0x002f280000300800 */
[----:B------:R-:W4:Y:S04]  /*705c0*/  LDL.LU R17, [R1+0x2604] ;  /* 0x0026040001117983 */ /* 0x000f280000300800 */
[----:B------:R1:W-:Y:S01]  /*705d0*/  LDGSTS.E [R6+0x6580], desc[UR76][R8.64], P1 ;  /* 0x0658000008067fae */ /* 0x0003e200089a104c */
[----:B------:R-:W-:Y:S01]  /*705e0*/  IADD3 R21, P0, PT, R21, R2, RZ ;  /* 0x0000000215157210 */ /* 0x000fe20007f1e0ff */
[----:B-1----:R-:W-:-:S02]  /*705f0*/  IMAD.MOV.U32 R9, RZ, RZ, R12 ;  /* 0x000000ffff097224 */ /* 0x002fc400078e000c */
[----:B------:R-:W-:Y:S01]  /*70600*/  IMAD.MOV.U32 R8, RZ, RZ, R11 ;  /* 0x000000ffff087224 */ /* 0x000fe200078e000b */
[----:B------:R-:W4:Y:S04]  /*70610*/  LDL.LU R12, [R1+0x2608] ;  /* 0x00260800010c7983 */ /* 0x000f280000300800 */
[----:B------:R-:W4:Y:S01]  /*70620*/  LDL.LU R11, [R1+0x260c] ;  /* 0x00260c00010b7983 */ /* 0x000f220000300800 */
[----:B---3--:R-:W-:-:S03]  /*70630*/  IADD3 R10, P2, PT, R10, R2, RZ ;  /* 0x000000020a0a7210 */ /* 0x008fc60007f5e0ff */
[----:B------:R1:W-:Y:S01]  /*70640*/  LDGSTS.E [R6+0x6600], desc[UR76][R8.64], P1 ;  /* 0x0660000008067fae */ /* 0x0003e200089a104c */
[----:B------:R-:W-:Y:S01]  /*70650*/  IADD3.X R22, PT, PT, R22, R3, RZ, P0, !PT ;  /* 0x0000000316167210 */ /* 0x000fe200007fe4ff */
[----:B--2---:R-:W-:Y:S02]  /*70660*/  IMAD.X R13, R13, 0x1, R3, P2 ;  /* 0x000000010d0d7824 */ /* 0x004fe400010e0603 */
[----:B------:R-:W-:Y:S01]  /*70670*/  STL [R1+0x251c], R21 ;  /* 0x00251c1501007387 */ /* 0x000fe20000100800 */
[----:B-1----:R-:W-:Y:S02]  /*70680*/  IMAD.MOV.U32 R8, RZ, RZ, R21 ;  /* 0x000000ffff087224 */ /* 0x002fe400078e0015 */
[----:B------:R-:W-:Y:S01]  /*70690*/  IMAD.MOV.U32 R9, RZ, RZ, R22 ;  /* 0x000000ffff097224 */ /* 0x000fe200078e0016 */
[----:B------:R-:W-:Y:S04]  /*706a0*/  STL [R1+0x2518], R22 ;  /* 0x0025181601007387 */ /* 0x000fe80000100800 */
[----:B------:R1:W-:Y:S04]  /*706b0*/  LDGSTS.E [R6+0x6680], desc[UR76][R8.64], P1 ;  /* 0x0668000008067fae */ /* 0x0003e800089a104c */
[----:B------:R-:W-:Y:S04]  /*706c0*/  STL [R1+0x2524], R10 ;  /* 0x0025240a01007387 */ /* 0x000fe80000100800 */
[----:B------:R2:W-:Y:S01]  /*706d0*/  STL [R1+0x2520], R13 ;  /* 0x0025200d01007387 */ /* 0x0005e20000100800 */
[----:B------:R-:W-:Y:S01]  /*706e0*/  IADD3 R14, P0, PT, R14, R2, RZ ;  /* 0x000000020e0e7210 */ /* 0x000fe20007f1e0ff */
[----:B-1----:R-:W-:-:S02]  /*706f0*/  IMAD.MOV.U32 R8, RZ, RZ, R10 ;  /* 0x000000ffff087224 */ /* 0x002fc400078e000a */
[----:B------:R-:W-:Y:S02]  /*70700*/  IMAD.MOV.U32 R9, RZ, RZ, R13 ;  /* 0x000000ffff097224 */ /* 0x000fe400078e000d */
[----:B--2---:R-:W2:Y:S01]  /*70710*/  LDL.LU R13, [R1+0x2614] ;  /* 0x00261400010d7983 */ /* 0x004ea20000300800 */
[----:B------:R-:W-:-:S03]  /*70720*/  IMAD.X R16, R16, 0x1, R3, P0 ;  /* 0x0000000110107824 */ /* 0x000fc600000e0603 */
[----:B------:R-:W3:Y:S04]  /*70730*/  LDL.LU R10, [R1+0x261c] ;  /* 0x00261c00010a7983 */ /* 0x000ee80000300800 */
[----:B------:R1:W-:Y:S04]  /*70740*/  LDGSTS.E [R6+0x6700], desc[UR76][R8.64], P1 ;  /* 0x0670000008067fae */ /* 0x0003e800089a104c */
[----:B------:R-:W-:Y:S04]  /*70750*/  STL [R1+0x252c], R14 ;  /* 0x00252c0e01007387 */ /* 0x000fe80000100800 */
[----:B------:R1:W-:Y:S02]  /*70760*/  STL [R1+0x2528], R16 ;  /* 0x0025281001007387 */ /* 0x0003e40000100800 */
[----:B-1----:R-:W-:-:S02]  /*70770*/  IMAD.MOV.U32 R9, RZ, RZ, R16 ;  /* 0x000000ffff097224 */ /* 0x002fc400078e0010 */
[----:B------:R-:W3:Y:S01]  /*70780*/  LDL.LU R16, [R1+0x2610] ;  /* 0x0026100001107983 */ /* 0x000ee20000300800 */
[----:B------:R-:W-:-:S03]  /*70790*/  MOV R8, R14 ;  /* 0x0000000e00087202 */ /* 0x000fc60000000f00 */
        /* <DEDUP_REMOVED lines=8> */
[----:B------:R4:W-:Y:S01]  /*70820*/  STL [R1+0x25f4], R7 ;  /* 0x0025f40701007387 */ /* 0x0009e20000100800 */
[----:B-1----:R-:W-:Y:S02]  /*70830*/  IMAD.MOV.U32 R8, RZ, RZ, R7 ;  /* 0x000000ffff087224 */ /* 0x002fe400078e0007 */
[----:B----4-:R-:W-:-:S04]  /*70840*/  IMAD.X R20, R20, 0x1, R3, P1 ;  /* 0x0000000114147824 */ /* 0x010fc800008e0603 */
[----:B------:R-:W-:Y:S01]  /*70850*/  IMAD.MOV.U32 R9, RZ, RZ, R20 ;  /* 0x000000ffff097224 */ /* 0x000fe200078e0014 */
[----:B------:R-:W-:Y:S01]  /*70860*/  STL [R1+0x25f0], R20 ;  /* 0x0025f01401007387 */ /* 0x000fe20000100800 */
[----:B------:R-:W-:-:S03]  /*70870*/  IMAD.X R19, R19, 0x1, R3, P2 ;  /* 0x0000000113137824 */ /* 0x000fc600010e0603 */
[----:B------:R1:W-:Y:S04]  /*70880*/  STL [R1+0x25fc], R15 ;  /* 0x0025fc0f01007387 */ /* 0x0003e80000100800 */
[----:B------:R-:W4:Y:S04]  /*70890*/  LDL.LU R7, [R1+0x2624] ;  /* 0x0026240001077983 */ /* 0x000f280000300800 */
[----:B------:R1:W-:Y:S04]  /*708a0*/  LDGSTS.E [R6+0x7400], desc[UR76][R8.64], P0 ;  /* 0x0740000008067fae */ /* 0x0003e800081a104c */
[----:B------:R-:W-:Y:S01]  /*708b0*/  STL [R1+0x25f8], R19 ;  /* 0x0025f81301007387 */ /* 0x000fe20000100800 */
[----:B-1----:R-:W-:-:S03]  /*708c0*/  IMAD.MOV.U32 R8, RZ, RZ, R15 ;  /* 0x000000ffff087224 */ /* 0x002fc600078e000f */
[----:B------:R-:W4:Y:S01]  /*708d0*/  LDL.LU R15, [R1+0x2620] ;  /* 0x00262000010f7983 */ /* 0x000f220000300800 */
[----:B------:R-:W-:Y:S02]  /*708e0*/  IADD3 R17, P1, PT, R17, R2, RZ ;  /* 0x0000000211117210 */ /* 0x000fe40007f3e0ff */
[----:B------:R-:W-:-:S03]  /*708f0*/  MOV R9, R19 ;  /* 0x0000001300097202 */ /* 0x000fc60000000f00 */
[--C-:B------:R-:W-:Y:S01]  /*70900*/  IMAD.X R18, R18, 0x1, R3.reuse, P1 ;  /* 0x0000000112127824 */ /* 0x100fe200008e0603 */
[----:B------:R-:W-:Y:S01]  /*70910*/  IADD3 R11, P2, PT, R11, R2, RZ ;  /* 0x000000020b0b7210 */ /* 0x000fe20007f5e0ff */
[----:B------:R1:W-:Y:S04]  /*70920*/  STL [R1+0x2604], R17 ;  /* 0x0026041101007387 */ /* 0x0003e80000100800 */
[----:B------:R1:W-:Y:S01]  /*70930*/  LDGSTS.E [R6+0x7480], desc[UR76][R8.64], P0 ;  /* 0x0748000008067fae */ /* 0x0003e200081a104c */
[----:B------:R-:W-:-:S03]  /*70940*/  IMAD.X R12, R12, 0x1, R3, P2 ;  /* 0x000000010c0c7824 */ /* 0x000fc600010e0603 */
        /* <DEDUP_REMOVED lines=10> */
[-C--:B--2---:R-:W-:Y:S02]  /*709f0*/  IADD3 R13, P1, PT, R13, R2.reuse, RZ ;  /* 0x000000020d0d7210 */ /* 0x084fe40007f3e0ff */
[----:B---3--:R-:W-:Y:S01]  /*70a00*/  IADD3 R10, P2, PT, R10, R2, RZ ;  /* 0x000000020a0a7210 */ /* 0x008fe20007f5e0ff */
[----:B-1----:R-:W-:-:S02]  /*70a10*/  IMAD.MOV.U32 R9, RZ, RZ, R12 ;  /* 0x000000ffff097224 */ /* 0x002fc400078e000c */
[----:B------:R-:W-:Y:S01]  /*70a20*/  IMAD.MOV.U32 R8, RZ, RZ, R11 ;  /* 0x000000ffff087224 */ /* 0x000fe200078e000b */
[----:B------:R-:W2:Y:S04]  /*70a30*/  LDL.LU R12, [R1+0x26fc] ;  /* 0x0026fc00010c7983 */ /* 0x000ea80000300800 */
[----:B------:R-:W3:Y:S04]  /*70a40*/  LDL.LU R11, [R1+0x2704] ;  /* 0x00270400010b7983 */ /* 0x000ee80000300800 */
[----:B------:R1:W-:Y:S04]  /*70a50*/  STL [R1+0x2614], R13 ;  /* 0x0026140d01007387 */ /* 0x0003e80000100800 */
[----:B------:R1:W-:Y:S01]  /*70a60*/  LDGSTS.E [R6+0x7580], desc[UR76][R8.64], P0 ;  /* 0x0758000008067fae */ /* 0x0003e200081a104c */
[----:B------:R-:W-:-:S05]  /*70a70*/  IADD3.X R16, PT, PT, R16, R3, RZ, P1, !PT ;  /* 0x0000000310107210 */ /* 0x000fca0000ffe4ff */
[----:B------:R-:W-:Y:S01]  /*70a80*/  STL [R1+0x2610], R16 ;  /* 0x0026101001007387 */ /* 0x000fe20000100800 */
[----:B------:R-:W-:-:S03]  /*70a90*/  IMAD.X R14, R14, 0x1, R3, P2 ;  /* 0x000000010e0e7824 */ /* 0x000fc600010e0603 */
[----:B------:R-:W-:Y:S04]  /*70aa0*/  STL [R1+0x261c], R10 ;  /* 0x00261c0a01007387 */ /* 0x000fe80000100800 */
[----:B------:R-:W3:Y:S01]  /*70ab0*/  LDL.LU R18, [R1+0x26f8] ;  /* 0x0026f80001127983 */ /* 0x000ee20000300800 */
[----:B-1----:R-:W-:-:S03]  /*70ac0*/  IMAD.MOV.U32 R8, RZ, RZ, R13 ;  /* 0x000000ffff087224 */ /* 0x002fc600078e000d */
[----:B------:R1:W-:Y:S04]  /*70ad0*/  STL [R1+0x2618], R14 ;  /* 0x0026180e01007387 */ /* 0x0003e80000100800 */
[----:B------:R-:W3:Y:S01]  /*70ae0*/  LDL.LU R13, [R1+0x2700] ;  /* 0x00270000010d7983 */ /* 0x000ee20000300800 */
[----:B------:R-:W-:-:S05]  /*70af0*/  IMAD.MOV.U32 R9, RZ, RZ, R16 ;  /* 0x000000ffff097224 */ /* 0x000fca00078e0010 */
[----:B------:R1:W-:Y:S02]  /*70b00*/  LDGSTS.E [R6+0x7600], desc[UR76][R8.64], P0 ;  /* 0x0760000008067fae */ /* 0x0003e400081a104c */
[----:B-1----:R-:W-:Y:S02]  /*70b10*/  IMAD.MOV.U32 R9, RZ, RZ, R14 ;  /* 0x000000ffff097224 */ /* 0x002fe400078e000e */
[----:B------:R-:W-:Y:S01]  /*70b20*/  IMAD.MOV.U32 R8, RZ, RZ, R10 ;  /* 0x000000ffff087224 */ /* 0x000fe200078e000a */
[----:B------:R-:W3:Y:S04]  /*70b30*/  LDL.LU R14, [R1+0x270c] ;  /* 0x00270c00010e7983 */ /* 0x000ee80000300800 */
[----:B------:R-:W3:Y:S01]  /*70b40*/  LDL.LU R10, [R1+0x2714] ;  /* 0x00271400010a7983 */ /* 0x000ee20000300800 */
[----:B------:R-:W-:-:S03]  /*70b50*/  UISETP.GT.AND UP1, UPT, UR12, 0x21, UPT ;  /* 0x000000210c00788c */ /* 0x000fc6000bf24270 */
[----:B------:R1:W-:Y:S01]  /*70b60*/  LDGSTS.E [R6+0x7680], desc[UR76][R8.64], P0 ;  /* 0x0768000008067fae */ /* 0x0003e200081a104c */
[----:B------:R-:W-:-:S04]  /*70b70*/  USEL UR10, URZ, 0x4, !UP1 ;  /* 0x00000004ff0a7887 */ /* 0x000fc8000c800000 */
[----:B------:R-:W-:Y:S01]  /*70b80*/  USEL UR10, UR10, URZ, !UP0 ;  /* 0x000000ff0a0a7287 */ /* 0x000fe2000c000000 */
[----:B----4-:R-:W-:-:S05]  /*70b90*/  IADD3 R7, P1, PT, R7, R2, RZ ;  /* 0x0000000207077210 */ /* 0x010fca0007f3e0ff */
[----:B------:R-:W-:Y:S01]  /*70ba0*/  STL [R1+0x2624], R7 ;  /* 0x0026240701007387 */ /* 0x000fe20000100800 */
[----:B------:R-:W-:-:S05]  /*70bb0*/  IMAD.X R15, R15, 0x1, R3, P1 ;  /* 0x000000010f0f7824 */ /* 0x000fca00008e0603 */
[----:B------:R4:W-:Y:S04]  /*70bc0*/  STL [R1+0x2620], R15 ;  /* 0x0026200f01007387 */ /* 0x0009e80000100800 */
[----:B------:R-:W3:Y:S04]  /*70bd0*/  LDL.LU R16, [R1+0x2708] ;  /* 0x0027080001107983 */ /* 0x000ee80000300800 */
[----:B------:R-:W3:Y:S01]  /*70be0*/  LDL.LU R19, [R1+0x2710] ;  /* 0x0027100001137983 */ /* 0x000ee20000300800 */
[----:B-1----:R-:W-:Y:S01]  /*70bf0*/  MOV R8, R7 ;  /* 0x0000000700087202 */ /* 0x002fe20000000f00 */
[----:B------:R-:W-:Y:S01]  /*70c00*/  IMAD.MOV.U32 R9, RZ, RZ, R15 ;  /* 0x000000ffff097224 */ /* 0x000fe200078e000f */
[----:B------:R-:W-:-:S04]  /*70c10*/  IADD3 R17, P2, PT, R17, R2, RZ ;  /* 0x0000000211117210 */ /* 0x000fc80007f5e0ff */
[----:B------:R1:W-:Y:S01]  /*70c20*/  LDGSTS.E [R6+0x7700], desc[UR76][R8.64], P0 ;  /* 0x0770000008067fae */ /* 0x0003e200081a104c */
[----:B------:R-:W-:-:S03]  /*70c30*/  ISETP.NE.U32.AND P1, PT, RZ, UR10, PT ;  /* 0x0000000aff007c0c */ /* 0x000fc6000bf25070 */
[----:B----4-:R-:W4:Y:S01]  /*70c40*/  LDL.LU R15, [R1+0x271c] ;  /* 0x00271c00010f7983 */ /* 0x010f220000300800 */
[----:B------:R-:W-:-:S03]  /*70c50*/  IADD3 R21, P3, PT, R21, R2, RZ ;  /* 0x0000000215157210 */ /* 0x000fc60007f7e0ff */
[----:B------:R-:W4:Y:S01]  /*70c60*/  LDL.LU R7, [R1+0x2724] ;  /* 0x0027240001077983 */ /* 0x000f220000300800 */
[----:B------:R-:W-:Y:S02]  /*70c70*/  IMAD.X R20, R20, 0x1, R3, P2 ;  /* 0x0000000114147824 */ /* 0x000fe400010e0603 */
[----:B-1----:R-:W-:Y:S02]  /*70c80*/  IMAD.MOV.U32 R8, RZ, RZ, R17 ;  /* 0x000000ffff087224 */ /* 0x002fe400078e0011 */
[----:B------:R-:W-:Y:S01]  /*70c90*/  IMAD.MOV.U32 R9, RZ, RZ, R20 ;  /* 0x000000ffff097224 */ /* 0x000fe200078e0014 */
[----:B------:R-:W-:Y:S01]  /*70ca0*/  STL [R1+0x262c], R17 ;  /* 0x00262c1101007387 */ /* 0x000fe20000100800 */
[----:B------:R-:W-:-:S03]  /*70cb0*/  IMAD.X R22, R22, 0x1, R3, P3 ;  /* 0x0000000116167824 */ /* 0x000fc600018e0603 */
[----:B------:R1:W-:Y:S04]  /*70cc0*/  LDGSTS.E [R6+0x7780], desc[UR76][R8.64], P0 ;  /* 0x0778000008067fae */ /* 0x0003e800081a104c */
[----:B------:R1:W-:Y:S04]  /*70cd0*/  STL [R1+0x2628], R20 ;  /* 0x0026281401007387 */ /* 0x0003e80000100800 */
[----:B------:R-:W-:Y:S01]  /*70ce0*/  STL [R1+0x26f4], R21 ;  /* 0x0026f41501007387 */ /* 0x000fe20000100800 */
[----:B--2---:R-:W-:-:S03]  /*70cf0*/  IADD3 R12, P0, PT, R12, R2, RZ ;  /* 0x000000020c0c7210 */ /* 0x004fc60007f1e0ff */
[----:B-1----:R-:W2:Y:S01]  /*70d00*/  LDL.LU R20, [R1+0x2718] ;  /* 0x0027180001147983 */ /* 0x002ea20000300800 */
[----:B------:R-:W-:Y:S01]  /*70d10*/  IMAD.MOV.U32 R8, RZ, RZ, R21 ;  /* 0x000000ffff087224 */ /* 0x000fe200078e0015 */
[----:B------:R-:W-:Y:S02]  /*70d20*/  MOV R9, R22 ;  /* 0x0000001600097202 */ /* 0x000fe40000000f00 */
[----:B---3--:R-:W-:Y:S01]  /*70d30*/  IADD3 R11, P2, PT, R11, R2, RZ ;  /* 0x000000020b0b7210 */ /* 0x008fe20007f5e0ff */
[----:B------:R-:W-:Y:S04]  /*70d40*/  STL [R1+0x26f0], R22 ;  /* 0x0026f01601007387 */ /* 0x000fe80000100800 */
[----:B------:R-:W3:Y:S04]  /*70d50*/  LDL.LU R17, [R1+0x2720] ;  /* 0x0027200001117983 */ /* 0x000ee80000300800 */
[----:B------:R1:W-:Y:S04]  /*70d60*/  STL [R1+0x26fc], R12 ;  /* 0x0026fc0c01007387 */ /* 0x0003e80000100800 */
[----:B------:R1:W-:Y:S01]  /*70d70*/  LDGSTS.E [R6+0x8400], desc[UR76][R8.64], P1 ;  /* 0x0840000008067fae */ /* 0x0003e200089a104c */
[----:B------:R-:W-:-:S02]  /*70d80*/  IMAD.X R18, R18, 0x1, R3, P0 ;  /* 0x0000000112127824 */ /* 0x000fc400000e0603 */
[----:B-1----:R-:W-:-:S03]  /*70d90*/  IMAD.MOV.U32 R8, RZ, RZ, R12 ;  /* 0x000000ffff087224 */ /* 0x002fc600078e000c */
[----:B------:R1:W-:Y:S01]  /*70da0*/  STL [R1+0x26f8], R18 ;  /* 0x0026f81201007387 */ /* 0x0003e20000100800 */
[----:B------:R-:W-:-:S03]  /*70db0*/  IMAD.X R13, R13, 0x1, R3, P2 ;  /* 0x000000010d0d7824 */ /* 0x000fc600010e0603 */
[----:B------:R1:W-:Y:S04]  /*70dc0*/  STL [R1+0x2704], R11 ;  /* 0x0027040b01007387 */ /* 0x0003e80000100800 */
[----:B------:R-:W3:Y:S01]  /*70dd0*/  LDL.LU R12, [R1+0x272c] ;  /* 0x00272c00010c7983 */ /* 0x000ee20000300800 */
[----:B------:R-:W-:-:S03]  /*70de0*/  IMAD.MOV.U32 R9, RZ, RZ, R18 ;  /* 0x000000ffff097224 */ /* 0x000fc600078e0012 */
[----:B------:R1:W-:Y:S04]  /*70df0*/  STL [R1+0x2700], R13 ;  /* 0x0027000d01007387 */ /* 0x0003e80000100800 */
[----:B-1----:R-:W3:Y:S04]  /*70e00*/  LDL.LU R18, [R1+0x2728] ;  /* 0x0027280001127983 */ /* 0x002ee80000300800 */
        /* <DEDUP_REMOVED lines=9> */
[----:B-1----:R-:W-:Y:S01]  /*70ea0*/  IMAD.MOV.U32 R8, RZ, RZ, R14 ;  /* 0x000000ffff087224 */ /* 0x002fe200078e000e */
[----:B------:R-:W-:-:S05]  /*70eb0*/  IADD3.X R16, PT, PT, R16, R3, RZ, P0, !PT ;  /* 0x0000000310107210 */ /* 0x000fca00007fe4ff */
[----:B------:R1:W-:Y:S01]  /*70ec0*/  STL [R1+0x2708], R16 ;  /* 0x0027081001007387 */ /* 0x0003e20000100800 */
[----:B------:R-:W-:Y:S02]  /*70ed0*/  IMAD.MOV.U32 R9, RZ, RZ, R16 ;  /* 0x000000ffff097224 */ /* 0x000fe400078e0010 */
[----:B------:R-:W-:Y:S01]  /*70ee0*/  IMAD.X R19, R19, 0x1, R3, P2 ;  /* 0x0000000113137824 */ /* 0x000fe200010e0603 */
[----:B------:R-:W-:Y:S04]  /*70ef0*/  STL [R1+0x2714], R10 ;  /* 0x0027140a01007387 */ /* 0x000fe80000100800 */
[----:B------:R4:W-:Y:S04]  /*70f00*/  LDGSTS.E [R6+0x8580], desc[UR76][R8.64], P1 ;  /* 0x0858000008067fae */ /* 0x0009e800089a104c */
[----:B-1----:R-:W3:Y:S04]  /*70f10*/  LDL.LU R16, [R1+0x27f0] ;  /* 0x0027f00001107983 */ /* 0x002ee80000300800 */
[----:B------:R1:W-:Y:S04]  /*70f20*/  STL [R1+0x2710], R19 ;  /* 0x0027101301007387 */ /* 0x0003e80000100800 */
[----:B------:R-:W3:Y:S01]  /*70f30*/  LDL.LU R14, [R1+0x27f8] ;  /* 0x0027f800010e7983 */ /* 0x000ee20000300800 */
[-C--:B----4-:R-:W-:Y:S01]  /*70f40*/  IADD3 R15, P0, PT, R15, R2.reuse, RZ ;  /* 0x000000020f0f7210 */ /* 0x090fe20007f1e0ff */
[----:B------:R-:W-:Y:S01]  /*70f50*/  IMAD.MOV.U32 R8, RZ, RZ, R10 ;  /* 0x000000ffff087224 */ /* 0x000fe200078e000a */
[----:B------:R-:W-:Y:S01]  /*70f60*/  IADD3 R7, P2, PT, R7, R2, RZ ;  /* 0x0000000207077210 */ /* 0x000fe20007f5e0ff */
[----:B------:R-:W-:-:S02]  /*70f70*/  IMAD.MOV.U32 R9, RZ, RZ, R19 ;  /* 0x000000ffff097224 */ /* 0x000fc400078e0013 */
[----:B-1----:R-:W4:Y:S04]  /*70f80*/  LDL.LU R19, [R1+0x2804] ;  /* 0x0028040001137983 */ /* 0x002f280000300800 */
[----:B------:R-:W4:Y:S04]  /*70f90*/  LDL.LU R10, [R1+0x280c] ;  /* 0x00280c00010a7983 */ /* 0x000f280000300800 */
[----:B------:R-:W-:Y:S04]  /*70fa0*/  STL [R1+0x271c], R15 ;  /* 0x00271c0f01007387 */ /* 0x000fe80000100800 */
[----:B------:R1:W-:Y:S01]  /*70fb0*/  LDGSTS.E [R6+0x8600], desc[UR76][R8.64], P1 ;  /* 0x0860000008067fae */ /* 0x0003e200089a104c */
[----:B--2---:R-:W-:-:S02]  /*70fc0*/  IMAD.X R20, R20, 0x1, R3, P0 ;  /* 0x0000000114147824 */ /* 0x004fc400000e0603 */
[----:B-1----:R-:W-:Y:S02]  /*70fd0*/  IMAD.MOV.U32 R8, RZ, RZ, R15 ;  /* 0x000000ffff087224 */ /* 0x002fe400078e000f */
[----:B------:R-:W-:Y:S01]  /*70fe0*/  IMAD.MOV.U32 R9, RZ, RZ, R20 ;  /* 0x000000ffff097224 */ /* 0x000fe200078e0014 */
[----:B------:R1:W-:Y:S04]  /*70ff0*/  STL [R1+0x2718], R20 ;  /* 0x0027181401007387 */ /* 0x0003e80000100800 */
[----:B------:R-:W-:Y:S01]  /*71000*/  STL [R1+0x2724], R7 ;  /* 0x0027240701007387 */ /* 0x000fe20000100800 */
[----:B---3--:R-:W-:-:S03]  /*71010*/  IADD3.X R17, PT, PT, R17, R3, RZ, P2, !PT ;  /* 0x0000000311117210 */ /* 0x008fc600017fe4ff */
        /* <DEDUP_REMOVED lines=16> */
[----:B------:R-:W2:Y:S04]  /*71120*/  LDL.LU R18, [R1+0x2810] ;  /* 0x0028100001127983 */ /* 0x000ea80000300800 */
[----:B------:R-:W2:Y:S01]  /*71130*/  LDL.LU R12, [R1+0x2818] ;  /* 0x00281800010c7983 */ /* 0x000ea20000300800 */
[----:B------:R-:W-:-:S03]  /*71140*/  USEL UR10, URZ, 0x4, !UP1 ;  /* 0x00000004ff0a7887 */ /* 0x000fc6000c800000 */
[----:B------:R1:W-:Y:S01]  /*71150*/  LDGSTS.E [R6+0x8780], desc[UR76][R8.64], P1 ;  /* 0x0878000008067fae */ /* 0x0003e200089a104c */
[----:B------:R-:W-:Y:S01]  /*71160*/  USEL UR10, UR10, URZ, !UP0 ;  /* 0x000000ff0a0a7287 */ /* 0x000fe2000c000000 */
[----:B------:R-:W-:-:S05]  /*71170*/  IADD3 R11, P1, PT, R11, R2, RZ ;  /* 0x000000020b0b7210 */ /* 0x000fca0007f3e0ff */
[----:B------:R-:W-:Y:S02]  /*71180*/  ISETP.NE.U32.AND P0, PT, RZ, UR10, PT ;  /* 0x0000000aff007c0c */ /* 0x000fe4000bf05070 */
[----:B------:R-:W-:Y:S01]  /*71190*/  IADD3 R13, P2, PT, R13, R2, RZ ;  /* 0x000000020d0d7210 */ /* 0x000fe20007f5e0ff */
[----:B------:R4:W-:Y:S01]  /*711a0*/  STL [R1+0x27f4], R11 ;  /* 0x0027f40b01007387 */ /* 0x0009e20000100800 */
[----:B-1----:R-:W-:Y:S02]  /*711b0*/  IMAD.MOV.U32 R8, RZ, RZ, R11 ;  /* 0x000000ffff087224 */ /* 0x002fe400078e000b */
[----:B------:R-:W-:-:S04]  /*711c0*/  IMAD.X R16, R16, 0x1, R3, P1 ;  /* 0x0000000110107824 */ /* 0x000fc800008e0603 */
[----:B------:R-:W-:Y:S01]  /*711d0*/  IMAD.MOV.U32 R9, RZ, RZ, R16 ;  /* 0x000000ffff097224 */ /* 0x000fe200078e0010 */
[----:B------:R-:W-:Y:S01]  /*711e0*/  STL [R1+0x27f0], R16 ;  /* 0x0027f01001007387 */ /* 0x000fe20000100800 */
[----:B------:R-:W-:-:S03]  /*711f0*/  IMAD.X R14, R14, 0x1, R3, P2 ;  /* 0x000000010e0e7824 */ /* 0x000fc600010e0603 */
[----:B------:R1:W-:Y:S04]  /*71200*/  STL [R1+0x27fc], R13 ;  /* 0x0027fc0d01007387 */ /* 0x0003e80000100800 */
[----:B----4-:R-:W4:Y:S04]  /*71210*/  LDL.LU R11, [R1+0x2824] ;  /* 0x00282400010b7983 */ /* 0x010f280000300800 */
[----:B------:R1:W-:Y:S04]  /*71220*/  LDGSTS.E [R6+0x9400], desc[UR76][R8.64], P0 ;  /* 0x0940000008067fae */ /* 0x0003e800081a104c */
[----:B------:R1:W-:Y:S02]  /*71230*/  STL [R1+0x27f8], R14 ;  /* 0x0027f80e01007387 */ /* 0x0003e40000100800 */
[----:B-1----:R-:W-:-:S02]  /*71240*/  IMAD.MOV.U32 R8, RZ, RZ, R13 ;  /* 0x000000ffff087224 */ /* 0x002fc400078e000d */
[----:B------:R-:W4:Y:S01]  /*71250*/  LDL.LU R13, [R1+0x2820] ;  /* 0x00282000010d7983 */ /* 0x000f220000300800 */
[-C--:B------:R-:W-:Y:S01]  /*71260*/  IADD3 R19, P1, PT, R19, R2.reuse, RZ ;  /* 0x0000000213137210 */ /* 0x080fe20007f3e0ff */
[----:B------:R-:W-:Y:S01]  /*71270*/  IMAD.MOV.U32 R9, RZ, RZ, R14 ;  /* 0x000000ffff097224 */ /* 0x000fe200078e000e */
[----:B------:R-:W-:Y:S01]  /*71280*/  IADD3 R10, P2, PT, R10, R2, RZ ;  /* 0x000000020a0a7210 */ /* 0x000fe20007f5e0ff */
[----:B------:R-:W4:Y:S04]  /*71290*/  LDL.LU R14, [R1+0x282c] ;  /* 0x00282c00010e7983 */ /* 0x000f280000300800 */
[----:B------:R-:W4:Y:S04]  /*712a0*/  LDL.LU R16, [R1+0x28f4] ;  /* 0x0028f40001107983 */ /* 0x000f280000300800 */
[----:B------:R-:W-:Y:S04]  /*712b0*/  STL [R1+0x2804], R19 ;  /* 0x0028041301007387 */ /* 0x000fe80000100800 */
[----:B------:R1:W-:Y:S01]  /*712c0*/  LDGSTS.E [R6+0x9480], desc[UR76][R8.64], P0 ;  /* 0x0948000008067fae */ /* 0x0003e200081a104c */
[----:B---3--:R-:W-:-:S05]  /*712d0*/  IADD3.X R20, PT, PT, R20, R3, RZ, P1, !PT ;  /* 0x0000000314147210 */ /* 0x008fca0000ffe4ff */
[----:B------:R3:W-:Y:S01]  /*712e0*/  STL [R1+0x2800], R20 ;  /* 0x0028001401007387 */ /* 0x0007e20000100800 */
[----:B-1----:R-:W-:-:S03]  /*712f0*/  IMAD.MOV.U32 R9, RZ, RZ, R20 ;  /* 0x000000ffff097224 */ /* 0x002fc600078e0014 */
[----:B------:R-:W-:Y:S01]  /*71300*/  STL [R1+0x280c], R10 ;  /* 0x00280c0a01007387 */ /* 0x000fe20000100800 */
[----:B------:R-:W-:Y:S02]  /*71310*/  IMAD.MOV.U32 R8, RZ, RZ, R19 ;  /* 0x000000ffff087224 */ /* 0x000fe400078e0013 */
[----:B--2---:R-:W-:Y:S01]  /*71320*/  IMAD.X R15, R15, 0x1, R3, P2 ;  /* 0x000000010f0f7824 */ /* 0x004fe200010e0603 */
[----:B---3--:R-:W2:Y:S01]  /*71330*/  LDL.LU R20, [R1+0x2828] ;  /* 0x0028280001147983 */ /* 0x008ea20000300800 */
[----:B------:R-:W-:-:S03]  /*71340*/  IADD3 R17, P1, PT, R17, R2, RZ ;  /* 0x0000000211117210 */ /* 0x000fc60007f3e0ff */
[----:B------:R1:W-:Y:S01]  /*71350*/  LDGSTS.E [R6+0x9500], desc[UR76][R8.64], P0 ;  /* 0x0950000008067fae */ /* 0x0003e200081a104c */
[----:B------:R-:W-:-:S03]  /*71360*/  IADD3 R7, P2, PT, R7, R2, RZ ;  /* 0x0000000207077210 */ /* 0x000fc60007f5e0ff */
[----:B------:R3:W-:Y:S04]  /*71370*/  STL [R1+0x2808], R15 ;  /* 0x0028080f01007387 */ /* 0x0007e80000100800 */
[----:B------:R-:W2:Y:S01]  /*71380*/  LDL.LU R19, [R1+0x28f0] ;  /* 0x0028f00001137983 */ /* 0x000ea20000300800 */
[----:B-1----:R-:W-:Y:S02]  /*71390*/  IMAD.MOV.U32 R8, RZ, RZ, R10 ;  /* 0x000000ffff087224 */ /* 0x002fe400078e000a */
[----:B------:R-:W-:Y:S02]  /*713a0*/  IMAD.MOV.U32 R9, RZ, RZ, R15 ;  /* 0x000000ffff097224 */ /* 0x000fe400078e000f */
[----:B---3--:R-:W3:Y:S04]  /*713b0*/  LDL.LU R15, [R1+0x28fc] ;  /* 0x0028fc00010f7983 */ /* 0x008ee80000300800 */
[----:B------:R-:W3:Y:S01]  /*713c0*/  LDL.LU R10, [R1+0x2904] ;  /* 0x00290400010a7983 */ /* 0x000ee20000300800 */
[----:B------:R-:W-:-:S03]  /*713d0*/  IMAD.X R18, R18, 0x1, R3, P1 ;  /* 0x0000000112127824 */ /* 0x000fc600008e0603 */
[----:B------:R-:W-:Y:S04]  /*713e0*/  STL [R1+0x2814], R17 ;  /* 0x0028141101007387 */ /* 0x000fe80000100800 */
[----:B------:R1:W-:Y:S01]  /*713f0*/  LDGSTS.E [R6+0x9580], desc[UR76][R8.64], P0 ;  /* 0x0958000008067fae */ /* 0x0003e200081a104c */
[----:B------:R-:W-:-:S03]  /*71400*/  IADD3.X R12, PT, PT, R12, R3, RZ, P2, !PT ;  /* 0x000000030c0c7210 */ /* 0x000fc600017fe4ff */
        /* <DEDUP_REMOVED lines=16> */
[----:B----4-:R-:W-:-:S05]  /*71510*/  IADD3 R11, P1, PT, R11, R2, RZ ;  /* 0x000000020b0b7210 */ /* 0x010fca0007f3e0ff */
[----:B------:R-:W-:Y:S01]  /*71520*/  STL [R1+0x2824], R11 ;  /* 0x0028240b01007387 */ /* 0x000fe20000100800 */
[----:B-1----:R-:W-:Y:S02]  /*71530*/  IMAD.MOV.U32 R8, RZ, RZ, R11 ;  /* 0x000000ffff087224 */ /* 0x002fe400078e000b */
[----:B------:R-:W-:-:S05]  /*71540*/  IMAD.X R13, R13, 0x1, R3, P1 ;  /* 0x000000010d0d7824 */ /* 0x000fca00008e0603 */
[----:B------:R1:W-:Y:S01]  /*71550*/  STL [R1+0x2820], R13 ;  /* 0x0028200d01007387 */ /* 0x0003e20000100800 */
[----:B------:R-:W-:Y:S02]  /*71560*/  MOV R9, R13 ;  /* 0x0000000d00097202 */ /* 0x000fe40000000f00 */
[-C--:B------:R-:W-:Y:S02]  /*71570*/  IADD3 R14, P2, PT, R14, R2.reuse, RZ ;  /* 0x000000020e0e7210 */ /* 0x080fe40007f5e0ff */
[----:B------:R-:W-:Y:S01]  /*71580*/  IADD3 R16, P3, PT, R16, R2, RZ ;  /* 0x0000000210107210 */ /* 0x000fe20007f7e0ff */
[----:B------:R4:W-:Y:S04]  /*71590*/  LDGSTS.E [R6+0x9700], desc[UR76][R8.64], P0 ;  /* 0x0970000008067fae */ /* 0x0009e800081a104c */
[----:B-1----:R-:W3:Y:S04]  /*715a0*/  LDL.LU R13, [R1+0x2908] ;  /* 0x00290800010d7983 */ /* 0x002ee80000300800 */
[----:B------:R-:W3:Y:S01]  /*715b0*/  LDL.LU R11, [R1+0x2910] ;  /* 0x00291000010b7983 */ /* 0x000ee20000300800 */
[----:B------:R-:W-:Y:S01]  /*715c0*/  ISETP.NE.U32.AND P1, PT, RZ, UR10, PT ;  /* 0x0000000aff007c0c */ /* 0x000fe2000bf25070 */
[----:B----4-:R-:W-:-:S02]  /*715d0*/  IMAD.MOV.U32 R8, RZ, RZ, R14 ;  /* 0x000000ffff087224 */ /* 0x010fc400078e000e */
[----:B------:R1:W-:Y:S01]  /*715e0*/  STL [R1+0x282c], R14 ;  /* 0x00282c0e01007387 */ /* 0x0003e20000100800 */
[----:B--2---:R-:W-:-:S04]  /*715f0*/  IMAD.X R20, R20, 0x1, R3, P2 ;  /* 0x0000000114147824 */ /* 0x004fc800010e0603 */
[----:B------:R-:W-:Y:S01]  /*71600*/  IMAD.MOV.U32 R9, RZ, RZ, R20 ;  /* 0x000000ffff097224 */ /* 0x000fe200078e0014 */
[----:B------:R-:W-:Y:S04]  /*71610*/  STL [R1+0x2828], R20 ;  /* 0x0028281401007387 */ /* 0x000fe80000100800 */
[----:B------:R2:W-:Y:S01]  /*71620*/  STL [R1+0x28f4], R16 ;  /* 0x0028f41001007387 */ /* 0x0005e20000100800 */
[----:B------:R-:W-:-:S03]  /*71630*/  IMAD.X R19, R19, 0x1, R3, P3 ;  /* 0x0000000113137824 */ /* 0x000fc600018e0603 */
[----:B------:R4:W-:Y:S04]  /*71640*/  LDGSTS.E [R6+0x9780], desc[UR76][R8.64], P0 ;  /* 0x0978000008067fae */ /* 0x0009e800081a104c */
[----:B------:R-:W3:Y:S02]  /*71650*/  LDL.LU R21, [R1+0x291c] ;  /* 0x00291c0001157983 */ /* 0x000ee40000300800 */
[----:B---3--:R-:W-:Y:S02]  /*71660*/  IADD3 R15, P0, PT, R15, R2, RZ ;  /* 0x000000020f0f7210 */ /* 0x008fe40007f1e0ff */
[----:B------:R-:W-:Y:S01]  /*71670*/  STL [R1+0x28f0], R19 ;  /* 0x0028f01301007387 */ /* 0x000fe20000100800 */
[----:B----4-:R-:W-:-:S03]  /*71680*/  IMAD.MOV.U32 R8, RZ, RZ, R16 ;  /* 0x000000ffff087224 */ /* 0x010fc600078e0010 */
[----:B-1----:R-:W3:Y:S01]  /*71690*/  LDL.LU R14, [R1+0x2924] ;  /* 0x00292400010e7983 */ /* 0x002ee20000300800 */
[----:B------:R-:W-:Y:S01]  /*716a0*/  IMAD.MOV.U32 R9, RZ, RZ, R19 ;  /* 0x000000ffff097224 */ /* 0x000fe200078e0013 */
[----:B------:R-:W-:Y:S02]  /*716b0*/  IADD3 R10, P2, PT, R10, R2, RZ ;  /* 0x000000020a0a7210 */ /* 0x000fe40007f5e0ff */
[----:B------:R-:W4:Y:S04]  /*716c0*/  LDL.LU R22, [R1+0x2918] ;  /* 0x0029180001167983 */ /* 0x000f280000300800 */
[----:B--2---:R-:W2:Y:S04]  /*716d0*/  LDL.LU R16, [R1+0x2920] ;  /* 0x0029200001107983 */ /* 0x004ea80000300800 */
[----:B------:R1:W-:Y:S04]  /*716e0*/  LDGSTS.E [R6+0xa400], desc[UR76][R8.64], P1 ;  /* 0x0a40000008067fae */ /* 0x0003e800089a104c */
[----:B------:R1:W-:Y:S01]  /*716f0*/  STL [R1+0x28fc], R15 ;  /* 0x0028fc0f01007387 */ /* 0x0003e20000100800 */
[----:B------:R-:W-:Y:S01]  /*71700*/  IADD3.X R18, PT, PT, R18, R3, RZ, P0, !PT ;  /* 0x0000000312127210 */ /* 0x000fe200007fe4ff */
[----:B-1----:R-:W-:-:S04]  /*71710*/  IMAD.MOV.U32 R8, RZ, RZ, R15 ;  /* 0x000000ffff087224 */ /* 0x002fc800078e000f */
[----:B------:R-:W-:Y:S01]  /*71720*/  STL [R1+0x28f8], R18 ;  /* 0x0028f81201007387 */ /* 0x000fe20000100800 */
[----:B------:R-:W-:Y:S02]  /*71730*/  IMAD.MOV.U32 R9, RZ, RZ, R18 ;  /* 0x000000ffff097224 */ /* 0x000fe400078e0012 */
[----:B------:R-:W-:Y:S01]  /*71740*/  IMAD.X R17, R17, 0x1, R3, P2 ;  /* 0x0000000111117824 */ /* 0x000fe200010e0603 */
[----:B------:R-:W-:Y:S04]  /*71750*/  STL [R1+0x2904], R10 ;  /* 0x0029040a01007387 */ /* 0x000fe80000100800 */
[----:B------:R-:W2:Y:S04]  /*71760*/  LDL.LU R15, [R1+0x292c] ;  /* 0x00292c00010f7983 */ /* 0x000ea80000300800 */
[----:B------:R1:W-:Y:S04]  /*71770*/  LDGSTS.E [R6+0xa480], desc[UR76][R8.64], P1 ;  /* 0x0a48000008067fae */ /* 0x0003e800089a104c */
[----:B------:R1:W-:Y:S02]  /*71780*/  STL [R1+0x2900], R17 ;  /* 0x0029001101007387 */ /* 0x0003e40000100800 */
[----:B-1----:R-:W-:-:S02]  /*71790*/  IMAD.MOV.U32 R9, RZ, RZ, R17 ;  /* 0x000000ffff097224 */ /* 0x002fc400078e0011 */
[----:B------:R-:W2:Y:S01]  /*717a0*/  LDL.LU R17, [R1+0x2928] ;  /* 0x0029280001117983 */ /* 0x000ea20000300800 */
[-C--:B------:R-:W-:Y:S01]  /*717b0*/  IADD3 R12, P0, PT, R12, R2.reuse, RZ ;  /* 0x000000020c0c7210 */ /* 0x080fe20007f1e0ff */
[----:B------:R-:W-:Y:S01]  /*717c0*/  IMAD.MOV.U32 R8, RZ, RZ, R10 ;  /* 0x000000ffff087224 */ /* 0x000fe200078e000a */
[----:B------:R-:W-:Y:S01]  /*717d0*/  IADD3 R7, P2, PT, R7, R2, RZ ;  /* 0x0000000207077210 */ /* 0x000fe20007f5e0ff */
[----:B------:R-:W2:Y:S04]  /*717e0*/  LDL.LU R19, [R1+0x29f4] ;  /* 0x0029f40001137983 */ /* 0x000ea80000300800 */
[----:B------:R-:W2:Y:S04]  /*717f0*/  LDL.LU R10, [R1+0x29fc] ;  /* 0x0029fc00010a7983 */ /* 0x000ea80000300800 */
[----:B------:R1:W-:Y:S04]  /*71800*/  STL [R1+0x290c], R12 ;  /* 0x00290c0c01007387 */ /* 0x0003e80000100800 */
[----:B------:R1:W-:Y:S02]  /*71810*/  LDGSTS.E [R6+0xa500], desc[UR76][R8.64], P1 ;  /* 0x0a50000008067fae */ /* 0x0003e400089a104c */
[----:B-1----:R-:W-:-:S02]  /*71820*/  IMAD.MOV.U32 R8, RZ, RZ, R12 ;  /* 0x000000ffff087224 */ /* 0x002fc400078e000c */
[----:B------:R-:W-:-:S05]  /*71830*/  IMAD.X R13, R13, 0x1, R3, P0 ;  /* 0x000000010d0d7824 */ /* 0x000fca00000e0603 */
[----:B------:R-:W-:Y:S01]  /*71840*/  STL [R1+0x2908], R13 ;  /* 0x0029080d01007387 */ /* 0x000fe20000100800 */
[----:B------:R-:W-:Y:S01]  /*71850*/  IADD3.X R11, PT, PT, R11, R3, RZ, P2, !PT ;  /* 0x000000030b0b7210 */ /* 0x000fe200017fe4ff */
[----:B------:R-:W-:Y:S02]  /*71860*/  IMAD.MOV.U32 R9, RZ, RZ, R13 ;  /* 0x000000ffff097224 */ /* 0x000fe400078e000d */
[----:B------:R-:W-:Y:S04]  /*71870*/  STL [R1+0x2914], R7 ;  /* 0x0029140701007387 */ /* 0x000fe80000100800 */
[----:B------:R-:W2:Y:S04]  /*71880*/  LDL.LU R20, [R1+0x29f0] ;  /* 0x0029f00001147983 */ /* 0x000ea80000300800 */
[----:B------:R1:W-:Y:S04]  /*71890*/  STL [R1+0x2910], R11 ;  /* 0x0029100b01007387 */ /* 0x0003e80000100800 */
[----:B------:R-:W2:Y:S04]  /*718a0*/  LDL.LU R12, [R1+0x29f8] ;  /* 0x0029f800010c7983 */ /* 0x000ea80000300800 */
[----:B------:R1:W-:Y:S04]  /*718b0*/  LDGSTS.E [R6+0xa580], desc[UR76][R8.64], P1 ;  /* 0x0a58000008067fae */ /* 0x0003e800089a104c */
[----:B------:R-:W2:Y:S01]  /*718c0*/  LDL.LU R18, [R1+0x2a00] ;  /* 0x002a000001127983 */ /* 0x000ea20000300800 */
[----:B-1----:R-:W-:-:S03]  /*718d0*/  IMAD.MOV.U32 R9, RZ, RZ, R11 ;  /* 0x000000ffff097224 */ /* 0x002fc600078e000b */
[----:B------:R-:W2:Y:S01]  /*718e0*/  LDL.LU R11, [R1+0x2a04] ;  /* 0x002a0400010b7983 */ /* 0x000ea20000300800 */
[----:B------:R-:W-:-:S03]  /*718f0*/  IMAD.MOV.U32 R8, RZ, RZ, R7 ;  /* 0x000000ffff087224 */ /* 0x000fc600078e0007 */
[----:B------:R-:W2:Y:S04]  /*71900*/  LDL.LU R13, [R1+0x2a08] ;  /* 0x002a0800010d7983 */ /* 0x000ea80000300800 */
[----:B------:R-:W2:Y:S01]  /*71910*/  LDL.LU R7, [R1+0x2a0c] ;  /* 0x002a0c0001077983 */ /* 0x000ea20000300800 */
[-C--:B------:R-:W-:Y:S02]  /*71920*/  IADD3 R21, P0, PT, R21, R2.reuse, RZ ;  /* 0x0000000215157210 */ /* 0x080fe40007f1e0ff */
[----:B---3--:R-:W-:Y:S01]  /*71930*/  IADD3 R14, P2, PT, R14, R2, RZ ;  /* 0x000000020e0e7210 */ /* 0x008fe20007f5e0ff */
[----:B------:R1:W-:Y:S02]  /*71940*/  LDGSTS.E [R6+0xa600], desc[UR76][R8.64], P1 ;  /* 0x0a60000008067fae */ /* 0x0003e400089a104c */
[----:B----4-:R-:W-:-:S02]  /*71950*/  IMAD.X R22, R22, 0x1, R3, P0 ;  /* 0x0000000116167824 */ /* 0x010fc400000e0603 */
[----:B--2---:R-:W-:Y:S01]  /*71960*/  IMAD.X R16, R16, 0x1, R3, P2 ;  /* 0x0000000110107824 */ /* 0x004fe200010e0603 */
[----:B------:R-:W-:Y:S01]  /*71970*/  STL [R1+0x291c], R21 ;  /* 0x00291c1501007387 */ /* 0x000fe20000100800 */
[----:B-1----:R-:W-:Y:S01]  /*71980*/  MOV R8, R21 ;  /* 0x0000001500087202 */ /* 0x002fe20000000f00 */
[----:B------:R-:W-:Y:S02]  /*71990*/  IMAD.MOV.U32 R9, RZ, RZ, R22 ;  /* 0x000000ffff097224 */ /* 0x000fe400078e0016 */
[----:B------:R-:W-:Y:S04]  /*719a0*/  STL [R1+0x2918], R22 ;  /* 0x0029181601007387 */ /* 0x000fe80000100800 */
[----:B------:R1:W-:Y:S04]  /*719b0*/  LDGSTS.E [R6+0xa680], desc[UR76][R8.64], P1 ;  /* 0x0a68000008067fae */ /* 0x0003e800089a104c */
[----:B------:R-:W-:Y:S04]  /*719c0*/  STL [R1+0x2924], R14 ;  /* 0x0029240e01007387 */ /* 0x000fe80000100800 */
[----:B------:R2:W-:Y:S01]  /*719d0*/  STL [R1+0x2920], R16 ;  /* 0x0029201001007387 */ /* 0x0005e20000100800 */
[----:B-1----:R-:W-:Y:S01]  /*719e0*/  IMAD.MOV.U32 R8, RZ, RZ, R14 ;  /* 0x000000ffff087224 */ /* 0x002fe200078e000e */
[----:B------:R-:W-:Y:S01]  /*719f0*/  IADD3 R15, P0, PT, R15, R2, RZ ;  /* 0x000000020f0f7210 */ /* 0x000fe20007f1e0ff */
[----:B------:R-:W-:-:S02]  /*71a00*/  IMAD.MOV.U32 R9, RZ, RZ, R16 ;  /* 0x000000ffff097224 */ /* 0x000fc400078e0010 */
[----:B--2---:R-:W2:Y:S04]  /*71a10*/  LDL.LU R16, [R1+0x2a14] ;  /* 0x002a140001107983 */ /* 0x004ea80000300800 */
[----:B------:R-:W3:Y:S04]  /*71a20*/  LDL.LU R14, [R1+0x2a1c] ;  /* 0x002a1c00010e7983 */ /* 0x000ee80000300800 */
[----:B------:R1:W-:Y:S01]  /*71a30*/  LDGSTS.E [R6+0xa700], desc[UR76][R8.64], P1 ;  /* 0x0a70000008067fae */ /* 0x0003e200089a104c */
[----:B------:R-:W-:-:S03]  /*71a40*/  IMAD.X R17, R17, 0x1, R3, P0 ;  /* 0x0000000111117824 */ /* 0x000fc600000e0603 */
[----:B------:R-:W-:Y:S04]  /*71a50*/  STL [R1+0x292c], R15 ;  /* 0x00292c0f01007387 */ /* 0x000fe80000100800 */
[----:B------:R4:W-:Y:S01]  /*71a60*/  STL [R1+0x2928], R17 ;  /* 0x0029281101007387 */ /* 0x0009e20000100800 */
[----:B-1----:R-:W-:Y:S02]  /*71a70*/  IMAD.MOV.U32 R9, RZ, RZ, R17 ;  /* 0x000000ffff097224 */ /* 0x002fe400078e0011 */
[----:B------:R-:W-:Y:S01]  /*71a80*/  IMAD.MOV.U32 R8, RZ, RZ, R15 ;  /* 0x000000ffff087224 */ /* 0x000fe200078e000f */
[----:B------:R-:W-:Y:S01]  /*71a90*/  UISETP.GT.AND UP1, UPT, UR12, 0x2d, UPT ;  /* 0x0000002d0c00788c */ /* 0x000fe2000bf24270 */
[----:B----4-:R-:W4:Y:S04]  /*71aa0*/  LDL.LU R17, [R1+0x2a10] ;  /* 0x002a100001117983 */ /* 0x010f280000300800 */
[----:B------:R-:W4:Y:S01]  /*71ab0*/  LDL.LU R15, [R1+0x2a18] ;  /* 0x002a1800010f7983 */ /* 0x000f220000300800 */
[----:B------:R-:W-:-:S03]  /*71ac0*/  USEL UR10, URZ, 0x4, !UP1 ;  /* 0x00000004ff0a7887 */ /* 0x000fc6000c800000 */
[----:B------:R1:W-:Y:S01]  /*71ad0*/  LDGSTS.E [R6+0xa780], desc[UR76][R8.64], P1 ;  /* 0x0a78000008067fae */ /* 0x0003e200089a104c */
[----:B------:R-:W-:Y:S01]  /*71ae0*/  USEL UR10, UR10, URZ, !UP0 ;  /* 0x000000ff0a0a7287 */ /* 0x000fe2000c000000 */
[----:B------:R-:W-:-:S05]  /*71af0*/  IADD3 R19, P1, PT, R19, R2, RZ ;  /* 0x0000000213137210 */ /* 0x000fca0007f3e0ff */
[----:B------:R-:W-:Y:S02]  /*71b00*/  ISETP.NE.U32.AND P0, PT, RZ, UR10, PT ;  /* 0x0000000aff007c0c */ /* 0x000fe4000bf05070 */
[----:B------:R-:W-:Y:S01]  /*71b10*/  IADD3 R10, P2, PT, R10, R2, RZ ;  /* 0x000000020a0a7210 */ /* 0x000fe20007f5e0ff */
[----:B-1----:R-:W-:Y:S01]  /*71b20*/  IMAD.MOV.U32 R8, RZ, RZ, R19 ;  /* 0x000000ffff087224 */ /* 0x002fe200078e0013 */
[----:B------:R-:W-:Y:S01]  /*71b30*/  STL [R1+0x29f4], R19 ;  /* 0x0029f41301007387 */ /* 0x000fe20000100800 */
[----:B------:R-:W-:-:S05]  /*71b40*/  IADD3.X R20, PT, PT, R20, R3, RZ, P1, !PT ;  /* 0x0000000314147210 */ /* 0x000fca0000ffe4ff */
[----:B------:R-:W-:Y:S02]  /*71b50*/  IMAD.MOV.U32 R9, RZ, RZ, R20 ;  /* 0x000000ffff097224 */ /* 0x000fe400078e0014 */
[----:B------:R-:W-:Y:S01]  /*71b60*/  IMAD.X R12, R12, 0x1, R3, P2 ;  /* 0x000000010c0c7824 */ /* 0x000fe200010e0603 */
[----:B------:R-:W-:Y:S04]  /*71b70*/  STL [R1+0x29f0], R20 ;  /* 0x0029f01401007387 */ /* 0x000fe80000100800 */
[----:B------:R1:W-:Y:S04]  /*71b80*/  LDGSTS.E [R6+0xb400], desc[UR76][R8.64], P0 ;  /* 0x0b40000008067fae */ /* 0x0003e800081a104c */
[----:B------:R-:W-:Y:S04]  /*71b90*/  STL [R1+0x29fc], R10 ;  /* 0x0029fc0a01007387 */ /* 0x000fe80000100800 */
[----:B------:R1:W-:Y:S01]  /*71ba0*/  STL [R1+0x29f8], R12 ;  /* 0x0029f80c01007387 */ /* 0x0003e20000100800 */
[----:B------:R-:W-:Y:S01]  /*71bb0*/  IADD3 R11, P1, PT, R11, R2, RZ ;  /* 0x000000020b0b7210 */ /* 0x000fe20007f3e0ff */
[----:B-1----:R-:W-:-:S02]  /*71bc0*/  IMAD.MOV.U32 R8, RZ, RZ, R10 ;  /* 0x000000ffff087224 */ /* 0x002fc400078e000a */
[----:B------:R-:W-:Y:S02]  /*71bd0*/  IMAD.MOV.U32 R9, RZ, RZ, R12 ;  /* 0x000000ffff097224 */ /* 0x000fe400078e000c */
[----:B------:R-:W-:Y:S01]  /*71be0*/  IMAD.X R18, R18, 0x1, R3, P1 ;  /* 0x0000000112127824 */ /* 0x000fe200008e0603 */
[----:B------:R-:W4:Y:S01]  /*71bf0*/  LDL.LU R12, [R1+0x2a20] ;  /* 0x002a2000010c7983 */ /* 0x000f220000300800 */
[----:B------:R-:W-:-:S03]  /*71c00*/  IADD3 R7, P2, PT, R7, R2, RZ ;  /* 0x0000000207077210 */ /* 0x000fc60007f5e0ff */
[----:B------:R-:W4:Y:S01]  /*71c10*/  LDL.LU R10, [R1+0x2a24] ;  /* 0x002a2400010a7983 */ /* 0x000f220000300800 */
[----:B------:R-:W-:-:S03]  /*71c20*/  IADD3.X R13, PT, PT, R13, R3, RZ, P2, !PT ;  /* 0x000000030d0d7210 */ /* 0x000fc600017fe4ff */
[----:B------:R1:W-:Y:S04]  /*71c30*/  LDGSTS.E [R6+0xb480], desc[UR76][R8.64], P0 ;  /* 0x0b48000008067fae */ /* 0x0003e800081a104c */
[----:B------:R1:W-:Y:S04]  /*71c40*/  STL [R1+0x2a04], R11 ;  /* 0x002a040b01007387 */ /* 0x0003e80000100800 */
[----:B------:R-:W-:Y:S01]  /*71c50*/  STL [R1+0x2a00], R18 ;  /* 0x002a001201007387 */ /* 0x000fe20000100800 */
[----:B-1----:R-:W-:Y:S02]  /*71c60*/  IMAD.MOV.U32 R8, RZ, RZ, R11 ;  /* 0x000000ffff087224 */ /* 0x002fe400078e000b */
[----:B------:R-:W-:Y:S01]  /*71c70*/  IMAD.MOV.U32 R9, RZ, RZ, R18 ;  /* 0x000000ffff097224 */ /* 0x000fe200078e0012 */
[----:B------:R-:W-:Y:S04]  /*71c80*/  STL [R1+0x2a0c], R7 ;  /* 0x002a0c0701007387 */ /* 0x000fe80000100800 */
[----:B------:R-:W4:Y:S04]  /*71c90*/  LDL.LU R11, [R1+0x2a2c] ;  /* 0x002a2c00010b7983 */ /* 0x000f280000300800 */
[----:B------:R1:W-:Y:S04]  /*71ca0*/  STL [R1+0x2a08], R13 ;  /* 0x002a080d01007387 */ /* 0x0003e80000100800 */
[----:B------:R1:W-:Y:S04]  /*71cb0*/  LDGSTS.E [R6+0xb500], desc[UR76][R8.64], P0 ;  /* 0x0b50000008067fae */ /* 0x0003e800081a104c */
[----:B------:R-:W4:Y:S01]  /*71cc0*/  LDL.LU R21, [R1+0x2af4] ;  /* 0x002af40001157983 */ /* 0x000f220000300800 */
[----:B-1----:R-:W-:-:S03]  /*71cd0*/  IMAD.MOV.U32 R9, RZ, RZ, R13 ;  /* 0x000000ffff097224 */ /* 0x002fc600078e000d */
[----:B------:R-:W4:Y:S04]  /*71ce0*/  LDL.LU R13, [R1+0x2a28] ;  /* 0x002a2800010d7983 */ /* 0x000f280000300800 */
[----:B------:R-:W4:Y:S01]  /*71cf0*/  LDL.LU R22, [R1+0x2af0] ;  /* 0x002af00001167983 */ /* 0x000f220000300800 */
[-C--:B--2---:R-:W-:Y:S02]  /*71d00*/  IADD3 R16, P1, PT, R16, R2.reuse, RZ ;  /* 0x0000000210107210 */ /* 0x084fe40007f3e0ff */
[----:B---3--:R-:W-:Y:S01]  /*71d10*/  IADD3 R14, P2, PT, R14, R2, RZ ;  /* 0x000000020e0e7210 */ /* 0x008fe20007f5e0ff */
[----:B------:R-:W-:Y:S01]  /*71d20*/  IMAD.MOV.U32 R8, RZ, RZ, R7 ;  /* 0x000000ffff087224 */ /* 0x000fe200078e0007 */
[----:B------:R-:W2:Y:S04]  /*71d30*/  LDL.LU R19, [R1+0x2afc] ;  /* 0x002afc0001137983 */ /* 0x000ea80000300800 */
[----:B------:R-:W3:Y:S04]  /*71d40*/  LDL.LU R7, [R1+0x2b04] ;  /* 0x002b040001077983 */ /* 0x000ee80000300800 */
[----:B------:R-:W-:Y:S04]  /*71d50*/  STL [R1+0x2a14], R16 ;  /* 0x002a141001007387 */ /* 0x000fe80000100800 */
[----:B------:R1:W-:Y:S01]  /*71d60*/  LDGSTS.E [R6+0xb580], desc[UR76][R8.64], P0 ;  /* 0x0b58000008067fae */ /* 0x0003e200081a104c */
[----:B----4-:R-:W-:-:S02]  /*71d70*/  IMAD.X R17, R17, 0x1, R3, P1 ;  /* 0x0000000111117824 */ /* 0x010fc400008e0603 */
[----:B------:R-:W-:-:S03]  /*71d80*/  IMAD.X R15, R15, 0x1, R3, P2 ;  /* 0x000000010f0f7824 */ /* 0x000fc600010e0603 */
[----:B------:R4:W-:Y:S04]  /*71d90*/  STL [R1+0x2a10], R17 ;  /* 0x002a101101007387 */ /* 0x0009e80000100800 */
[----:B------:R-:W-:Y:S04]  /*71da0*/  STL [R1+0x2a1c], R14 ;  /* 0x002a1c0e01007387 */ /* 0x000fe80000100800 */
[----:B------:R-:W3:Y:S04]  /*71db0*/  LDL.LU R20, [R1+0x2af8] ;  /* 0x002af80001147983 */ /* 0x000ee80000300800 */
[----:B------:R4:W-:Y:S04]  /*71dc0*/  STL [R1+0x2a18], R15 ;  /* 0x002a180f01007387 */ /* 0x0009e80000100800 */
[----:B------:R-:W3:Y:S01]  /*71dd0*/  LDL.LU R18, [R1+0x2b00] ;  /* 0x002b000001127983 */ /* 0x000ee20000300800 */
[----:B-1----:R-:W-:Y:S01]  /*71de0*/  MOV R8, R16 ;  /* 0x0000001000087202 */ /* 0x002fe20000000f00 */
[----:B------:R-:W-:-:S02]  /*71df0*/  IMAD.MOV.U32 R9, RZ, RZ, R17 ;  /* 0x000000ffff097224 */ /* 0x000fc400078e0011 */
[----:B----4-:R-:W4:Y:S04]  /*71e00*/  LDL.LU R17, [R1+0x2b08] ;  /* 0x002b080001117983 */ /* 0x010f280000300800 */
[----:B------:R1:W-:Y:S04]  /*71e10*/  LDGSTS.E [R6+0xb600], desc[UR76][R8.64], P0 ;  /* 0x0b60000008067fae */ /* 0x0003e800081a104c */
[----:B------:R-:W4:Y:S01]  /*71e20*/  LDL.LU R16, [R1+0x2b0c] ;  /* 0x002b0c0001107983 */ /* 0x000f220000300800 */
[----:B-1----:R-:W-:Y:S02]  /*71e30*/  IMAD.MOV.U32 R9, RZ, RZ, R15 ;  /* 0x000000ffff097224 */ /* 0x002fe400078e000f */
[----:B------:R-:W-:Y:S01]  /*71e40*/  IMAD.MOV.U32 R8, RZ, RZ, R14 ;  /* 0x000000ffff087224 */ /* 0x000fe200078e000e */
[----:B------:R-:W4:Y:S04]  /*71e50*/  LDL.LU R15, [R1+0x2b10] ;  /* 0x002b1000010f7983 */ /* 0x000f280000300800 */
[----:B------:R-:W4:Y:S04]  /*71e60*/  LDL.LU R14, [R1+0x2b14] ;  /* 0x002b1400010e7983 */ /* 0x000f280000300800 */
[----:B------:R1:W-:Y:S01]  /*71e70*/  LDGSTS.E [R6+0xb680], desc[UR76][R8.64], P0 ;  /* 0x0b68000008067fae */ /* 0x0003e200081a104c */
[----:B------:R-:W-:-:S04]  /*71e80*/  UISETP.GT.AND UP1, UPT, UR12, 0x31, UPT ;  /* 0x000000310c00788c */ /* 0x000fc8000bf24270 */
[----:B------:R-:W-:-:S04]  /*71e90*/  USEL UR10, URZ, 0x4, !UP1 ;  /* 0x00000004ff0a7887 */ /* 0x000fc8000c800000 */
[----:B------:R-:W-:Y:S01]  /*71ea0*/  USEL UR10, UR10, URZ, !UP0 ;  /* 0x000000ff0a0a7287 */ /* 0x000fe2000c000000 */
[----:B------:R-:W-:-:S05]  /*71eb0*/  IADD3 R10, P1, PT, R10, R2, RZ ;  /* 0x000000020a0a7210 */ /* 0x000fca0007f3e0ff */
[----:B------:R-:W-:Y:S01]  /*71ec0*/  IMAD.X R12, R12, 0x1, R3, P1 ;  /* 0x000000010c0c7824 */ /* 0x000fe200008e0603 */
[----:B------:R-:W-:Y:S01]  /*71ed0*/  STL [R1+0x2a24], R10 ;  /* 0x002a240a01007387 */ /* 0x000fe20000100800 */
[----:B-1----:R-:W-:Y:S02]  /*71ee0*/  IMAD.MOV.U32 R8, RZ, RZ, R10 ;  /* 0x000000ffff087224 */ /* 0x002fe400078e000a */
[----:B------:R-:W-:Y:S01]  /*71ef0*/  IMAD.MOV.U32 R9, RZ, RZ, R12 ;  /* 0x000000ffff097224 */ /* 0x000fe200078e000c */
[----:B------:R1:W-:Y:S04]  /*71f00*/  STL [R1+0x2a20], R12 ;  /* 0x002a200c01007387 */ /* 0x0003e80000100800 */
[----:B------:R2:W-:Y:S04]  /*71f10*/  LDGSTS.E [R6+0xb700], desc[UR76][R8.64], P0 ;  /* 0x0b70000008067fae */ /* 0x0005e800081a104c */
[----:B-1----:R-:W4:Y:S01]  /*71f20*/  LDL.LU R12, [R1+0x2b1c] ;  /* 0x002b1c00010c7983 */ /* 0x002f220000300800 */
[----:B------:R-:W-:-:S03]  /*71f30*/  IADD3 R11, P2, PT, R11, R2, RZ ;  /* 0x000000020b0b7210 */ /* 0x000fc60007f5e0ff */
[----:B------:R-:W4:Y:S04]  /*71f40*/  LDL.LU R10, [R1+0x2b24] ;  /* 0x002b2400010a7983 */ /* 0x000f280000300800 */
[----:B------:R-:W-:Y:S01]  /*71f50*/  STL [R1+0x2a2c], R11 ;  /* 0x002a2c0b01007387 */ /* 0x000fe20000100800 */
[----:B------:R-:W-:Y:S02]  /*71f60*/  IADD3 R21, P3, PT, R21, R2, RZ ;  /* 0x0000000215157210 */ /* 0x000fe40007f7e0ff */
[----:B------:R-:W-:-:S05]  /*71f70*/  IADD3.X R13, PT, PT, R13, R3, RZ, P2, !PT ;  /* 0x000000030d0d7210 */ /* 0x000fca00017fe4ff */
[----:B------:R1:W-:Y:S01]  /*71f80*/  STL [R1+0x2a28], R13 ;  /* 0x002a280d01007387 */ /* 0x0003e20000100800 */
[----:B--2---:R-:W-:Y:S02]  /*71f90*/  IMAD.MOV.U32 R9, RZ, RZ, R13 ;  /* 0x000000ffff097224 */ /* 0x004fe400078e000d */
[----:B------:R-:W-:Y:S01]  /*71fa0*/  IMAD.X R22, R22, 0x1, R3, P3 ;  /* 0x0000000116167824 */ /* 0x000fe200018e0603 */
[----:B------:R-:W-:Y:S01]  /*71fb0*/  STL [R1+0x2af4], R21 ;  /* 0x002af41501007387 */ /* 0x000fe20000100800 */
[----:B------:R-:W-:-:S03]  /*71fc0*/  IMAD.MOV.U32 R8, RZ, RZ, R11 ;  /* 0x000000ffff087224 */ /* 0x000fc600078e000b */
[----:B-1----:R-:W2:Y:S04]  /*71fd0*/  LDL.LU R13, [R1+0x2b18] ;  /* 0x002b1800010d7983 */ /* 0x002ea80000300800 */
[----:B------:R-:W-:Y:S04]  /*71fe0*/  STL [R1+0x2af0], R22 ;  /* 0x002af01601007387 */ /* 0x000fe80000100800 */
[----:B------:R-:W2:Y:S01]  /*71ff0*/  LDL.LU R11, [R1+0x2b20] ;  /* 0x002b2000010b7983 */ /* 0x000ea20000300800 */
[----:B------:R-:W-:-:S03]  /*72000*/  ISETP.NE.U32.AND P1, PT, RZ, UR10, PT ;  /* 0x0000000aff007c0c */ /* 0x000fc6000bf25070 */
[----:B------:R1:W-:Y:S01]  /*72010*/  LDGSTS.E [R6+0xb780], desc[UR76][R8.64], P0 ;  /* 0x0b78000008067fae */ /* 0x0003e200081a104c */
[-C--:B------:R-:W-:Y:S02]  /*72020*/  IADD3 R19, P0, PT, R19, R2.reuse, RZ ;  /* 0x0000000213137210 */ /* 0x080fe40007f1e0ff */
[----:B---3--:R-:W-:-:S03]  /*72030*/  IADD3 R7, P2, PT, R7, R2, RZ ;  /* 0x0000000207077210 */ /* 0x008fc60007f5e0ff */
[----:B------:R-:W-:Y:S02]  /*72040*/  IMAD.X R20, R20, 0x1, R3, P0 ;  /* 0x0000000114147824 */ /* 0x000fe400000e0603 */
[----:B-1----:R-:W-:Y:S02]  /*72050*/  IMAD.MOV.U32 R8, RZ, RZ, R21 ;  /* 0x000000ffff087224 */ /* 0x002fe400078e0015 */
[----:B------:R-:W-:Y:S01]  /*72060*/  IMAD.MOV.U32 R9, RZ, RZ, R22 ;  /* 0x000000ffff097224 */ /* 0x000fe200078e0016 */
[----:B------:R-:W-:Y:S01]  /*72070*/  STL [R1+0x2afc], R19 ;  /* 0x002afc1301007387 */ /* 0x000fe20000100800 */
[----:B------:R-:W-:-:S03]  /*72080*/  IADD3.X R18, PT, PT, R18, R3, RZ, P2, !PT ;  /* 0x0000000312127210 */ /* 0x000fc600017fe4ff */
[----:B------:R1:W-:Y:S04]  /*72090*/  LDGSTS.E [R6+0xc400], desc[UR76][R8.64], P1 ;  /* 0x0c40000008067fae */ /* 0x0003e800089a104c */
[----:B------:R3:W-:Y:S04]  /*720a0*/  STL [R1+0x2af8], R20 ;  /* 0x002af81401007387 */ /* 0x0007e80000100800 */
[----:B------:R3:W-:Y:S01]  /*720b0*/  STL [R1+0x2b04], R7 ;  /* 0x002b040701007387 */ /* 0x0007e20000100800 */
[----:B-1----:R-:W-:Y:S02]  /*720c0*/  IMAD.MOV.U32 R8, RZ, RZ, R19 ;  /* 0x000000ffff087224 */ /* 0x002fe400078e0013 */
[----:B------:R-:W-:Y:S01]  /*720d0*/  IMAD.MOV.U32 R9, RZ, RZ, R20 ;  /* 0x000000ffff097224 */ /* 0x000fe200078e0014 */
[----:B------:R1:W-:Y:S04]  /*720e0*/  STL [R1+0x2b00], R18 ;  /* 0x002b001201007387 */ /* 0x0003e80000100800 */
[----:B------:R1:W-:Y:S04]  /*720f0*/  LDGSTS.E [R6+0xc480], desc[UR76][R8.64], P1 ;  /* 0x0c48000008067fae */ /* 0x0003e800089a104c */
[----:B---3--:R-:W3:Y:S01]  /*72100*/  LDL.LU R20, [R1+0x2b28] ;  /* 0x002b280001147983 */ /* 0x008ee20000300800 */
[----:B-1----:R-:W-:-:S03]  /*72110*/  IMAD.MOV.U32 R8, RZ, RZ, R7 ;  /* 0x000000ffff087224 */ /* 0x002fc600078e0007 */
[----:B------:R-:W3:Y:S01]  /*72120*/  LDL.LU R7, [R1+0x2b2c] ;  /* 0x002b2c0001077983 */ /* 0x000ee20000300800 */
[-C--:B----4-:R-:W-:Y:S02]  /*72130*/  IADD3 R16, P0, PT, R16, R2.reuse, RZ ;  /* 0x0000000210107210 */ /* 0x090fe40007f1e0ff */
[----:B------:R-:W-:-:S03]  /*72140*/  IADD3 R14, P2, PT, R14, R2, RZ ;  /* 0x000000020e0e7210 */ /* 0x000fc60007f5e0ff */
[--C-:B------:R-:W-:Y:S02]  /*72150*/  IMAD.X R17, R17, 0x1, R3.reuse, P0 ;  /* 0x0000000111117824 */ /* 0x100fe400000e0603 */
[----:B------:R-:W-:Y:S01]  /*72160*/  IMAD.X R15, R15, 0x1, R3, P2 ;  /* 0x000000010f0f7824 */ /* 0x000fe200010e0603 */
[----:B------:R1:W-:Y:S04]  /*72170*/  STL [R1+0x2b0c], R16 ;  /* 0x002b0c1001007387 */ /* 0x0003e80000100800 */
[----:B------:R-:W-:Y:S01]  /*72180*/  STL [R1+0x2b08], R17 ;  /* 0x002b081101007387 */ /* 0x000fe20000100800 */
[----:B------:R-:W-:-:S03]  /*72190*/  IMAD.MOV.U32 R9, RZ, RZ, R18 ;  /* 0x000000ffff097224 */ /* 0x000fc600078e0012 */
[----:B------:R4:W-:Y:S04]  /*721a0*/  STL [R1+0x2b14], R14 ;  /* 0x002b140e01007387 */ /* 0x0009e80000100800 */
[----:B------:R1:W-:Y:S04]  /*721b0*/  STL [R1+0x2b10], R15 ;  /* 0x002b100f01007387 */ /* 0x0003e80000100800 */
[----:B------:R-:W3:Y:S04]  /*721c0*/  LDL.LU R23, [R1+0x2bf0] ;  /* 0x002bf00001177983 */ /* 0x000ee80000300800 */
[----:B------:R-:W3:Y:S04]  /*721d0*/  LDL.LU R22, [R1+0x2bf4] ;  /* 0x002bf40001167983 */ /* 0x000ee80000300800 */
[----:B------:R1:W-:Y:S04]  /*721e0*/  LDGSTS.E [R6+0xc500], desc[UR76][R8.64], P1 ;  /* 0x0c50000008067fae */ /* 0x0003e800089a104c */
[----:B------:R-:W3:Y:S04]  /*721f0*/  LDL.LU R19, [R1+0x2bf8] ;  /* 0x002bf80001137983 */ /* 0x000ee80000300800 */
[----:B------:R-:W3:Y:S01]  /*72200*/  LDL.LU R18, [R1+0x2bfc] ;  /* 0x002bfc0001127983 */ /* 0x000ee20000300800 */
[----:B-1----:R-:W-:Y:S01]  /*72210*/  MOV R8, R16 ;  /* 0x0000001000087202 */ /* 0x002fe20000000f00 */
[----:B------:R-:W-:-:S02]  /*72220*/  IMAD.MOV.U32 R9, RZ, RZ, R17 ;  /* 0x000000ffff097224 */ /* 0x000fc400078e0011 */
[----:B------:R-:W3:Y:S04]  /*72230*/  LDL.LU R16, [R1+0x2c04] ;  /* 0x002c040001107983 */ /* 0x000ee80000300800 */
[----:B------:R1:W-:Y:S02]  /*72240*/  LDGSTS.E [R6+0xc580], desc[UR76][R8.64], P1 ;  /* 0x0c58000008067fae */ /* 0x0003e400089a104c */
[----:B-1----:R-:W-:Y:S02]  /*72250*/  IMAD.MOV.U32 R8, RZ, RZ, R14 ;  /* 0x000000ffff087224 */ /* 0x002fe400078e000e */
[----:B----4-:R-:W4:Y:S01]  /*72260*/  LDL.LU R14, [R1+0x2c0c] ;  /* 0x002c0c00010e7983 */ /* 0x010f220000300800 */
[----:B------:R-:W-:-:S05]  /*72270*/  IMAD.MOV.U32 R9, RZ, RZ, R15 ;  /* 0x000000ffff097224 */ /* 0x000fca00078e000f */
[----:B------:R1:W-:Y:S01]  /*72280*/  LDGSTS.E [R6+0xc600], desc[UR76][R8.64], P1 ;  /* 0x0c60000008067fae */ /* 0x0003e200089a104c */
[-C--:B------:R-:W-:Y:S02]  /*72290*/  IADD3 R12, P0, PT, R12, R2.reuse, RZ ;  /* 0x000000020c0c7210 */ /* 0x080fe40007f1e0ff */
[----:B------:R-:W-:-:S03]  /*722a0*/  IADD3 R10, P2, PT, R10, R2, RZ ;  /* 0x000000020a0a7210 */ /* 0x000fc60007f5e0ff */
[----:B------:R-:W-:Y:S01]  /*722b0*/  STL [R1+0x2b1c], R12 ;  /* 0x002b1c0c01007387 */ /* 0x000fe20000100800 */
[----:B-1----:R-:W-:Y:S02]  /*722c0*/  IMAD.MOV.U32 R8, RZ, RZ, R12 ;  /* 0x000000ffff087224 */ /* 0x002fe400078e000c */
[----:B--2---:R-:W-:-:S05]  /*722d0*/  IMAD.X R13, R13, 0x1, R3, P0 ;  /* 0x000000010d0d7824 */ /* 0x004fca00000e0603 */
[----:B------:R1:W-:Y:S01]  /*722e0*/  STL [R1+0x2b18], R13 ;  /* 0x002b180d01007387 */ /* 0x0003e20000100800 */
[----:B------:R-:W-:-:S03]  /*722f0*/  IMAD.X R11, R11, 0x1, R3, P2 ;  /* 0x000000010b0b7824 */ /* 0x000fc600010e0603 */
[----:B------:R-:W-:Y:S04]  /*72300*/  STL [R1+0x2b24], R10 ;  /* 0x002b240a01007387 */ /* 0x000fe80000100800 */
[----:B------:R-:W2:Y:S01]  /*72310*/  LDL.LU R17, [R1+0x2c00] ;  /* 0x002c000001117983 */ /* 0x000ea20000300800 */
[----:B------:R-:W-:-:S03]  /*72320*/  MOV R9, R13 ;  /* 0x0000000d00097202 */ /* 0x000fc60000000f00 */
[----:B------:R1:W-:Y:S04]  /*72330*/  STL [R1+0x2b20], R11 ;  /* 0x002b200b01007387 */ /* 0x0003e80000100800 */
[----:B------:R-:W2:Y:S04]  /*72340*/  LDL.LU R15, [R1+0x2c08] ;  /* 0x002c0800010f7983 */ /* 0x000ea80000300800 */
[----:B-1----:R-:W2:Y:S04]  /*72350*/  LDL.LU R13, [R1+0x2c10] ;  /* 0x002c1000010d7983 */ /* 0x002ea80000300800 */
[----:B------:R-:W2:Y:S04]  /*72360*/  LDL.LU R12, [R1+0x2c14] ;  /* 0x002c1400010c7983 */ /* 0x000ea80000300800 */
[----:B------:R1:W-:Y:S02]  /*72370*/  LDGSTS.E [R6+0xc680], desc[UR76][R8.64], P1 ;  /* 0x0c68000008067fae */ /* 0x0003e400089a104c */
[----:B-1----:R-:W-:-:S02]  /*72380*/  IMAD.MOV.U32 R9, RZ, RZ, R11 ;  /* 0x000000ffff097224 */ /* 0x002fc400078e000b */
[----:B------:R-:W-:Y:S01]  /*72390*/  IMAD.MOV.U32 R8, RZ, RZ, R10 ;  /* 0x000000ffff087224 */ /* 0x000fe200078e000a */
[----:B------:R-:W2:Y:S04]  /*723a0*/  LDL.LU R11, [R1+0x2c18] ;  /* 0x002c1800010b7983 */ /* 0x000ea80000300800 */
[----:B------:R-:W2:Y:S04]  /*723b0*/  LDL.LU R10, [R1+0x2c1c] ;  /* 0x002c1c00010a7983 */ /* 0x000ea80000300800 */
[----:B------:R1:W-:Y:S01]  /*723c0*/  LDGSTS.E [R6+0xc700], desc[UR76][R8.64], P1 ;  /* 0x0c70000008067fae */ /* 0x0003e200089a104c */
[----:B---3--:R-:W-:-:S05]  /*723d0*/  IADD3 R7, P0, PT, R7, R2, RZ ;  /* 0x0000000207077210 */ /* 0x008fca0007f1e0ff */
[----:B------:R-:W-:Y:S01]  /*723e0*/  IMAD.X R20, R20, 0x1, R3, P0 ;  /* 0x0000000114147824 */ /* 0x000fe200000e0603 */
[----:B------:R-:W-:Y:S03]  /*723f0*/  STL [R1+0x2b2c], R7 ;  /* 0x002b2c0701007387 */ /* 0x000fe60000100800 */
[----:B-1----:R-:W-:Y:S01]  /*72400*/  IMAD.MOV.U32 R9, RZ, RZ, R20 ;  /* 0x000000ffff097224 */ /* 0x002fe200078e0014 */
[----:B------:R1:W-:Y:S04]  /*72410*/  STL [R1+0x2b28], R20 ;  /* 0x002b281401007387 */ /* 0x0003e80000100800 */
[----:B------:R-:W3:Y:S01]  /*72420*/  LDL.LU R21, [R1+0x2c20] ;  /* 0x002c200001157983 */ /* 0x000ee20000300800 */
[----:B------:R-:W-:-:S03]  /*72430*/  IMAD.MOV.U32 R8, RZ, RZ, R7 ;  /* 0x000000ffff087224 */ /* 0x000fc600078e0007 */
[----:B-1----:R-:W3:Y:S04]  /*72440*/  LDL.LU R20, [R1+0x2c24] ;  /* 0x002c240001147983 */ /* 0x002ee80000300800 */
[----:B------:R-:W3:Y:S04]  /*72450*/  LDL.LU R24, [R1+0x2c28] ;  /* 0x002c280001187983 */ /* 0x000ee80000300800 */
[----:B------:R-:W3:Y:S01]  /*72460*/  LDL.LU R7, [R1+0x2c2c] ;  /* 0x002c2c0001077983 */ /* 0x000ee20000300800 */
[----:B------:R-:W-:-:S03]  /*72470*/  UISETP.GT.AND UP1, UPT, UR12, 0x35, UPT ;  /* 0x000000350c00788c */ /* 0x000fc6000bf24270 */
[----:B------:R1:W-:Y:S01]  /*72480*/  LDGSTS.E [R6+0xc780], desc[UR76][R8.64], P1 ;  /* 0x0c78000008067fae */ /* 0x0003e200089a104c */
[----:B------:R-:W-:-:S04]  /*72490*/  USEL UR10, URZ, 0x4, !UP1 ;  /* 0x00000004ff0a7887 */ /* 0x000fc8000c800000 */
[----:B------:R-:W-:Y:S01]  /*724a0*/  USEL UR10, UR10, URZ, !UP0 ;  /* 0x000000ff0a0a7287 */ /* 0x000fe2000c000000 */
[----:B------:R-:W-:-:S05]  /*724b0*/  IADD3 R22, P1, PT, R22, R2, RZ ;  /* 0x0000000216167210 */ /* 0x000fca0007f3e0ff */
[----:B------:R-:W-:Y:S01]  /*724c0*/  ISETP.NE.U32.AND P0, PT, RZ, UR10, PT ;  /* 0x0000000aff007c0c */ /* 0x000fe2000bf05070 */
[----:B------:R-:W-:Y:S01]  /*724d0*/  IMAD.X R23, R23, 0x1, R3, P1 ;  /* 0x0000000117177824 */ /* 0x000fe200008e0603 */
[-C--:B------:R-:W-:Y:S01]  /*724e0*/  IADD3 R18, P2, PT, R18, R2.reuse, RZ ;  /* 0x0000000212127210 */ /* 0x080fe20007f5e0ff */
[----:B-1----:R-:W-:Y:S02]  /*724f0*/  IMAD.MOV.U32 R8, RZ, RZ, R22 ;  /* 0x000000ffff087224 */ /* 0x002fe400078e0016 */
[----:B------:R-:W-:Y:S01]  /*72500*/  IMAD.MOV.U32 R9, RZ, RZ, R23 ;  /* 0x000000ffff097224 */ /* 0x000fe200078e0017 */
[----:B------:R-:W-:Y:S02]  /*72510*/  IADD3.X R19, PT, PT, R19, R3, RZ, P2, !PT ;  /* 0x0000000313137210 */ /* 0x000fe400017fe4ff */
[----:B------:R-:W-:-:S05]  /*72520*/  IADD3 R16, P1, PT, R16, R2, RZ ;  /* 0x0000000210107210 */ /* 0x000fca0007f3e0ff */
[----:B------:R1:W-:Y:S01]  /*72530*/  LDGSTS.E [R6+0xd400], desc[UR76][R8.64], P0 ;  /* 0x0d40000008067fae */ /* 0x0003e200081a104c */
[----:B----4-:R-:W-:Y:S01]  /*72540*/  IADD3 R14, P2, PT, R14, R2, RZ ;  /* 0x000000020e0e7210 */ /* 0x010fe20007f5e0ff */
[----:B-1----:R-:W-:Y:S02]  /*72550*/  IMAD.MOV.U32 R8, RZ, RZ, R18 ;  /* 0x000000ffff087224 */ /* 0x002fe400078e0012 */
[----:B------:R-:W-:-:S05]  /*72560*/  IMAD.MOV.U32 R9, RZ, RZ, R19 ;  /* 0x000000ffff097224 */ /* 0x000fca00078e0013 */
[----:B------:R1:W-:Y:S04]  /*72570*/  LDGSTS.E [R6+0xd480], desc[UR76][R8.64], P0 ;  /* 0x0d48000008067fae */ /* 0x0003e800081a104c */
[----:B------:R-:W-:Y:S01]  /*72580*/  STL [R1+0x2bf4], R22 ;  /* 0x002bf41601007387 */ /* 0x000fe20000100800 */
[----:B-1----:R-:W-:-:S03]  /*72590*/  IMAD.MOV.U32 R8, RZ, RZ, R16 ;  /* 0x000000ffff087224 */ /* 0x002fc600078e0010 */
[----:B------:R-:W-:Y:S04]  /*725a0*/  STL [R1+0x2bf0], R23 ;  /* 0x002bf01701007387 */ /* 0x000fe80000100800 */
[----:B------:R-:W-:Y:S04]  /*725b0*/  STL [R1+0x2bfc], R18 ;  /* 0x002bfc1201007387 */ /* 0x000fe80000100800 */
[----:B------:R-:W-:Y:S04]  /*725c0*/  STL [R1+0x2bf8], R19 ;  /* 0x002bf81301007387 */ /* 0x000fe80000100800 */
[----:B------:R-:W-:Y:S01]  /*725d0*/  STL [R1+0x2c04], R16 ;  /* 0x002c041001007387 */ /* 0x000fe20000100800 */
[----:B--2---:R-:W-:-:S04]  /*725e0*/  IMAD.X R17, R17, 0x1, R3, P1 ;  /* 0x0000000111117824 */ /* 0x004fc800008e0603 */
[----:B------:R-:W-:Y:S01]  /*725f0*/  IMAD.MOV.U32 R9, RZ, RZ, R17 ;  /* 0x000000ffff097224 */ /* 0x000fe200078e0011 */
[----:B------:R-:W-:-:S04]  /*72600*/  IADD3.X R15, PT, PT, R15, R3, RZ, P2, !PT ;  /* 0x000000030f0f7210 */ /* 0x000fc800017fe4ff */
[----:B------:R1:W-:Y:S01]  /*72610*/  LDGSTS.E [R6+0xd500], desc[UR76][R8.64], P0 ;  /* 0x0d50000008067fae */ /* 0x0003e200081a104c */
[-C--:B------:R-:W-:Y:S01]  /*72620*/  IADD3 R12, P1, PT, R12, R2.reuse, RZ ;  /* 0x000000020c0c7210 */ /* 0x080fe20007f3e0ff */
[----:B-1----:R-:W-:Y:S02]  /*72630*/  IMAD.MOV.U32 R8, RZ, RZ, R14 ;  /* 0x000000ffff087224 */ /* 0x002fe400078e000e */
[----:B------:R-:W-:Y:S02]  /*72640*/  IMAD.MOV.U32 R9, RZ, RZ, R15 ;  /* 0x000000ffff097224 */ /* 0x000fe400078e000f */
[----:B------:R-:W-:Y:S01]  /*72650*/  IMAD.X R13, R13, 0x1, R3, P1 ;  /* 0x000000010d0d7824 */ /* 0x000fe200008e0603 */
[----:B------:R-:W-:Y:S04]  /*72660*/  STL [R1+0x2c00], R17 ;  /* 0x002c001101007387 */ /* 0x000fe80000100800 */
[----:B------:R1:W-:Y:S04]  /*72670*/  LDGSTS.E [R6+0xd580], desc[UR76][R8.64], P0 ;  /* 0x0d58000008067fae */ /* 0x0003e800081a104c */
[----:B------:R-:W-:Y:S01]  /*72680*/  STL [R1+0x2c0c], R14 ;  /* 0x002c0c0e01007387 */ /* 0x000fe20000100800 */
[----:B------:R-:W-:-:S03]  /*72690*/  IADD3 R10, P2, PT, R10, R2, RZ ;  /* 0x000000020a0a7210 */ /* 0x000fc60007f5e0ff */
[----:B------:R-:W-:Y:S01]  /*726a0*/  STL [R1+0x2c08], R15 ;  /* 0x002c080f01007387 */ /* 0x000fe20000100800 */
[----:B-1----:R-:W-:Y:S01]  /*726b0*/  IMAD.MOV.U32 R8, RZ, RZ, R12 ;  /* 0x000000ffff087224 */ /* 0x002fe200078e000c */
[----:B------:R-:W-:Y:S01]  /*726c0*/  IADD3.X R11, PT, PT, R11, R3, RZ, P2, !PT ;  /* 0x000000030b0b7210 */ /* 0x000fe200017fe4ff */
[----:B------:R-:W-:Y:S01]  /*726d0*/  IMAD.MOV.U32 R9, RZ, RZ, R13 ;  /* 0x000000ffff097224 */ /* 0x000fe200078e000d */
[----:B------:R-:W-:Y:S04]  /*726e0*/  STL [R1+0x2c14], R12 ;  /* 0x002c140c01007387 */ /* 0x000fe80000100800 */
[----:B------:R-:W-:Y:S04]  /*726f0*/  STL [R1+0x2c10], R13 ;  /* 0x002c100d01007387 */ /* 0x000fe80000100800 */
[----:B------:R-:W-:Y:S04]  /*72700*/  STL [R1+0x2c1c], R10 ;  /* 0x002c1c0a01007387 */ /* 0x000fe80000100800 */
[----:B------:R1:W-:Y:S04]  /*72710*/  LDGSTS.E [R6+0xd600], desc[UR76][R8.64], P0 ;  /* 0x0d60000008067fae */ /* 0x0003e800081a104c */
[----:B------:R2:W-:Y:S01]  /*72720*/  STL [R1+0x2c18], R11 ;  /* 0x002c180b01007387 */ /* 0x0005e20000100800 */
[----:B-1----:R-:W-:-:S02]  /*72730*/  IMAD.MOV.U32 R8, RZ, RZ, R10 ;  /* 0x000000ffff087224 */ /* 0x002fc400078e000a */
[----:B------:R-:W-:Y:S02]  /*72740*/  IMAD.MOV.U32 R9, RZ, RZ, R11 ;  /* 0x000000ffff097224 */ /* 0x000fe400078e000b */
[----:B--2---:R-:W2:Y:S04]  /*72750*/  LDL.LU.64 R10, [R1+0x2250] ;  /* 0x00225000010a7983 */ /* 0x004ea80000300a00 */
[----:B------:R-:W4:Y:S04]  /*72760*/  LDL.LU.64 R12, [R1+0x2248] ;  /* 0x00224800010c7983 */ /* 0x000f280000300a00 */
[----:B------:R-:W4:Y:S01]  /*72770*/  LDL.LU.64 R14, [R1+0x2240] ;  /* 0x00224000010e7983 */ /* 0x000f220000300a00 */
[----:B---3--:R-:W-:-:S03]  /*72780*/  IADD3 R20, P1, PT, R20, R2, RZ ;  /* 0x0000000214147210 */ /* 0x008fc60007f3e0ff */
[----:B------:R-:W3:Y:S01]  /*72790*/  LDL.LU.64 R16, [R1+0x2238] ;  /* 0x0022380001107983 */ /* 0x000ee20000300a00 */
[----:B------:R-:W-:Y:S01]  /*727a0*/  IADD3 R7, P2, PT, R7, R2, RZ ;  /* 0x0000000207077210 */ /* 0x000fe20007f5e0ff */
[----:B------:R-:W-:Y:S02]  /*727b0*/  IMAD.X R21, R21, 0x1, R3, P1 ;  /* 0x0000000115157824 */ /* 0x000fe400008e0603 */
[----:B------:R-:W3:Y:S01]  /*727c0*/  LDL.LU.64 R18, [R1+0x2230] ;  /* 0x0022300001127983 */ /* 0x000ee20000300a00 */
[----:B------:R-:W-:-:S03]  /*727d0*/  IADD3.X R24, PT, PT, R24, R3, RZ, P2, !PT ;  /* 0x0000000318187210 */ /* 0x000fc600017fe4ff */
[----:B------:R-:W-:Y:S04]  /*727e0*/  STL [R1+0x2c24], R20 ;  /* 0x002c241401007387 */ /* 0x000fe80000100800 */
[----:B------:R1:W-:Y:S04]  /*727f0*/  LDGSTS.E [R6+0xd680], desc[UR76][R8.64], P0 ;  /* 0x0d68000008067fae */ /* 0x0003e800081a104c */
[----:B------:R1:W-:Y:S04]  /*72800*/  STL [R1+0x2c20], R21 ;  /* 0x002c201501007387 */ /* 0x0003e80000100800 */
[----:B------:R-:W-:Y:S01]  /*72810*/  STL [R1+0x2c2c], R7 ;  /* 0x002c2c0701007387 */ /* 0x000fe20000100800 */
[----:B-1----:R-:W-:-:S02]  /*72820*/  IMAD.MOV.U32 R8, RZ, RZ, R20 ;  /* 0x000000ffff087224 */ /* 0x002fc400078e0014 */
[----:B------:R-:W-:Y:S02]  /*72830*/  IMAD.MOV.U32 R9, RZ, RZ, R21 ;  /* 0x000000ffff097224 */ /* 0x000fe400078e0015 */
[----:B------:R-:W3:Y:S04]  /*72840*/  LDL.LU.64 R20, [R1+0x2228] ;  /* 0x0022280001147983 */ /* 0x000ee80000300a00 */
[----:B------:R1:W-:Y:S04]  /*72850*/  STL [R1+0x2c28], R24 ;  /* 0x002c281801007387 */ /* 0x0003e80000100800 */
[----:B------:R-:W3:Y:S04]  /*72860*/  LDL.LU.64 R22, [R1+0x2220] ;  /* 0x0022200001167983 */ /* 0x000ee80000300a00 */
[----:B------:R1:W-:Y:S02]  /*72870*/  LDGSTS.E [R6+0xd700], desc[UR76][R8.64], P0 ;  /* 0x0d70000008067fae */ /* 0x0003e400081a104c */
[----:B-1----:R-:W-:-:S02]  /*72880*/  IMAD.MOV.U32 R9, RZ, RZ, R24 ;  /* 0x000000ffff097224 */ /* 0x002fc400078e0018 */
        /* <DEDUP_REMOVED lines=9> */
[----:B------:R-:W3:Y:S04]  /*72920*/  LDL.LU R45, [R1+0x3030] ;  /* 0x00303000012d7983 */ /* 0x000ee80000300800 */
[----:B------:R-:W3:Y:S04]  /*72930*/  LDL.LU R44, [R1+0x30b8] ;  /* 0x0030b800012c7983 */ /* 0x000ee80000300800 */
[----:B------:R-:W3:Y:S04]  /*72940*/  LDL.LU R43, [R1+0x3028] ;  /* 0x00302800012b7983 */ /* 0x000ee80000300800 */
[----:B------:R-:W3:Y:S04]  /*72950*/  LDL.LU R42, [R1+0x3034] ;  /* 0x00303400012a7983 */ /* 0x000ee80000300800 */
[----:B------:R-:W3:Y:S04]  /*72960*/  LDL.LU R41, [R1+0x3020] ;  /* 0x0030200001297983 */ /* 0x000ee80000300800 */
[----:B------:R-:W3:Y:S01]  /*72970*/  LDL.LU R39, [R1+0x302c] ;  /* 0x00302c0001277983 */ /* 0x000ee20000300800 */
[----:B------:R-:W-:-:S05]  /*72980*/  IMAD.MOV.U32 R8, RZ, RZ, R7 ;  /* 0x000000ffff087224 */ /* 0x000fca00078e0007 */
[----:B------:R2:W-:Y:S01]  /*72990*/  LDGSTS.E [R6+0xd780], desc[UR76][R8.64], P0 ;  /* 0x0d78000008067fae */ /* 0x0005e200081a104c */
[----:B------:R-:W-:-:S04]  /*729a0*/  UISETP.GT.AND UP1, UPT, UR12, 0x39, UPT ;  /* 0x000000390c00788c */ /* 0x000fc8000bf24270 */
[----:B------:R-:W-:Y:S02]  /*729b0*/  USEL UR10, URZ, 0x4, !UP1 ;  /* 0x00000004ff0a7887 */ /* 0x000fe4000c800000 */
[----:B------:R-:W-:Y:S02]  /*729c0*/  UISETP.GT.AND UP2, UPT, UR12, 0x3d, UPT ;  /* 0x0000003d0c00788c */ /* 0x000fe4000bf44270 */
[----:B------:R-:W-:Y:S02]  /*729d0*/  USEL UR10, UR10, URZ, !UP0 ;  /* 0x000000ff0a0a7287 */ /* 0x000fe4000c000000 */
[----:B------:R-:W-:-:S04]  /*729e0*/  USEL UR11, URZ, 0x4, !UP2 ;  /* 0x00000004ff0b7887 */ /* 0x000fc8000d000000 */
[----:B------:R-:W-:Y:S01]  /*729f0*/  ISETP.NE.U32.AND P1, PT, RZ, UR10, PT ;  /* 0x0000000aff007c0c */ /* 0x000fe2000bf25070 */
[----:B------:R-:W-:-:S06]  /*72a00*/  USEL UR11, UR11, URZ, !UP0 ;  /* 0x000000ff0b0b7287 */ /* 0x000fcc000c000000 */
[----:B------:R-:W-:Y:S02]  /*72a10*/  ISETP.NE.U32.AND P2, PT, RZ, UR11, PT ;  /* 0x0000000bff007c0c */ /* 0x000fe4000bf45070 */
[----:B--2---:R-:W-:-:S05]  /*72a20*/  IADD3 R8, P0, PT, R10, R2, RZ ;  /* 0x000000020a087210 */ /* 0x004fca0007f1e0ff */
[----:B------:R-:W-:Y:S01]  /*72a30*/  IMAD.X R7, R11, 0x1, R3, P0 ;  /* 0x000000010b077824 */ /* 0x000fe200000e0603 */
[----:B----4-:R-:W-:-:S04]  /*72a40*/  IADD3 R10, P0, PT, R12, R2, RZ ;  /* 0x000000020c0a7210 */ /* 0x010fc80007f1e0ff */
[----:B------:R-:W-:Y:S02]  /*72a50*/  IADD3.X R9, PT, PT, R13, R3, RZ, P0, !PT ;  /* 0x000000030d097210 */ /* 0x000fe400007fe4ff */
[----:B------:R-:W-:-:S05]  /*72a60*/  IADD3 R12, P0, PT, R14, R2, RZ ;  /* 0x000000020e0c7210 */ /* 0x000fca0007f1e0ff */
[----:B------:R-:W-:Y:S01]  /*72a70*/  IMAD.X R11, R15, 0x1, R3, P0 ;  /* 0x000000010f0b7824 */ /* 0x000fe200000e0603 */
[----:B---3--:R-:W-:-:S05]  /*72a80*/  IADD3 R14, P0, PT, R16, R2, RZ ;  /* 0x00000002100e7210 */ /* 0x008fca0007f1e0ff */
        /* <DEDUP_REMOVED lines=8> */
[----:B------:R-:W-:Y:S02]  /*72b10*/  IADD3.X R21, PT, PT, R25, R3, RZ, P0, !PT ;  /* 0x0000000319157210 */ /* 0x000fe400007fe4ff */
        /* <DEDUP_REMOVED lines=16> */
[----:B------:R-:W-:Y:S01]  /*72c20*/  IADD3 R44, P0, PT, R44, R2, RZ ;  /* 0x000000022c2c7210 */ /* 0x000fe20007f1e0ff */
[----:B------:R-:W-:Y:S01]  /*72c30*/  IMAD.MOV.U32 R230, RZ, RZ, R8 ;  /* 0x000000ffffe67224 */ /* 0x000fe200078e0008 */
[----:B------:R-:W-:Y:S01]  /*72c40*/  MOV R228, R10 ;  /* 0x0000000a00e47202 */ /* 0x000fe20000000f00 */
[----:B------:R-:W-:Y:S02]  /*72c50*/  IMAD.MOV.U32 R231, RZ, RZ, R7 ;  /* 0x000000ffffe77224 */ /* 0x000fe400078e0007 */
[----:B------:R-:W-:Y:S02]  /*72c60*/  IMAD.X R45, R45, 0x1, R3, P0 ;  /* 0x000000012d2d7824 */ /* 0x000fe400000e0603 */
[----:B------:R-:W-:Y:S01]  /*72c70*/  IMAD.MOV.U32 R229, RZ, RZ, R9 ;  /* 0x000000ffffe57224 */ /* 0x000fe200078e0009 */
[----:B------:R-:W-:Y:S01]  /*72c80*/  STL [R1+0x30b8], R44 ;  /* 0x0030b82c01007387 */ /* 0x000fe20000100800 */
[----:B------:R-:W-:-:S02]  /*72c90*/  IMAD.MOV.U32 R226, RZ, RZ, R12 ;  /* 0x000000ffffe27224 */ /* 0x000fc400078e000c */
[----:B------:R-:W-:Y:S01]  /*72ca0*/  IMAD.MOV.U32 R227, RZ, RZ, R11 ;  /* 0x000000ffffe37224 */ /* 0x000fe200078e000b */
[----:B------:R-:W-:Y:S01]  /*72cb0*/  STL [R1+0x3030], R45 ;  /* 0x0030302d01007387 */ /* 0x000fe20000100800 */
[----:B------:R-:W-:Y:S01]  /*72cc0*/  IMAD.MOV.U32 R224, RZ, RZ, R14 ;  /* 0x000000ffffe07224 */ /* 0x000fe200078e000e */
[----:B------:R-:W-:Y:S01]  /*72cd0*/  MOV R68, R16 ;  /* 0x0000001000447202 */ /* 0x000fe20000000f00 */
        /* <DEDUP_REMOVED lines=9> */
[----:B------:R-:W-:-:S02]  /*72d70*/  IMAD.MOV.U32 R65, RZ, RZ, R19 ;  /* 0x000000ffff417224 */ /* 0x000fc400078e0013 */
        /* <DEDUP_REMOVED lines=12> */
[----:B------:R-:W-:Y:S01]  /*72e40*/  IMAD.MOV.U32 R55, RZ, RZ, R29 ;  /* 0x000000ffff377224 */ /* 0x000fe200078e001d */
[----:B------:R-:W-:Y:S01]  /*72e50*/  MOV R50, R34 ;  /* 0x0000002200327202 */ /* 0x000fe20000000f00 */
[----:B------:R-:W-:Y:S01]  /*72e60*/  IMAD.MOV.U32 R52, RZ, RZ, R32 ;  /* 0x000000ffff347224 */ /* 0x000fe200078e0020 */
[----:B------:R-:W-:Y:S01]  /*72e70*/  STL.64 [R1+0x2218], R62 ;  /* 0x0022183e01007387 */ /* 0x000fe20000100a00 */
[----:B------:R-:W-:Y:S02]  /*72e80*/  IMAD.MOV.U32 R53, RZ, RZ, R31 ;  /* 0x000000ffff357224 */ /* 0x000fe400078e001f */
[----:B------:R-:W-:Y:S01]  /*72e90*/  IMAD.MOV.U32 R51, RZ, RZ, R33 ;  /* 0x000000ffff337224 */ /* 0x000fe200078e0021 */
[----:B------:R-:W-:Y:S01]  /*72ea0*/  STL.64 [R1+0x2150], R60 ;  /* 0x0021503c01007387 */ /* 0x000fe20000100a00 */
[----:B------:R-:W-:-:S02]  /*72eb0*/  IMAD.MOV.U32 R48, RZ, RZ, R36 ;  /* 0x000000ffff307224 */ /* 0x000fc400078e0024 */
[----:B------:R-:W-:Y:S01]  /*72ec0*/  IMAD.MOV.U32 R49, RZ, RZ, R35 ;  /* 0x000000ffff317224 */ /* 0x000fe200078e0023 */
[----:B------:R-:W-:Y:S01]  /*72ed0*/  STL.64 [R1+0x2148], R58 ;  /* 0x0021483a01007387 */ /* 0x000fe20000100a00 */
[----:B------:R-:W-:Y:S02]  /*72ee0*/  IMAD.MOV.U32 R46, RZ, RZ, R38 ;  /* 0x000000ffff2e7224 */ /* 0x000fe400078e0026 */
[----:B------:R-:W-:Y:S01]  /*72ef0*/  IMAD.MOV.U32 R47, RZ, RZ, R37 ;  /* 0x000000ffff2f7224 */ /* 0x000fe200078e0025 */
        /* <DEDUP_REMOVED lines=9> */
[----:B------:R-:W4:Y:S04]  /*72f90*/  LDL.LU R19, [R1+0x3010] ;  /* 0x0030100001137983 */ /* 0x000f280000300800 */
[----:B------:R-:W-:Y:S04]  /*72fa0*/  LDGSTS.E [R6+0xe400], desc[UR76][R230.64], P1 ;  /* 0x0e400000e6067fae */ /* 0x000fe800089a104c */
[----:B------:R-:W-:Y:S04]  /*72fb0*/  LDGSTS.E [R6+0xe480], desc[UR76][R228.64], P1 ;  /* 0x0e480000e4067fae */ /* 0x000fe800089a104c */
[----:B------:R-:W-:Y:S04]  /*72fc0*/  LDGSTS.E [R6+0xe500], desc[UR76][R226.64], P1 ;  /* 0x0e500000e2067fae */ /* 0x000fe800089a104c */
[----:B------:R-:W-:Y:S04]  /*72fd0*/  LDGSTS.E [R6+0xe580], desc[UR76][R224.64], P1 ;  /* 0x0e580000e0067fae */ /* 0x000fe800089a104c */
[----:B------:R-:W-:Y:S04]  /*72fe0*/  LDGSTS.E [R6+0xe600], desc[UR76][R68.64], P1 ;  /* 0x0e60000044067fae */ /* 0x000fe800089a104c */
[----:B------:R-:W-:Y:S04]  /*72ff0*/  LDGSTS.E [R6+0xe680], desc[UR76][R66.64], P1 ;  /* 0x0e68000042067fae */ /* 0x000fe800089a104c */
[----:B------:R-:W4:Y:S04]  /*73000*/  LDL.LU R13, [R1+0x3014] ;  /* 0x00301400010d7983 */ /* 0x000f280000300800 */
[----:B------:R-:W-:Y:S04]  /*73010*/  LDGSTS.E [R6+0xe700], desc[UR76][R64.64], P1 ;  /* 0x0e70000040067fae */ /* 0x000fe800089a104c */
[----:B------:R-:W-:Y:S01]  /*73020*/  LDGSTS.E [R6+0xe780], desc[UR76][R62.64], P1 ;  /* 0x0e7800003e067fae */ /* 0x000fe200089a104c */
[----:B------:R-:W-:-:S03]  /*73030*/  IADD3 R42, P1, PT, R42, R2, RZ ;  /* 0x000000022a2a7210 */ /* 0x000fc60007f3e0ff */
[----:B------:R-:W-:Y:S04]  /*73040*/  LDGSTS.E [R6+0xf400], desc[UR76][R60.64], P2 ;  /* 0x0f4000003c067fae */ /* 0x000fe800091a104c */
[----:B------:R-:W-:Y:S04]  /*73050*/  LDGSTS.E [R6+0xf480], desc[UR76][R58.64], P2 ;  /* 0x0f4800003a067fae */ /* 0x000fe800091a104c */
[----:B------:R-:W4:Y:S04]  /*73060*/  LDL.LU R10, [R1+0x300c] ;  /* 0x00300c00010a7983 */ /* 0x000f280000300800 */
[----:B------:R-:W-:Y:S04]  /*73070*/  LDGSTS.E [R6+0xf500], desc[UR76][R56.64], P2 ;  /* 0x0f50000038067fae */ /* 0x000fe800091a104c */
[----:B------:R-:W4:Y:S04]  /*73080*/  LDL.LU R20, [R1+0x3008] ;  /* 0x0030080001147983 */ /* 0x000f280000300800 */
        /* <DEDUP_REMOVED lines=20> */
[----:B------:R-:W-:Y:S01]  /*731d0*/  IADD3 R7, PT, PT, R7, UR13, RZ ;  /* 0x0000000d07077c10 */ /* 0x000fe2000fffe0ff */
[----:B------:R-:W-:Y:S01]  /*731e0*/  IMAD.MOV.U32 R9, RZ, RZ, R45 ;  /* 0x000000ffff097224 */ /* 0x000fe200078e002d */
[----:B------:R-:W4:Y:S01]  /*731f0*/  LDL.LU R6, [R1+0x2f34] ;  /* 0x002f340001067983 */ /* 0x000f220000300800 */
[----:B------:R-:W-:-:S06]  /*73200*/  USEL UR10, UR10, URZ, !UP0 ;  /* 0x000000ff0a0a7287 */ /* 0x000fcc000c000000 */
[----:B------:R-:W-:-:S13]  /*73210*/  ISETP.NE.U32.AND P0, PT, RZ, UR10, PT ;  /* 0x0000000aff007c0c */ /* 0x000fda000bf05070 */
[----:B------:R1:W-:Y:S02]  /*73220*/  LDGSTS.E [R7+0x800], desc[UR76][R8.64], P0 ;  /* 0x0080000008077fae */ /* 0x0003e400081a104c */
[----:B-1----:R-:W-:Y:S01]  /*73230*/  IMAD.MOV.U32 R8, RZ, RZ, R42 ;  /* 0x000000ffff087224 */ /* 0x002fe200078e002a */
[----:B------:R-:W-:-:S05]  /*73240*/  MOV R9, R43 ;  /* 0x0000002b00097202 */ /* 0x000fca0000000f00 */
[----:B------:R1:W-:Y:S02]  /*73250*/  LDGSTS.E [R7+0x880], desc[UR76][R8.64], P0 ;  /* 0x0088000008077fae */ /* 0x0003e400081a104c */
[----:B-1----:R-:W-:Y:S02]  /*73260*/  IMAD.MOV.U32 R8, RZ, RZ, R39 ;  /* 0x000000ffff087224 */ /* 0x002fe400078e0027 */
[----:B------:R-:W-:-:S05]  /*73270*/  IMAD.MOV.U32 R9, RZ, RZ, R41 ;  /* 0x000000ffff097224 */ /* 0x000fca00078e0029 */
[----:B------:R1:W-:Y:S01]  /*73280*/  LDGSTS.E [R7+0x900], desc[UR76][R8.64], P0 ;  /* 0x0090000008077fae */ /* 0x0003e200081a104c */
[-C--:B--2---:R-:W-:Y:S02]  /*73290*/  IADD3 R12, P1, PT, R12, R2.reuse, RZ ;  /* 0x000000020c0c7210 */ /* 0x084fe40007f3e0ff */
[----:B---3--:R-:W-:-:S03]  /*732a0*/  IADD3 R11, P2, PT, R11, R2, RZ ;  /* 0x000000020b0b7210 */ /* 0x008fc60007f5e0ff */
[--C-:B----4-:R-:W-:Y:S01]  /*732b0*/  IMAD.X R18, R18, 0x1, R3.reuse, P1 ;  /* 0x0000000112127824 */ /* 0x110fe200008e0603 */
[----:B------:R-:W-:Y:S01]  /*732c0*/  STL [R1+0x3024], R12 ;  /* 0x0030240c01007387 */ /* 0x000fe20000100800 */
[----:B------:R-:W-:-:S03]  /*732d0*/  IMAD.X R19, R19, 0x1, R3, P2 ;  /* 0x0000000113137824 */ /* 0x000fc600010e0603 */
[----:B------:R2:W-:Y:S01]  /*732e0*/  STL [R1+0x3018], R18 ;  /* 0x0030181201007387 */ /* 0x0005e20000100800 */
[----:B-1----:R-:W-:-:S03]  /*732f0*/  MOV R9, R18 ;  /* 0x0000001200097202 */ /* 0x002fc60000000f00 */
[----:B------:R-:W-:Y:S01]  /*73300*/  STL [R1+0x301c], R11 ;  /* 0x00301c0b01007387 */ /* 0x000fe20000100800 */
[----:B------:R-:W-:-:S03]  /*73310*/  IMAD.MOV.U32 R8, RZ, RZ, R12 ;  /* 0x000000ffff087224 */ /* 0x000fc600078e000c */
[----:B--2---:R-:W2:Y:S04]  /*73320*/  LDL.LU R18, [R1+0x2f30] ;  /* 0x002f300001127983 */ /* 0x004ea80000300800 */
[----:B------:R1:W-:Y:S04]  /*73330*/  STL [R1+0x3010], R19 ;  /* 0x0030101301007387 */ /* 0x0003e80000100800 */
[----:B------:R-:W3:Y:S04]  /*73340*/  LDL.LU R12, [R1+0x2f28] ;  /* 0x002f2800010c7983 */ /* 0x000ee80000300800 */
[----:B------:R4:W-:Y:S01]  /*73350*/  LDGSTS.E [R7+0x980], desc[UR76][R8.64], P0 ;  /* 0x0098000008077fae */ /* 0x0009e200081a104c */
[----:B------:R-:W-:Y:S01]  /*73360*/  IADD3 R13, P1, PT, R13, R2, RZ ;  /* 0x000000020d0d7210 */ /* 0x000fe20007f3e0ff */
[----:B----4-:R-:W-:-:S02]  /*73370*/  IMAD.MOV.U32 R8, RZ, RZ, R11 ;  /* 0x000000ffff087224 */ /* 0x010fc400078e000b */
[----:B------:R-:W-:Y:S02]  /*73380*/  IMAD.MOV.U32 R9, RZ, RZ, R19 ;  /* 0x000000ffff097224 */ /* 0x000fe400078e0013 */
[----:B-1----:R-:W4:Y:S04]  /*73390*/  LDL.LU R19, [R1+0x2f2c] ;  /* 0x002f2c0001137983 */ /* 0x002f280000300800 */
[----:B------:R-:W4:Y:S01]  /*733a0*/  LDL.LU R11, [R1+0x2f24] ;  /* 0x002f2400010b7983 */ /* 0x000f220000300800 */
[----:B------:R-:W-:-:S03]  /*733b0*/  IADD3 R10, P2, PT, R10, R2, RZ ;  /* 0x000000020a0a7210 */ /* 0x000fc60007f5e0ff */
[----:B------:R-:W-:Y:S04]  /*733c0*/  STL [R1+0x3014], R13 ;  /* 0x0030140d01007387 */ /* 0x000fe80000100800 */
[----:B------:R1:W-:Y:S01]  /*733d0*/  LDGSTS.E [R7+0xa00], desc[UR76][R8.64], P0 ;  /* 0x00a0000008077fae */ /* 0x0003e200081a104c */
[----:B------:R-:W-:-:S05]  /*733e0*/  IMAD.X R20, R20, 0x1, R3, P1 ;  /* 0x0000000114147824 */ /* 0x000fca00008e0603 */
[----:B------:R1:W-:Y:S02]  /*733f0*/  STL [R1+0x3008], R20 ;  /* 0x0030081401007387 */ /* 0x0003e40000100800 */
[----:B-1----:R-:W-:Y:S02]  /*73400*/  MOV R9, R20 ;  /* 0x0000001400097202 */ /* 0x002fe40000000f00 */
[----:B------:R-:W-:Y:S01]  /*73410*/  STL [R1+0x300c], R10 ;  /* 0x00300c0a01007387 */ /* 0x000fe20000100800 */
[----:B------:R-:W-:-:S03]  /*73420*/  IMAD.MOV.U32 R8, RZ, RZ, R13 ;  /* 0x000000ffff087224 */ /* 0x000fc600078e000d */
[----:B------:R-:W4:Y:S04]  /*73430*/  LDL.LU R20, [R1+0x2f20] ;  /* 0x002f200001147983 */ /* 0x000f280000300800 */
[----:B------:R1:W-:Y:S01]  /*73440*/  LDGSTS.E [R7+0xa80], desc[UR76][R8.64], P0 ;  /* 0x00a8000008077fae */ /* 0x0003e200081a104c */
[----:B------:R-:W-:-:S05]  /*73450*/  IMAD.X R14, R14, 0x1, R3, P2 ;  /* 0x000000010e0e7824 */ /* 0x000fca00010e0603 */
[----:B------:R1:W-:Y:S02]  /*73460*/  STL [R1+0x3000], R14 ;  /* 0x0030000e01007387 */ /* 0x0003e40000100800 */
[----:B-1----:R-:W-:Y:S02]  /*73470*/  IMAD.MOV.U32 R8, RZ, RZ, R10 ;  /* 0x000000ffff087224 */ /* 0x002fe400078e000a */
[----:B------:R-:W-:Y:S01]  /*73480*/  IMAD.MOV.U32 R9, RZ, RZ, R14 ;  /* 0x000000ffff097224 */ /* 0x000fe200078e000e */
[----:B------:R-:W4:Y:S04]  /*73490*/  LDL.LU R13, [R1+0x2f18] ;  /* 0x002f1800010d7983 */ /* 0x000f280000300800 */
[----:B------:R1:W-:Y:S01]  /*734a0*/  LDGSTS.E [R7+0xb00], desc[UR76][R8.64], P0 ;  /* 0x00b0000008077fae */ /* 0x0003e200081a104c */
[----:B------:R-:W-:-:S03]  /*734b0*/  IADD3 R16, P1, PT, R16, R2, RZ ;  /* 0x0000000210107210 */ /* 0x000fc60007f3e0ff */
[----:B------:R-:W4:Y:S04]  /*734c0*/  LDL.LU R14, [R1+0x2f1c] ;  /* 0x002f1c00010e7983 */ /* 0x000f280000300800 */
[----:B------:R-:W4:Y:S01]  /*734d0*/  LDL.LU R10, [R1+0x2f14] ;  /* 0x002f1400010a7983 */ /* 0x000f220000300800 */
[----:B------:R-:W-:-:S03]  /*734e0*/  IMAD.X R17, R17, 0x1, R3, P1 ;  /* 0x0000000111117824 */ /* 0x000fc600008e0603 */
[----:B------:R-:W-:Y:S01]  /*734f0*/  STL [R1+0x3004], R16 ;  /* 0x0030041001007387 */ /* 0x000fe20000100800 */
[----:B-1----:R-:W-:-:S03]  /*73500*/  IMAD.MOV.U32 R9, RZ, RZ, R17 ;  /* 0x000000ffff097224 */ /* 0x002fc600078e0011 */
[----:B------:R1:W-:Y:S01]  /*73510*/  STL [R1+0x2ff8], R17 ;  /* 0x002ff81101007387 */ /* 0x0003e20000100800 */
[----:B------:R-:W-:Y:S01]  /*73520*/  IMAD.MOV.U32 R8, RZ, RZ, R16 ;  /* 0x000000ffff087224 */ /* 0x000fe200078e0010 */
[-C--:B------:R-:W-:Y:S02]  /*73530*/  IADD3 R15, P1, PT, R15, R2.reuse, RZ ;  /* 0x000000020f0f7210 */ /* 0x080fe40007f3e0ff */
[----:B------:R-:W-:Y:S01]  /*73540*/  IADD3 R6, P2, PT, R6, R2, RZ ;  /* 0x0000000206067210 */ /* 0x000fe20007f5e0ff */
[----:B------:R-:W-:Y:S01]  /*73550*/  UISETP.GT.AND UP1, UPT, UR12, 0x6, UPT ;  /* 0x000000060c00788c */ /* 0x000fe2000bf24270 */
[----:B------:R1:W-:Y:S04]  /*73560*/  LDGSTS.E [R7+0xb80], desc[UR76][R8.64], P0 ;  /* 0x00b8000008077fae */ /* 0x0003e800081a104c */
[----:B-1----:R-:W4:Y:S04]  /*73570*/  LDL.LU R17, [R1+0x2f10] ;  /* 0x002f100001117983 */ /* 0x002f280000300800 */
[----:B------:R-:W4:Y:S01]  /*73580*/  LDL.LU R16, [R1+0x2f08] ;  /* 0x002f080001107983 */ /* 0x000f220000300800 */
[----:B------:R-:W-:-:S03]  /*73590*/  USEL UR10, URZ, 0x4, !UP1 ;  /* 0x00000004ff0a7887 */ /* 0x000fc6000c800000 */
[----:B------:R1:W-:Y:S01]  /*735a0*/  STL [R1+0x2fbc], R15 ;  /* 0x002fbc0f01007387 */ /* 0x0003e20000100800 */
[----:B------:R-:W-:Y:S01]  /*735b0*/  IMAD.MOV.U32 R8, RZ, RZ, R15 ;  /* 0x000000ffff087224 */ /* 0x000fe200078e000f */
[----:B------:R-:W-:-:S06]  /*735c0*/  USEL UR10, UR10, URZ, !UP0 ;  /* 0x000000ff0a0a7287 */ /* 0x000fcc000c000000 */
[----:B------:R-:W-:Y:S02]  /*735d0*/  ISETP.NE.U32.AND P0, PT, RZ, UR10, PT ;  /* 0x0000000aff007c0c */ /* 0x000fe4000bf05070 */
[----:B--2---:R-:W-:-:S05]  /*735e0*/  IADD3.X R18, PT, PT, R18, R3, RZ, P1, !PT ;  /* 0x0000000312127210 */ /* 0x004fca0000ffe4ff */
[----:B------:R2:W-:Y:S01]  /*735f0*/  STL [R1+0x2f30], R18 ;  /* 0x002f301201007387 */ /* 0x0005e20000100800 */
[----:B---3--:R-:W-:-:S03]  /*73600*/  IMAD.X R12, R12, 0x1, R3, P2 ;  /* 0x000000010c0c7824 */ /* 0x008fc600010e0603 */
[----:B------:R3:W-:Y:S01]  /*73610*/  STL [R1+0x2f34], R6 ;  /* 0x002f340601007387 */ /* 0x0007e20000100800 */
[----:B------:R-:W-:-:S03]  /*73620*/  IMAD.MOV.U32 R9, RZ, RZ, R18 ;  /* 0x000000ffff097224 */ /* 0x000fc600078e0012 */
[----:B-1----:R-:W4:Y:S04]  /*73630*/  LDL.LU R15, [R1+0x2f0c] ;  /* 0x002f0c00010f7983 */ /* 0x002f280000300800 */
[----:B------:R1:W-:Y:S04]  /*73640*/  STL [R1+0x2f28], R12 ;  /* 0x002f280c01007387 */ /* 0x0003e80000100800 */
[----:B--2---:R-:W2:Y:S04]  /*73650*/  LDL.LU R18, [R1+0x2f00] ;  /* 0x002f000001127983 */ /* 0x004ea80000300800 */
[----:B------:R1:W-:Y:S01]  /*73660*/  LDGSTS.E [R7+0x1800], desc[UR76][R8.64], P0 ;  /* 0x0180000008077fae */ /* 0x0003e200081a104c */
[----:B----4-:R-:W-:-:S02]  /*73670*/  IADD3 R19, P1, PT, R19, R2, RZ ;  /* 0x0000000213137210 */ /* 0x010fc40007f3e0ff */
[----:B------:R-:W-:Y:S01]  /*73680*/  IADD3 R11, P2, PT, R11, R2, RZ ;  /* 0x000000020b0b7210 */ /* 0x000fe20007f5e0ff */
[----:B-1----:R-:W-:Y:S02]  /*73690*/  IMAD.MOV.U32 R8, RZ, RZ, R6 ;  /* 0x000000ffff087224 */ /* 0x002fe400078e0006 */
[----:B------:R-:W-:Y:S01]  /*736a0*/  IMAD.MOV.U32 R9, RZ, RZ, R12 ;  /* 0x000000ffff097224 */ /* 0x000fe200078e000c */
[----:B---3--:R-:W3:Y:S04]  /*736b0*/  LDL.LU R6, [R1+0x2f04] ;  /* 0x002f040001067983 */ /* 0x008ee80000300800 */
[----:B------:R-:W4:Y:S04]  /*736c0*/  LDL.LU R12, [R1+0x2e80] ;  /* 0x002e8000010c7983 */ /* 0x000f280000300800 */
[----:B------:R-:W-:Y:S04]  /*736d0*/  STL [R1+0x2f2c], R19 ;  /* 0x002f2c1301007387 */ /* 0x000fe80000100800 */
[----:B------:R1:W-:Y:S01]  /*736e0*/  LDGSTS.E [R7+0x1880], desc[UR76][R8.64], P0 ;  /* 0x0188000008077fae */ /* 0x0003e200081a104c */
[----:B------:R-:W-:-:S05]  /*736f0*/  IADD3.X R20, PT, PT, R20, R3, RZ, P1, !PT ;  /* 0x0000000314147210 */ /* 0x000fca0000ffe4ff */
[----:B------:R1:W-:Y:S02]  /*73700*/  STL [R1+0x2f20], R20 ;  /* 0x002f201401007387 */ /* 0x0003e40000100800 */
[----:B-1----:R-:W-:Y:S02]  /*73710*/  IMAD.MOV.U32 R9, RZ, RZ, R20 ;  /* 0x000000ffff097224 */ /* 0x002fe400078e0014 */
[----:B------:R-:W-:Y:S01]  /*73720*/  STL [R1+0x2f24], R11 ;  /* 0x002f240b01007387 */ /* 0x000fe20000100800 */
[----:B------:R-:W-:-:S03]  /*73730*/  IMAD.MOV.U32 R8, RZ, RZ, R19 ;  /* 0x000000ffff087224 */ /* 0x000fc600078e0013 */
[----:B------:R-:W4:Y:S01]  /*73740*/  LDL.LU R20, [R1+0x2ef8] ;  /* 0x002ef80001147983 */ /* 0x000f220000300800 */
[----:B------:R-:W-:-:S03]  /*73750*/  IMAD.X R13, R13, 0x1, R3, P2 ;  /* 0x000000010d0d7824 */ /* 0x000fc600010e0603 */
[----:B------:R1:W-:Y:S04]  /*73760*/  LDGSTS.E [R7+0x1900], desc[UR76][R8.64], P0 ;  /* 0x0190000008077fae */ /* 0x0003e800081a104c */
[----:B------:R1:W-:Y:S01]  /*73770*/  STL [R1+0x2f18], R13 ;  /* 0x002f180d01007387 */ /* 0x0003e20000100800 */
[----:B------:R-:W-:-:S03]  /*73780*/  IADD3 R14, P1, PT, R14, R2, RZ ;  /* 0x000000020e0e7210 */ /* 0x000fc60007f3e0ff */
[----:B------:R-:W4:Y:S01]  /*73790*/  LDL.LU R19, [R1+0x2e7c] ;  /* 0x002e7c0001137983 */ /* 0x000f220000300800 */
[----:B------:R-:W-:Y:S01]  /*737a0*/  IADD3 R10, P2, PT, R10, R2, RZ ;  /* 0x000000020a0a7210 */ /* 0x000fe20007f5e0ff */
[----:B-1----:R-:W-:Y:S02]  /*737b0*/  IMAD.MOV.U32 R8, RZ, RZ, R11 ;  /* 0x000000ffff087224 */ /* 0x002fe400078e000b */
[----:B------:R-:W-:Y:S02]  /*737c0*/  IMAD.MOV.U32 R9, RZ, RZ, R13 ;  /* 0x000000ffff097224 */ /* 0x000fe400078e000d */
[----:B------:R-:W4:Y:S04]  /*737d0*/  LDL.LU R13, [R1+0x2e88] ;  /* 0x002e8800010d7983 */ /* 0x000f280000300800 */
[----:B------:R-:W4:Y:S04]  /*737e0*/  LDL.LU R11, [R1+0x2e90] ;  /* 0x002e9000010b7983 */ /* 0x000f280000300800 */
[----:B------:R-:W-:Y:S04]  /*737f0*/  STL [R1+0x2f1c], R14 ;  /* 0x002f1c0e01007387 */ /* 0x000fe80000100800 */
[----:B------:R1:W-:Y:S01]  /*73800*/  LDGSTS.E [R7+0x1980], desc[UR76][R8.64], P0 ;  /* 0x0198000008077fae */ /* 0x0003e200081a104c */
[----:B------:R-:W-:-:S05]  /*73810*/  IADD3.X R17, PT, PT, R17, R3, RZ, P1, !PT ;  /* 0x0000000311117210 */ /* 0x000fca0000ffe4ff */
        /* <DEDUP_REMOVED lines=9> */
[----:B-1----:R-:W-:-:S02]  /*738b0*/  IMAD.MOV.U32 R8, RZ, RZ, R10 ;  /* 0x000000ffff087224 */ /* 0x002fc400078e000a */
[----:B------:R-:W-:Y:S02]  /*738c0*/  IMAD.MOV.U32 R9, RZ, RZ, R16 ;  /* 0x000000ffff097224 */ /* 0x000fe400078e0010 */
[----:B------:R-:W4:Y:S04]  /*738d0*/  LDL.LU R16, [R1+0x2e98] ;  /* 0x002e980001107983 */ /* 0x000f280000300800 */
[----:B------:R-:W4:Y:S04]  /*738e0*/  LDL.LU R10, [R1+0x2ea0] ;  /* 0x002ea000010a7983 */ /* 0x000f280000300800 */
[----:B------:R1:W-:Y:S01]  /*738f0*/  LDGSTS.E [R7+0x1a80], desc[UR76][R8.64], P0 ;  /* 0x01a8000008077fae */ /* 0x0003e200081a104c */
[----:B------:R-:W-:-:S04]  /*73900*/  UISETP.GT.AND UP1, UPT, UR12, 0xa, UPT ;  /* 0x0000000a0c00788c */ /* 0x000fc8000bf24270 */
[----:B------:R-:W-:-:S04]  /*73910*/  USEL UR10, URZ, 0x4, !UP1 ;  /* 0x00000004ff0a7887 */ /* 0x000fc8000c800000 */
[----:B------:R-:W-:Y:S01]  /*73920*/  USEL UR10, UR10, URZ, !UP0 ;  /* 0x000000ff0a0a7287 */ /* 0x000fe2000c000000 */
[----:B------:R-:W-:-:S04]  /*73930*/  IADD3 R15, P1, PT, R15, R2, RZ ;  /* 0x000000020f0f7210 */ /* 0x000fc80007f3e0ff */
[----:B--2---:R-:W-:Y:S01]  /*73940*/  IADD3.X R18, PT, PT, R18, R3, RZ, P1, !PT ;  /* 0x0000000312127210 */ /* 0x004fe20000ffe4ff */
[----:B------:R-:W-:Y:S04]  /*73950*/  STL [R1+0x2f0c], R15 ;  /* 0x002f0c0f01007387 */ /* 0x000fe80000100800 */
[----:B------:R2:W-:Y:S01]  /*73960*/  STL [R1+0x2f00], R18 ;  /* 0x002f001201007387 */ /* 0x0005e20000100800 */
[----:B-1----:R-:W-:Y:S02]  /*73970*/  IMAD.MOV.U32 R9, RZ, RZ, R18 ;  /* 0x000000ffff097224 */ /* 0x002fe400078e0012 */
[----:B------:R-:W-:Y:S01]  /*73980*/  IMAD.MOV.U32 R8, RZ, RZ, R15 ;  /* 0x000000ffff087224 */ /* 0x000fe200078e000f */
[-C--:B---3--:R-:W-:Y:S01]  /*73990*/  IADD3 R6, P2, PT, R6, R2.reuse, RZ ;  /* 0x0000000206067210 */ /* 0x088fe20007f5e0ff */
[----:B--2---:R-:W2:Y:S04]  /*739a0*/  LDL.LU R18, [R1+0x2e94] ;  /* 0x002e940001127983 */ /* 0x004ea80000300800 */
[----:B------:R-:W3:Y:S01]  /*739b0*/  LDL.LU R15, [R1+0x2e9c] ;  /* 0x002e9c00010f7983 */ /* 0x000ee20000300800 */
[----:B----4-:R-:W-:-:S03]  /*739c0*/  IADD3 R12, P3, PT, R12, R2, RZ ;  /* 0x000000020c0c7210 */ /* 0x010fc60007f7e0ff */
[----:B------:R1:W-:Y:S01]  /*739d0*/  LDGSTS.E [R7+0x1b00], desc[UR76][R8.64], P0 ;  /* 0x01b0000008077fae */ /* 0x0003e200081a104c */
[----:B------:R-:W-:-:S03]  /*739e0*/  ISETP.NE.U32.AND P1, PT, RZ, UR10, PT ;  /* 0x0000000aff007c0c */ /* 0x000fc6000bf25070 */
[----:B------:R4:W-:Y:S01]  /*739f0*/  STL [R1+0x2f04], R6 ;  /* 0x002f040601007387 */ /* 0x0009e20000100800 */
[----:B-1----:R-:W-:Y:S02]  /*73a00*/  IMAD.MOV.U32 R8, RZ, RZ, R6 ;  /* 0x000000ffff087224 */ /* 0x002fe400078e0006 */
[----:B------:R-:W-:-:S05]  /*73a10*/  IMAD.X R20, R20, 0x1, R3, P2 ;  /* 0x0000000114147824 */ /* 0x000fca00010e0603 */
[----:B------:R-:W-:Y:S01]  /*73a20*/  MOV R9, R20 ;  /* 0x0000001400097202 */ /* 0x000fe20000000f00 */
[----:B------:R-:W-:Y:S04]  /*73a30*/  STL [R1+0x2ef8], R20 ;  /* 0x002ef81401007387 */ /* 0x000fe80000100800 */
[----:B------:R1:W-:Y:S01]  /*73a40*/  STL [R1+0x2e80], R12 ;  /* 0x002e800c01007387 */ /* 0x0003e20000100800 */
[----:B------:R-:W-:-:S03]  /*73a50*/  IMAD.X R19, R19, 0x1, R3, P3 ;  /* 0x0000000113137824 */ /* 0x000fc600018e0603 */
[----:B------:R1:W-:Y:S04]  /*73a60*/  LDGSTS.E [R7+0x1b80], desc[UR76][R8.64], P0 ;  /* 0x01b8000008077fae */ /* 0x0003e800081a104c */
[----:B------:R-:W3:Y:S01]  /*73a70*/  LDL.LU R21, [R1+0x2ea8] ;  /* 0x002ea80001157983 */ /* 0x000ee20000300800 */
[----:B------:R-:W-:-:S03]  /*73a80*/  IADD3 R13, P0, PT, R13, R2, RZ ;  /* 0x000000020d0d7210 */ /* 0x000fc60007f1e0ff */
[----:B------:R-:W-:Y:S04]  /*73a90*/  STL [R1+0x2e7c], R19 ;  /* 0x002e7c1301007387 */ /* 0x000fe80000100800 */
[----:B----4-:R-:W4:Y:S01]  /*73aa0*/  LDL.LU R6, [R1+0x2eb0] ;  /* 0x002eb00001067983 */ /* 0x010f220000300800 */
[----:B-1----:R-:W-:Y:S01]  /*73ab0*/  IMAD.MOV.U32 R8, RZ, RZ, R12 ;  /* 0x000000ffff087224 */ /* 0x002fe200078e000c */
[----:B------:R-:W-:Y:S01]  /*73ac0*/  IADD3 R11, P2, PT, R11, R2, RZ ;  /* 0x000000020b0b7210 */ /* 0x000fe20007f5e0ff */
[----:B------:R-:W-:Y:S01]  /*73ad0*/  IMAD.MOV.U32 R9, RZ, RZ, R19 ;  /* 0x000000ffff097224 */ /* 0x000fe200078e0013 */
[----:B------:R-:W4:Y:S04]  /*73ae0*/  LDL.LU R22, [R1+0x2ea4] ;  /* 0x002ea40001167983 */ /* 0x000f280000300800 */
[----:B------:R-:W4:Y:S04]  /*73af0*/  LDL.LU R12, [R1+0x2eac] ;  /* 0x002eac00010c7983 */ /* 0x000f280000300800 */
[----:B------:R1:W-:Y:S04]  /*73b00*/  STL [R1+0x2e88], R13 ;  /* 0x002e880d01007387 */ /* 0x0003e80000100800 */
[----:B------:R1:W-:Y:S01]  /*73b10*/  LDGSTS.E [R7+0x2800], desc[UR76][R8.64], P1 ;  /* 0x0280000008077fae */ /* 0x0003e200089a104c */
[----:B------:R-:W-:-:S05]  /*73b20*/  IMAD.X R17, R17, 0x1, R3, P0 ;  /* 0x0000000111117824 */ /* 0x000fca00000e0603 */
[----:B------:R1:W-:Y:S02]  /*73b30*/  STL [R1+0x2e84], R17 ;  /* 0x002e841101007387 */ /* 0x0003e40000100800 */
[----:B-1----:R-:W-:Y:S02]  /*73b40*/  IMAD.MOV.U32 R8, RZ, RZ, R13 ;  /* 0x000000ffff087224 */ /* 0x002fe400078e000d */
[----:B------:R-:W-:Y:S01]  /*73b50*/  IMAD.X R14, R14, 0x1, R3, P2 ;  /* 0x000000010e0e7824 */ /* 0x000fe200010e0603 */
[----:B------:R1:W-:Y:S04]  /*73b60*/  STL [R1+0x2e90], R11 ;  /* 0x002e900b01007387 */ /* 0x0003e80000100800 */
[----:B------:R-:W4:Y:S01]  /*73b70*/  LDL.LU R13, [R1+0x2eb8] ;  /* 0x002eb800010d7983 */ /* 0x000f220000300800 */
[----:B------:R-:W-:-:S03]  /*73b80*/  MOV R9, R17 ;  /* 0x0000001100097202 */ /* 0x000fc60000000f00 */
[----:B------:R1:W-:Y:S04]  /*73b90*/  STL [R1+0x2e8c], R14 ;  /* 0x002e8c0e01007387 */ /* 0x0003e80000100800 */
[----:B------:R-:W4:Y:S04]  /*73ba0*/  LDL.LU R17, [R1+0x2eb4] ;  /* 0x002eb40001117983 */ /* 0x000f280000300800 */
[----:B------:R1:W-:Y:S01]  /*73bb0*/  LDGSTS.E [R7+0x2880], desc[UR76][R8.64], P1 ;  /* 0x0288000008077fae */ /* 0x0003e200089a104c */
[-C--:B------:R-:W-:Y:S02]  /*73bc0*/  IADD3 R16, P0, PT, R16, R2.reuse, RZ ;  /* 0x0000000210107210 */ /* 0x080fe40007f1e0ff */
[----:B------:R-:W-:Y:S01]  /*73bd0*/  IADD3 R10, P2, PT, R10, R2, RZ ;  /* 0x000000020a0a7210 */ /* 0x000fe20007f5e0ff */
[----:B-1----:R-:W-:-:S02]  /*73be0*/  IMAD.MOV.U32 R8, RZ, RZ, R11 ;  /* 0x000000ffff087224 */ /* 0x002fc400078e000b */
[----:B------:R-:W-:Y:S01]  /*73bf0*/  IMAD.MOV.U32 R9, RZ, RZ, R14 ;  /* 0x000000ffff097224 */ /* 0x000fe200078e000e */
[----:B------:R-:W4:Y:S04]  /*73c00*/  LDL.LU R11, [R1+0x2d80] ;  /* 0x002d8000010b7983 */ /* 0x000f280000300800 */
[----:B------:R-:W4:Y:S04]  /*73c10*/  LDL.LU R14, [R1+0x2d88] ;  /* 0x002d8800010e7983 */ /* 0x000f280000300800 */
[----:B------:R-:W-:Y:S04]  /*73c20*/  STL [R1+0x2e98], R16 ;  /* 0x002e981001007387 */ /* 0x000fe80000100800 */
[----:B------:R1:W-:Y:S02]  /*73c30*/  LDGSTS.E [R7+0x2900], desc[UR76][R8.64], P1 ;  /* 0x0290000008077fae */ /* 0x0003e400089a104c */
[----:B-1----:R-:W-:-:S02]  /*73c40*/  IMAD.MOV.U32 R8, RZ, RZ, R16 ;  /* 0x000000ffff087224 */ /* 0x002fc400078e0010 */
[----:B--2---:R-:W-:-:S05]  /*73c50*/  IMAD.X R18, R18, 0x1, R3, P0 ;  /* 0x0000000112127824 */ /* 0x004fca00000e0603 */
[----:B------:R1:W-:Y:S01]  /*73c60*/  STL [R1+0x2e94], R18 ;  /* 0x002e941201007387 */ /* 0x0003e20000100800 */
[----:B---3--:R-:W-:-:S03]  /*73c70*/  IMAD.X R15, R15, 0x1, R3, P2 ;  /* 0x000000010f0f7824 */ /* 0x008fc600010e0603 */
[----:B------:R-:W-:Y:S04]  /*73c80*/  STL [R1+0x2ea0], R10 ;  /* 0x002ea00a01007387 */ /* 0x000fe80000100800 */
[----:B------:R-:W2:Y:S04]  /*73c90*/  LDL.LU R20, [R1+0x2d7c] ;  /* 0x002d7c0001147983 */ /* 0x000ea80000300800 */
[----:B------:R3:W-:Y:S04]  /*73ca0*/  STL [R1+0x2e9c], R15 ;  /* 0x002e9c0f01007387 */ /* 0x0007e80000100800 */
[----:B------:R-:W2:Y:S01]  /*73cb0*/  LDL.LU R19, [R1+0x2d84] ;  /* 0x002d840001137983 */ /* 0x000ea20000300800 */
[----:B------:R-:W-:-:S03]  /*73cc0*/  MOV R9, R18 ;  /* 0x0000001200097202 */ /* 0x000fc60000000f00 */
[----:B-1----:R-:W2:Y:S04]  /*73cd0*/  LDL.LU R18, [R1+0x2d8c] ;  /* 0x002d8c0001127983 */ /* 0x002ea80000300800 */
[----:B------:R1:W-:Y:S02]  /*73ce0*/  LDGSTS.E [R7+0x2980], desc[UR76][R8.64], P1 ;  /* 0x0298000008077fae */ /* 0x0003e400089a104c */
[----:B-1----:R-:W-:Y:S02]  /*73cf0*/  IMAD.MOV.U32 R9, RZ, RZ, R15 ;  /* 0x000000ffff097224 */ /* 0x002fe400078e000f */
[----:B---3--:R-:W3:Y:S01]  /*73d00*/  LDL.LU R15, [R1+0x2d90] ;  /* 0x002d9000010f7983 */ /* 0x008ee20000300800 */
[----:B------:R-:W-:-:S03]  /*73d10*/  IMAD.MOV.U32 R8, RZ, RZ, R10 ;  /* 0x000000ffff087224 */ /* 0x000fc600078e000a */
[----:B------:R-:W3:Y:S04]  /*73d20*/  LDL.LU R16, [R1+0x2d94] ;  /* 0x002d940001107983 */ /* 0x000ee80000300800 */
[----:B------:R-:W3:Y:S01]  /*73d30*/  LDL.LU R10, [R1+0x2d98] ;  /* 0x002d9800010a7983 */ /* 0x000ee20000300800 */
[----:B------:R-:W-:-:S03]  /*73d40*/  IADD3 R21, P0, PT, R21, R2, RZ ;  /* 0x0000000215157210 */ /* 0x000fc60007f1e0ff */
[----:B------:R1:W-:Y:S01]  /*73d50*/  LDGSTS.E [R7+0x2a00], desc[UR76][R8.64], P1 ;  /* 0x02a0000008077fae */ /* 0x0003e200089a104c */
[----:B----4-:R-:W-:Y:S01]  /*73d60*/  IADD3 R6, P2, PT, R6, R2, RZ ;  /* 0x0000000206067210 */ /* 0x010fe20007f5e0ff */
[----:B------:R-:W-:Y:S02]  /*73d70*/  IMAD.X R22, R22, 0x1, R3, P0 ;  /* 0x0000000116167824 */ /* 0x000fe400000e0603 */
[----:B-1----:R-:W-:-:S03]  /*73d80*/  IMAD.MOV.U32 R8, RZ, RZ, R21 ;  /* 0x000000ffff087224 */ /* 0x002fc600078e0015 */
[----:B------:R-:W-:Y:S01]  /*73d90*/  MOV R9, R22 ;  /* 0x0000001600097202 */ /* 0x000fe20000000f00 */
[----:B------:R-:W-:Y:S01]  /*73da0*/  IMAD.X R12, R12, 0x1, R3, P2 ;  /* 0x000000010c0c7824 */ /* 0x000fe200010e0603 */
[----:B------:R-:W-:Y:S04]  /*73db0*/  STL [R1+0x2ea8], R21 ;  /* 0x002ea81501007387 */ /* 0x000fe80000100800 */
[----:B------:R1:W-:Y:S04]  /*73dc0*/  LDGSTS.E [R7+0x2a80], desc[UR76][R8.64], P1 ;  /* 0x02a8000008077fae */ /* 0x0003e800089a104c */
[----:B------:R-:W-:Y:S04]  /*73dd0*/  STL [R1+0x2ea4], R22 ;  /* 0x002ea41601007387 */ /* 0x000fe80000100800 */
[----:B------:R-:W-:Y:S01]  /*73de0*/  STL [R1+0x2eb0], R6 ;  /* 0x002eb00601007387 */ /* 0x000fe20000100800 */
[----:B-1----:R-:W-:-:S02]  /*73df0*/  IMAD.MOV.U32 R8, RZ, RZ, R6 ;  /* 0x000000ffff087224 */ /* 0x002fc400078e0006 */
[----:B------:R-:W-:Y:S01]  /*73e00*/  IMAD.MOV.U32 R9, RZ, RZ, R12 ;  /* 0x000000ffff097224 */ /* 0x000fe200078e000c */
[----:B------:R1:W-:Y:S04]  /*73e10*/  STL [R1+0x2eac], R12 ;  /* 0x002eac0c01007387 */ /* 0x0003e80000100800 */
[----:B------:R4:W-:Y:S01]  /*73e20*/  LDGSTS.E [R7+0x2b00], desc[UR76][R8.64], P1 ;  /* 0x02b0000008077fae */ /* 0x0009e200089a104c */
[----:B------:R-:W-:-:S03]  /*73e30*/  IADD3 R13, P0, PT, R13, R2, RZ ;  /* 0x000000020d0d7210 */ /* 0x000fc60007f1e0ff */
[----:B-1----:R-:W3:Y:S04]  /*73e40*/  LDL.LU R12, [R1+0x2da0] ;  /* 0x002da000010c7983 */ /* 0x002ee80000300800 */
[----:B------:R-:W3:Y:S01]  /*73e50*/  LDL.LU R6, [R1+0x2da8] ;  /* 0x002da80001067983 */ /* 0x000ee20000300800 */
[----:B------:R-:W-:-:S03]  /*73e60*/  IMAD.X R17, R17, 0x1, R3, P0 ;  /* 0x0000000111117824 */ /* 0x000fc600000e0603 */
[----:B------:R-:W-:Y:S01]  /*73e70*/  STL [R1+0x2eb8], R13 ;  /* 0x002eb80d01007387 */ /* 0x000fe20000100800 */
[----:B----4-:R-:W-:-:S03]  /*73e80*/  IMAD.MOV.U32 R9, RZ, RZ, R17 ;  /* 0x000000ffff097224 */ /* 0x010fc600078e0011 */
[----:B------:R1:W-:Y:S01]  /*73e90*/  STL [R1+0x2eb4], R17 ;  /* 0x002eb41101007387 */ /* 0x0003e20000100800 */
[----:B------:R-:W-:Y:S01]  /*73ea0*/  IMAD.MOV.U32 R8, RZ, RZ, R13 ;  /* 0x000000ffff087224 */ /* 0x000fe200078e000d */
[----:B------:R-:W-:Y:S02]  /*73eb0*/  UISETP.GT.AND UP1, UPT, UR12, 0xe, UPT ;  /* 0x0000000e0c00788c */ /* 0x000fe4000bf24270 */
[----:B-1----:R-:W4:Y:S04]  /*73ec0*/  LDL.LU R17, [R1+0x2d9c] ;  /* 0x002d9c0001117983 */ /* 0x002f280000300800 */
[----:B------:R-:W4:Y:S01]  /*73ed0*/  LDL.LU R13, [R1+0x2da4] ;  /* 0x002da400010d7983 */ /* 0x000f220000300800 */
[----:B------:R-:W-:-:S03]  /*73ee0*/  USEL UR10, URZ, 0x4, !UP1 ;  /* 0x00000004ff0a7887 */ /* 0x000fc6000c800000 */
[----:B------:R1:W-:Y:S01]  /*73ef0*/  LDGSTS.E [R7+0x2b80], desc[UR76][R8.64], P1 ;  /* 0x02b8000008077fae */ /* 0x0003e200089a104c */
[----:B------:R-:W-:Y:S01]  /*73f00*/  USEL UR10, UR10, URZ, !UP0 ;  /* 0x000000ff0a0a7287 */ /* 0x000fe2000c000000 */
[----:B------:R-:W-:-:S05]  /*73f10*/  IADD3 R11, P1, PT, R11, R2, RZ ;  /* 0x000000020b0b7210 */ /* 0x000fca0007f3e0ff */
[----:B------:R-:W-:Y:S02]  /*73f20*/  ISETP.NE.U32.AND P0, PT, RZ, UR10, PT ;  /* 0x0000000aff007c0c */ /* 0x000fe4000bf05070 */
[----:B------:R-:W-:Y:S01]  /*73f30*/  IADD3 R14, P2, PT, R14, R2, RZ ;  /* 0x000000020e0e7210 */ /* 0x000fe20007f5e0ff */
[----:B------:R2:W-:Y:S01]  /*73f40*/  STL [R1+0x2d80], R11 ;  /* 0x002d800b01007387 */ /* 0x0005e20000100800 */
[----:B-1----:R-:W-:Y:S01]  /*73f50*/  IMAD.MOV.U32 R8, RZ, RZ, R11 ;  /* 0x000000ffff087224 */ /* 0x002fe200078e000b */
[----:B--2---:R-:W-:-:S05]  /*73f60*/  IADD3.X R20, PT, PT, R20, R3, RZ, P1, !PT ;  /* 0x0000000314147210 */ /* 0x004fca0000ffe4ff */
[----:B------:R-:W-:Y:S01]  /*73f70*/  IMAD.MOV.U32 R9, RZ, RZ, R20 ;  /* 0x000000ffff097224 */ /* 0x000fe200078e0014 */
[----:B------:R-:W-:Y:S04]  /*73f80*/  STL [R1+0x2d7c], R20 ;  /* 0x002d7c1401007387 */ /* 0x000fe80000100800 */
[----:B------:R1:W-:Y:S01]  /*73f90*/  STL [R1+0x2d88], R14 ;  /* 0x002d880e01007387 */ /* 0x0003e20000100800 */
[----:B------:R-:W-:-:S03]  /*73fa0*/  IMAD.X R19, R19, 0x1, R3, P2 ;  /* 0x0000000113137824 */ /* 0x000fc600010e0603 */
[----:B------:R-:W2:Y:S04]  /*73fb0*/  LDL.LU R11, [R1+0x2db0] ;  /* 0x002db000010b7983 */ /* 0x000ea80000300800 */
[----:B------:R1:W-:Y:S04]  /*73fc0*/  LDGSTS.E [R7+0x3800], desc[UR76][R8.64], P0 ;  /* 0x0380000008077fae */ /* 0x0003e800081a104c */
[----:B------:R-:W-:Y:S01]  /*73fd0*/  STL [R1+0x2d84], R19 ;  /* 0x002d841301007387 */ /* 0x000fe20000100800 */
[----:B-1----:R-:W-:-:S03]  /*73fe0*/  IMAD.MOV.U32 R8, RZ, RZ, R14 ;  /* 0x000000ffff087224 */ /* 0x002fc600078e000e */
[----:B------:R-:W2:Y:S01]  /*73ff0*/  LDL.LU R14, [R1+0x2dac] ;  /* 0x002dac00010e7983 */ /* 0x000ea20000300800 */
[----:B------:R-:W-:Y:S01]  /*74000*/  IMAD.MOV.U32 R9, RZ, RZ, R19 ;  /* 0x000000ffff097224 */ /* 0x000fe200078e0013 */
[----:B---3--:R-:W-:-:S04]  /*74010*/  IADD3 R15, P1, PT, R15, R2, RZ ;  /* 0x000000020f0f7210 */ /* 0x008fc80007f3e0ff */
[----:B------:R1:W-:Y:S01]  /*74020*/  LDGSTS.E [R7+0x3880], desc[UR76][R8.64], P0 ;  /* 0x0388000008077fae */ /* 0x0003e200081a104c */
[----:B------:R-:W-:Y:S02]  /*74030*/  IADD3.X R18, PT, PT, R18, R3, RZ, P1, !PT ;  /* 0x0000000312127210 */ /* 0x000fe40000ffe4ff */
[----:B------:R-:W-:Y:S01]  /*74040*/  IADD3 R10, P2, PT, R10, R2, RZ ;  /* 0x000000020a0a7210 */ /* 0x000fe20007f5e0ff */
[----:B------:R3:W-:Y:S04]  /*74050*/  STL [R1+0x2d90], R15 ;  /* 0x002d900f01007387 */ /* 0x0007e80000100800 */
[----:B------:R-:W-:Y:S01]  /*74060*/  STL [R1+0x2d8c], R18 ;  /* 0x002d8c1201007387 */ /* 0x000fe20000100800 */
[----:B------:R-:W-:Y:S02]  /*74070*/  IMAD.X R16, R16, 0x1, R3, P2 ;  /* 0x0000000110107824 */ /* 0x000fe400010e0603 */
[----:B-1----:R-:W-:Y:S01]  /*74080*/  IMAD.MOV.U32 R8, RZ, RZ, R15 ;  /* 0x000000ffff087224 */ /* 0x002fe200078e000f */
[----:B------:R-:W-:Y:S04]  /*74090*/  STL [R1+0x2d98], R10 ;  /* 0x002d980a01007387 */ /* 0x000fe80000100800 */
[----:B---3--:R-:W3:Y:S04]  /*740a0*/  LDL.LU R15, [R1+0x2db8] ;  /* 0x002db800010f7983 */ /* 0x008ee80000300800 */
[----:B------:R1:W-:Y:S04]  /*740b0*/  STL [R1+0x2d94], R16 ;  /* 0x002d941001007387 */ /* 0x0003e80000100800 */
[----:B------:R-:W3:Y:S04]  /*740c0*/  LDL.LU R21, [R1+0x2334] ;  /* 0x0023340001157983 */ /* 0x000ee80000300800 */
[----:B------:R-:W3:Y:S01]  /*740d0*/  LDL.LU R20, [R1+0x2db4] ;  /* 0x002db40001147983 */ /* 0x000ee20000300800 */
[----:B------:R-:W-:-:S03]  /*740e0*/  IMAD.MOV.U32 R9, RZ, RZ, R18 ;  /* 0x000000ffff097224 */ /* 0x000fc600078e0012 */
[----:B------:R-:W3:Y:S04]  /*740f0*/  LDL.LU R22, [R1+0x2330] ;  /* 0x0023300001167983 */ /* 0x000ee80000300800 */
[----:B------:R1:W-:Y:S02]  /*74100*/  LDGSTS.E [R7+0x3900], desc[UR76][R8.64], P0 ;  /* 0x0390000008077fae */ /* 0x0003e400081a104c */
[----:B-1----:R-:W-:Y:S02]  /*74110*/  IMAD.MOV.U32 R8, RZ, RZ, R10 ;  /* 0x000000ffff087224 */ /* 0x002fe400078e000a */
[----:B------:R-:W-:Y:S02]  /*74120*/  IMAD.MOV.U32 R9, RZ, RZ, R16 ;  /* 0x000000ffff097224 */ /* 0x000fe400078e0010 */
[----:B------:R-:W3:Y:S04]  /*74130*/  LDL.LU R16, [R1+0x233c] ;  /* 0x00233c0001107983 */ /* 0x000ee80000300800 */
[----:B------:R-:W3:Y:S04]  /*74140*/  LDL.LU R10, [R1+0x2344] ;  /* 0x00234400010a7983 */ /* 0x000ee80000300800 */
[----:B------:R1:W-:Y:S01]  /*74150*/  LDGSTS.E [R7+0x3980], desc[UR76][R8.64], P0 ;  /* 0x0398000008077fae */ /* 0x0003e200081a104c */
[----:B------:R-:W-:-:S02]  /*74160*/  IADD3 R12, P1, PT, R12, R2, RZ ;  /* 0x000000020c0c7210 */ /* 0x000fc40007f3e0ff */
[----:B------:R-:W-:-:S03]  /*74170*/  IADD3 R6, P2, PT, R6, R2, RZ ;  /* 0x0000000206067210 */ /* 0x000fc60007f5e0ff */
[----:B------:R-:W-:Y:S01]  /*74180*/  STL [R1+0x2da0], R12 ;  /* 0x002da00c01007387 */ /* 0x000fe20000100800 */
[----:B----4-:R-:W-:Y:S01]  /*74190*/  IADD3.X R17, PT, PT, R17, R3, RZ, P1, !PT ;  /* 0x0000000311117210 */ /* 0x010fe20000ffe4ff */
[----:B------:R-:W-:-:S04]  /*741a0*/  IMAD.X R13, R13, 0x1, R3, P2 ;  /* 0x000000010d0d7824 */ /* 0x000fc800010e0603 */
[----:B------:R4:W-:Y:S01]  /*741b0*/  STL [R1+0x2d9c], R17 ;  /* 0x002d9c1101007387 */ /* 0x0009e20000100800 */
[----:B-1----:R-:W-:-:S03]  /*741c0*/  IMAD.MOV.U32 R9, RZ, RZ, R17 ;  /* 0x000000ffff097224 */ /* 0x002fc600078e0011 */
[----:B------:R-:W-:Y:S01]  /*741d0*/  STL [R1+0x2da8], R6 ;  /* 0x002da80601007387 */ /* 0x000fe20000100800 */
[----:B------:R-:W-:-:S05]  /*741e0*/  IMAD.MOV.U32 R8, RZ, RZ, R12 ;  /* 0x000000ffff087224 */ /* 0x000fca00078e000c */
[----:B------:R1:W-:Y:S04]  /*741f0*/  LDGSTS.E [R7+0x3a00], desc[UR76][R8.64], P0 ;  /* 0x03a0000008077fae */ /* 0x0003e800081a104c */
[----:B----4-:R-:W4:Y:S04]  /*74200*/  LDL.LU R17, [R1+0x2338] ;  /* 0x0023380001117983 */ /* 0x010f280000300800 */
[----:B------:R1:W-:Y:S04]  /*74210*/  STL [R1+0x2da4], R13 ;  /* 0x002da40d01007387 */ /* 0x0003e80000100800 */
[----:B------:R-:W4:Y:S01]  /*74220*/  LDL.LU R12, [R1+0x2340] ;  /* 0x00234000010c7983 */ /* 0x000f220000300800 */
[----:B-1----:R-:W-:-:S02]  /*74230*/  IMAD.MOV.U32 R9, RZ, RZ, R13 ;  /* 0x000000ffff097224 */ /* 0x002fc400078e000d */
[----:B------:R-:W-:Y:S01]  /*74240*/  IMAD.MOV.U32 R8, RZ, RZ, R6 ;  /* 0x000000ffff087224 */ /* 0x000fe200078e0006 */
[----:B------:R-:W4:Y:S04]  /*74250*/  LDL.LU R13, [R1+0x234c] ;  /* 0x00234c00010d7983 */ /* 0x000f280000300800 */
[----:B------:R-:W4:Y:S01]  /*74260*/  LDL.LU R6, [R1+0x2354] ;  /* 0x0023540001067983 */ /* 0x000f220000300800 */
[----:B------:R-:W-:-:S03]  /*74270*/  UISETP.GT.AND UP1, UPT, UR12, 0x12, UPT ;  /* 0x000000120c00788c */ /* 0x000fc6000bf24270 */
[----:B------:R1:W-:Y:S01]  /*74280*/  LDGSTS.E [R7+0x3a80], desc[UR76][R8.64], P0 ;  /* 0x03a8000008077fae */ /* 0x0003e200081a104c */
[----:B------:R-:W-:-:S04]  /*74290*/  USEL UR10, URZ, 0x4, !UP1 ;  /* 0x00000004ff0a7887 */ /* 0x000fc8000c800000 */
[----:B------:R-:W-:Y:S01]  /*742a0*/  USEL UR10, UR10, URZ, !UP0 ;  /* 0x000000ff0a0a7287 */ /* 0x000fe2000c000000 */
[----:B--2---:R-:W-:-:S05]  /*742b0*/  IADD3 R11, P1, PT, R11, R2, RZ ;  /* 0x000000020b0b7210 */ /* 0x004fca0007f3e0ff */
[----:B------:R-:W-:Y:S01]  /*742c0*/  STL [R1+0x2db0], R11 ;  /* 0x002db00b01007387 */ /* 0x000fe20000100800 */
[----:B------:R-:W-:-:S05]  /*742d0*/  IADD3.X R14, PT, PT, R14, R3, RZ, P1, !PT ;  /* 0x000000030e0e7210 */ /* 0x000fca0000ffe4ff */
[----:B------:R2:W-:Y:S04]  /*742e0*/  STL [R1+0x2dac], R14 ;  /* 0x002dac0e01007387 */ /* 0x0005e80000100800 */
[----:B------:R-:W4:Y:S04]  /*742f0*/  LDL.LU R18, [R1+0x2348] ;  /* 0x0023480001127983 */ /* 0x000f280000300800 */
[----:B------:R-:W4:Y:S01]  /*74300*/  LDL.LU R19, [R1+0x2350] ;  /* 0x0023500001137983 */ /* 0x000f220000300800 */
[----:B-1----:R-:W-:Y:S02]  /*74310*/  IMAD.MOV.U32 R8, RZ, RZ, R11 ;  /* 0x000000ffff087224 */ /* 0x002fe400078e000b */
[----:B------:R-:W-:Y:S01]  /*74320*/  IMAD.MOV.U32 R9, RZ, RZ, R14 ;  /* 0x000000ffff097224 */ /* 0x000fe200078e000e */
[----:B------:R-:W-:-:S04]  /*74330*/  ISETP.NE.U32.AND P1, PT, RZ, UR10, PT ;  /* 0x0000000aff007c0c */ /* 0x000fc8000bf25070 */
[----:B------:R1:W-:Y:S04]  /*74340*/  LDGSTS.E [R7+0x3b00], desc[UR76][R8.64], P0 ;  /* 0x03b0000008077fae */ /* 0x0003e800081a104c */
[----:B--2---:R-:W2:Y:S04]  /*74350*/  LDL.LU R14, [R1+0x235c] ;  /* 0x00235c00010e7983 */ /* 0x004ea80000300800 */
[----:B------:R-:W2:Y:S01]  /*74360*/  LDL.LU R11, [R1+0x2364] ;  /* 0x00236400010b7983 */ /* 0x000ea20000300800 */
[----:B---3--:R-:W-:-:S05]  /*74370*/  IADD3 R15, P2, PT, R15, R2, RZ ;  /* 0x000000020f0f7210 */ /* 0x008fca0007f5e0ff */
[----:B------:R-:W-:Y:S01]  /*74380*/  IMAD.X R20, R20, 0x1, R3, P2 ;  /* 0x0000000114147824 */ /* 0x000fe200010e0603 */
[----:B------:R-:W-:Y:S01]  /*74390*/  IADD3 R21, P3, PT, R21, R2, RZ ;  /* 0x0000000215157210 */ /* 0x000fe20007f7e0ff */
[----:B-1----:R-:W-:-:S03]  /*743a0*/  IMAD.MOV.U32 R8, RZ, RZ, R15 ;  /* 0x000000ffff087224 */ /* 0x002fc600078e000f */
[----:B------:R-:W-:Y:S01]  /*743b0*/  MOV R9, R20 ;  /* 0x0000001400097202 */ /* 0x000fe20000000f00 */
[----:B------:R-:W-:Y:S04]  /*743c0*/  STL [R1+0x2db8], R15 ;  /* 0x002db80f01007387 */ /* 0x000fe80000100800 */
[----:B------:R1:W-:Y:S04]  /*743d0*/  STL [R1+0x2db4], R20 ;  /* 0x002db41401007387 */ /* 0x0003e80000100800 */
[----:B------:R-:W-:Y:S04]  /*743e0*/  STL [R1+0x2334], R21 ;  /* 0x0023341501007387 */ /* 0x000fe80000100800 */
[----:B------:R3:W-:Y:S01]  /*743f0*/  LDGSTS.E [R7+0x3b80], desc[UR76][R8.64], P0 ;  /* 0x03b8000008077fae */ /* 0x0007e200081a104c */
[----:B------:R-:W-:-:S03]  /*74400*/  IMAD.X R22, R22, 0x1, R3, P3 ;  /* 0x0000000116167824 */ /* 0x000fc600018e0603 */
[----:B-1----:R-:W2:Y:S01]  /*74410*/  LDL.LU R20, [R1+0x2358] ;  /* 0x0023580001147983 */ /* 0x002ea20000300800 */
[-C--:B------:R-:W-:Y:S02]  /*74420*/  IADD3 R16, P0, PT, R16, R2.reuse, RZ ;  /* 0x0000000210107210 */ /* 0x080fe40007f1e0ff */
[----:B------:R-:W-:Y:S01]  /*74430*/  IADD3 R10, P2, PT, R10, R2, RZ ;  /* 0x000000020a0a7210 */ /* 0x000fe20007f5e0ff */
[----:B---3--:R-:W-:Y:S02]  /*74440*/  IMAD.MOV.U32 R8, RZ, RZ, R21 ;  /* 0x000000ffff087224 */ /* 0x008fe400078e0015 */
[----:B------:R-:W-:Y:S01]  /*74450*/  IMAD.MOV.U32 R9, RZ, RZ, R22 ;  /* 0x000000ffff097224 */ /* 0x000fe200078e0016 */
[----:B------:R-:W-:Y:S04]  /*74460*/  STL [R1+0x2330], R22 ;  /* 0x0023301601007387 */ /* 0x000fe80000100800 */
[----:B------:R-:W3:Y:S04]  /*74470*/  LDL.LU R15, [R1+0x2360] ;  /* 0x00236000010f7983 */ /* 0x000ee80000300800 */
[----:B------:R1:W-:Y:S04]  /*74480*/  STL [R1+0x233c], R16 ;  /* 0x00233c1001007387 */ /* 0x0003e80000100800 */
[----:B------:R1:W-:Y:S02]  /*74490*/  LDGSTS.E [R7+0x4800], desc[UR76][R8.64], P1 ;  /* 0x0480000008077fae */ /* 0x0003e400089a104c */
[----:B-1----:R-:W-:-:S02]  /*744a0*/  IMAD.MOV.U32 R8, RZ, RZ, R16 ;  /* 0x000000ffff087224 */ /* 0x002fc400078e0010 */
[--C-:B----4-:R-:W-:Y:S02]  /*744b0*/  IMAD.X R17, R17, 0x1, R3.reuse, P0 ;  /* 0x0000000111117824 */ /* 0x110fe400000e0603 */
[----:B------:R-:W-:-:S03]  /*744c0*/  IMAD.X R12, R12, 0x1, R3, P2 ;  /* 0x000000010c0c7824 */ /* 0x000fc600010e0603 */
[----:B------:R1:W-:Y:S04]  /*744d0*/  STL [R1+0x2338], R17 ;  /* 0x0023381101007387 */ /* 0x0003e80000100800 */
[----:B------:R-:W-:Y:S04]  /*744e0*/  STL [R1+0x2344], R10 ;  /* 0x0023440a01007387 */ /* 0x000fe80000100800 */
[----:B------:R-:W4:Y:S01]  /*744f0*/  LDL.LU R16, [R1+0x236c] ;  /* 0x00236c0001107983 */ /* 0x000f220000300800 */
[----:B------:R-:W-:-:S03]  /*74500*/  MOV R9, R17 ;  /* 0x0000001100097202 */ /* 0x000fc60000000f00 */
[----:B------:R1:W-:Y:S01]  /*74510*/  STL [R1+0x2340], R12 ;  /* 0x0023400c01007387 */ /* 0x0003e20000100800 */
[----:B------:R-:W-:-:S03]  /*74520*/  IADD3 R13, P0, PT, R13, R2, RZ ;  /* 0x000000020d0d7210 */ /* 0x000fc60007f1e0ff */
[----:B------:R1:W-:Y:S04]  /*74530*/  LDGSTS.E [R7+0x4880], desc[UR76][R8.64], P1 ;  /* 0x0488000008077fae */ /* 0x0003e800089a104c */
[----:B-1----:R-:W4:Y:S01]  /*74540*/  LDL.LU R17, [R1+0x2368] ;  /* 0x0023680001117983 */ /* 0x002f220000300800 */
[----:B------:R-:W-:Y:S01]  /*74550*/  IADD3 R6, P2, PT, R6, R2, RZ ;  /* 0x0000000206067210 */ /* 0x000fe20007f5e0ff */
[----:B------:R-:W-:Y:S02]  /*74560*/  IMAD.MOV.U32 R8, RZ, RZ, R10 ;  /* 0x000000ffff087224 */ /* 0x000fe400078e000a */
[----:B------:R-:W-:Y:S02]  /*74570*/  IMAD.MOV.U32 R9, RZ, RZ, R12 ;  /* 0x000000ffff097224 */ /* 0x000fe400078e000c */
[----:B------:R-:W4:Y:S04]  /*74580*/  LDL.LU R12, [R1+0x2434] ;  /* 0x00243400010c7983 */ /* 0x000f280000300800 */
[----:B------:R-:W4:Y:S04]  /*74590*/  LDL.LU R10, [R1+0x243c] ;  /* 0x00243c00010a7983 */ /* 0x000f280000300800 */
[----:B------:R-:W-:Y:S04]  /*745a0*/  STL [R1+0x234c], R13 ;  /* 0x00234c0d01007387 */ /* 0x000fe80000100800 */
[----:B------:R1:W-:Y:S02]  /*745b0*/  LDGSTS.E [R7+0x4900], desc[UR76][R8.64], P1 ;  /* 0x0490000008077fae */ /* 0x0003e400089a104c */
[----:B-1----:R-:W-:-:S02]  /*745c0*/  IMAD.MOV.U32 R8, RZ, RZ, R13 ;  /* 0x000000ffff087224 */ /* 0x002fc400078e000d */
[--C-:B------:R-:W-:Y:S02]  /*745d0*/  IMAD.X R18, R18, 0x1, R3.reuse, P0 ;  /* 0x0000000112127824 */ /* 0x100fe400000e0603 */
[----:B------:R-:W-:-:S03]  /*745e0*/  IMAD.X R19, R19, 0x1, R3, P2 ;  /* 0x0000000113137824 */ /* 0x000fc600010e0603 */
[----:B------:R1:W-:Y:S01]  /*745f0*/  STL [R1+0x2348], R18 ;  /* 0x0023481201007387 */ /* 0x0003e20000100800 */
[----:B------:R-:W-:-:S03]  /*74600*/  MOV R9, R18 ;  /* 0x0000001200097202 */ /* 0x000fc60000000f00 */
[----:B------:R-:W-:Y:S01]  /*74610*/  STL [R1+0x2354], R6 ;  /* 0x0023540601007387 */ /* 0x000fe20000100800 */
[----:B--2---:R-:W-:-:S03]  /*74620*/  IADD3 R14, P0, PT, R14, R2, RZ ;  /* 0x000000020e0e7210 */ /* 0x004fc60007f1e0ff */
[----:B------:R2:W-:Y:S04]  /*74630*/  LDGSTS.E [R7+0x4980], desc[UR76][R8.64], P1 ;  /* 0x0498000008077fae */ /* 0x0005e800089a104c */
[----:B-1----:R-:W4:Y:S04]  /*74640*/  LDL.LU R18, [R1+0x2430] ;  /* 0x0024300001127983 */ /* 0x002f280000300800 */
[----:B------:R1:W-:Y:S04]  /*74650*/  STL [R1+0x2350], R19 ;  /* 0x0023501301007387 */ /* 0x0003e80000100800 */
[----:B------:R-:W4:Y:S01]  /*74660*/  LDL.LU R13, [R1+0x2438] ;  /* 0x00243800010d7983 */ /* 0x000f220000300800 */
[----:B------:R-:W-:Y:S01]  /*74670*/  IADD3 R11, P2, PT, R11, R2, RZ ;  /* 0x000000020b0b7210 */ /* 0x000fe20007f5e0ff */
[----:B--2---:R-:W-:-:S02]  /*74680*/  IMAD.MOV.U32 R8, RZ, RZ, R6 ;  /* 0x000000ffff087224 */ /* 0x004fc400078e0006 */
[----:B------:R-:W-:Y:S02]  /*74690*/  IMAD.MOV.U32 R9, RZ, RZ, R19 ;  /* 0x000000ffff097224 */ /* 0x000fe400078e0013 */
[----:B-1----:R-:W2:Y:S04]  /*746a0*/  LDL.LU R19, [R1+0x2444] ;  /* 0x0024440001137983 */ /* 0x002ea80000300800 */
[----:B------:R-:W2:Y:S04]  /*746b0*/  LDL.LU R6, [R1+0x244c] ;  /* 0x00244c0001067983 */ /* 0x000ea80000300800 */
[----:B------:R-:W-:Y:S04]  /*746c0*/  STL [R1+0x235c], R14 ;  /* 0x00235c0e01007387 */ /* 0x000fe80000100800 */
[----:B------:R1:W-:Y:S01]  /*746d0*/  LDGSTS.E [R7+0x4a00], desc[UR76][R8.64], P1 ;  /* 0x04a0000008077fae */ /* 0x0003e200089a104c */
[----:B------:R-:W-:-:S05]  /*746e0*/  IMAD.X R20, R20, 0x1, R3, P0 ;  /* 0x0000000114147824 */ /* 0x000fca00000e0603 */
[----:B------:R3:W-:Y:S01]  /*746f0*/  STL [R1+0x2358], R20 ;  /* 0x0023581401007387 */ /* 0x0007e20000100800 */
[----:B-1----:R-:W-:-:S03]  /*74700*/  MOV R9, R20 ;  /* 0x0000001400097202 */ /* 0x002fc60000000f00 */
[----:B------:R-:W-:Y:S01]  /*74710*/  STL [R1+0x2364], R11 ;  /* 0x0023640b01007387 */ /* 0x000fe20000100800 */
[----:B------:R-:W-:Y:S02]  /*74720*/  IMAD.MOV.U32 R8, RZ, RZ, R14 ;  /* 0x000000ffff087224 */ /* 0x000fe400078e000e */
[----:B---3--:R-:W-:-:S03]  /*74730*/  IMAD.X R15, R15, 0x1, R3, P2 ;  /* 0x000000010f0f7824 */ /* 0x008fc600010e0603 */
[----:B------:R1:W-:Y:S04]  /*74740*/  LDGSTS.E [R7+0x4a80], desc[UR76][R8.64], P1 ;  /* 0x04a8000008077fae */ /* 0x0003e800089a104c */
[----:B------:R-:W3:Y:S04]  /*74750*/  LDL.LU R20, [R1+0x2440] ;  /* 0x0024400001147983 */ /* 0x000ee80000300800 */
[----:B------:R1:W-:Y:S04]  /*74760*/  STL [R1+0x2360], R15 ;  /* 0x0023600f01007387 */ /* 0x0003e80000100800 */
[----:B------:R-:W3:Y:S01]  /*74770*/  LDL.LU R14, [R1+0x2448] ;  /* 0x00244800010e7983 */ /* 0x000ee20000300800 */
[----:B-1----:R-:W-:-:S02]  /*74780*/  IMAD.MOV.U32 R8, RZ, RZ, R11 ;  /* 0x000000ffff087224 */ /* 0x002fc400078e000b */
[----:B------:R-:W-:Y:S02]  /*74790*/  IMAD.MOV.U32 R9, RZ, RZ, R15 ;  /* 0x000000ffff097224 */ /* 0x000fe400078e000f */
[----:B------:R-:W3:Y:S04]  /*747a0*/  LDL.LU R15, [R1+0x2454] ;  /* 0x00245400010f7983 */ /* 0x000ee80000300800 */
[----:B------:R-:W3:Y:S04]  /*747b0*/  LDL.LU R11, [R1+0x245c] ;  /* 0x00245c00010b7983 */ /* 0x000ee80000300800 */
[----:B------:R1:W-:Y:S01]  /*747c0*/  LDGSTS.E [R7+0x4b00], desc[UR76][R8.64], P1 ;  /* 0x04b0000008077fae */ /* 0x0003e200089a104c */
[----:B----4-:R-:W-:-:S05]  /*747d0*/  IADD3 R16, P0, PT, R16, R2, RZ ;  /* 0x0000000210107210 */ /* 0x010fca0007f1e0ff */
[----:B------:R-:W-:Y:S01]  /*747e0*/  IMAD.X R17, R17, 0x1, R3, P0 ;  /* 0x0000000111117824 */ /* 0x000fe200000e0603 */
[----:B------:R4:W-:Y:S01]  /*747f0*/  STL [R1+0x236c], R16 ;  /* 0x00236c1001007387 */ /* 0x0009e20000100800 */
[----:B-1----:R-:W-:-:S03]  /*74800*/  IMAD.MOV.U32 R8, RZ, RZ, R16 ;  /* 0x000000ffff087224 */ /* 0x002fc600078e0010 */
[----:B------:R1:W-:Y:S04]  /*74810*/  STL [R1+0x2368], R17 ;  /* 0x0023681101007387 */ /* 0x0003e80000100800 */
[----:B----4-:R-:W4:Y:S01]  /*74820*/  LDL.LU R16, [R1+0x2450] ;  /* 0x0024500001107983 */ /* 0x010f220000300800 */
[----:B------:R-:W-:-:S03]  /*74830*/  IMAD.MOV.U32 R9, RZ, RZ, R17 ;  /* 0x000000ffff097224 */ /* 0x000fc600078e0011 */
[----:B-1----:R-:W4:Y:S04]  /*74840*/  LDL.LU R17, [R1+0x2458] ;  /* 0x0024580001117983 */ /* 0x002f280000300800 */
        /* <DEDUP_REMOVED lines=8> */
[----:B------:R-:W-:Y:S02]  /*748d0*/  ISETP.NE.U32.AND P0, PT, RZ, UR10, PT ;  /* 0x0000000aff007c0c */ /* 0x000fe4000bf05070 */
[----:B------:R-:W-:Y:S01]  /*748e0*/  IADD3.X R18, PT, PT, R18, R3, RZ, P1, !PT ;  /* 0x0000000312127210 */ /* 0x000fe20000ffe4ff */
[----:B------:R-:W-:-:S04]  /*748f0*/  IMAD.X R13, R13, 0x1, R3, P2 ;  /* 0x000000010d0d7824 */ /* 0x000fc800010e0603 */
[----:B------:R1:W-:Y:S04]  /*74900*/  STL [R1+0x2430], R18 ;  /* 0x0024301201007387 */ /* 0x0003e80000100800 */
[----:B------:R1:W-:Y:S04]  /*74910*/  STL [R1+0x243c], R10 ;  /* 0x00243c0a01007387 */ /* 0x0003e80000100800 */
[----:B--2---:R-:W2:Y:S01]  /*74920*/  LDL.LU R12, [R1+0x2464] ;  /* 0x00246400010c7983 */ /* 0x004ea20000300800 */
[----:B------:R-:W-:-:S03]  /*74930*/  IMAD.MOV.U32 R9, RZ, RZ, R18 ;  /* 0x000000ffff097224 */ /* 0x000fc600078e0012 */
[----:B------:R1:W-:Y:S01]  /*74940*/  STL [R1+0x2438], R13 ;  /* 0x0024380d01007387 */ /* 0x0003e20000100800 */
[----:B------:R-:W-:-:S03]  /*74950*/  IADD3 R19, P1, PT, R19, R2, RZ ;  /* 0x0000000213137210 */ /* 0x000fc60007f3e0ff */
[----:B------:R1:W-:Y:S04]  /*74960*/  LDGSTS.E [R7+0x5800], desc[UR76][R8.64], P0 ;  /* 0x0580000008077fae */ /* 0x0003e800081a104c */
[----:B-1----:R-:W2:Y:S01]  /*74970*/  LDL.LU R18, [R1+0x2460] ;  /* 0x0024600001127983 */ /* 0x002ea20000300800 */
[----:B------:R-:W-:Y:S01]  /*74980*/  IADD3 R6, P2, PT, R6, R2, RZ ;  /* 0x0000000206067210 */ /* 0x000fe20007f5e0ff */
[----:B------:R-:W-:Y:S02]  /*74990*/  IMAD.MOV.U32 R8, RZ, RZ, R10 ;  /* 0x000000ffff087224 */ /* 0x000fe400078e000a */
[----:B------:R-:W-:Y:S01]  /*749a0*/  IMAD.MOV.U32 R9, RZ, RZ, R13 ;  /* 0x000000ffff097224 */ /* 0x000fe200078e000d */
[----:B------:R-:W2:Y:S04]  /*749b0*/  LDL.LU R10, [R1+0x246c] ;  /* 0x00246c00010a7983 */ /* 0x000ea80000300800 */
[----:B------:R-:W2:Y:S04]  /*749c0*/  LDL.LU R13, [R1+0x2534] ;  /* 0x00253400010d7983 */ /* 0x000ea80000300800 */
[----:B------:R-:W-:Y:S04]  /*749d0*/  STL [R1+0x2444], R19 ;  /* 0x0024441301007387 */ /* 0x000fe80000100800 */
[----:B------:R1:W-:Y:S01]  /*749e0*/  LDGSTS.E [R7+0x5880], desc[UR76][R8.64], P0 ;  /* 0x0588000008077fae */ /* 0x0003e200081a104c */
[----:B---3--:R-:W-:-:S05]  /*749f0*/  IADD3.X R20, PT, PT, R20, R3, RZ, P1, !PT ;  /* 0x0000000314147210 */ /* 0x008fca0000ffe4ff */
[----:B------:R3:W-:Y:S01]  /*74a00*/  STL [R1+0x2440], R20 ;  /* 0x0024401401007387 */ /* 0x0007e20000100800 */
[----:B-1----:R-:W-:-:S03]  /*74a10*/  IMAD.MOV.U32 R9, RZ, RZ, R20 ;  /* 0x000000ffff097224 */ /* 0x002fc600078e0014 */
[----:B------:R-:W-:Y:S01]  /*74a20*/  STL [R1+0x244c], R6 ;  /* 0x00244c0601007387 */ /* 0x000fe20000100800 */
[----:B------:R-:W-:Y:S02]  /*74a30*/  IMAD.X R14, R14, 0x1, R3, P2 ;  /* 0x000000010e0e7824 */ /* 0x000fe400010e0603 */
[----:B------:R-:W-:Y:S01]  /*74a40*/  IMAD.MOV.U32 R8, RZ, RZ, R19 ;  /* 0x000000ffff087224 */ /* 0x000fe200078e0013 */
[-C--:B------:R-:W-:Y:S01]  /*74a50*/  IADD3 R15, P1, PT, R15, R2.reuse, RZ ;  /* 0x000000020f0f7210 */ /* 0x080fe20007f3e0ff */
[----:B---3--:R-:W3:Y:S04]  /*74a60*/  LDL.LU R20, [R1+0x2468] ;  /* 0x0024680001147983 */ /* 0x008ee80000300800 */
[----:B------:R1:W-:Y:S04]  /*74a70*/  STL [R1+0x2448], R14 ;  /* 0x0024480e01007387 */ /* 0x0003e80000100800 */
[----:B------:R1:W-:Y:S04]  /*74a80*/  LDGSTS.E [R7+0x5900], desc[UR76][R8.64], P0 ;  /* 0x0590000008077fae */ /* 0x0003e800081a104c */
[----:B------:R-:W3:Y:S01]  /*74a90*/  LDL.LU R19, [R1+0x2530] ;  /* 0x0025300001137983 */ /* 0x000ee20000300800 */
        /* <DEDUP_REMOVED lines=10> */
[----:B------:R-:W-:-:S03]  /*74b40*/  IMAD.MOV.U32 R9, RZ, RZ, R16 ;  /* 0x000000ffff097224 */ /* 0x000fc600078e0010 */
[----:B------:R-:W-:Y:S01]  /*74b50*/  STL [R1+0x245c], R11 ;  /* 0x00245c0b01007387 */ /* 0x000fe20000100800 */
[----:B------:R-:W-:-:S03]  /*74b60*/  IMAD.X R17, R17, 0x1, R3, P2 ;  /* 0x0000000111117824 */ /* 0x000fc600010e0603 */
[----:B------:R4:W-:Y:S04]  /*74b70*/  LDGSTS.E [R7+0x5a00], desc[UR76][R8.64], P0 ;  /* 0x05a0000008077fae */ /* 0x0009e800081a104c */
[----:B-1----:R-:W3:Y:S04]  /*74b80*/  LDL.LU R16, [R1+0x2538] ;  /* 0x0025380001107983 */ /* 0x002ee80000300800 */
[----:B------:R1:W-:Y:S04]  /*74b90*/  STL [R1+0x2458], R17 ;  /* 0x0024581101007387 */ /* 0x0003e80000100800 */
[----:B------:R-:W3:Y:S01]  /*74ba0*/  LDL.LU R15, [R1+0x2540] ;  /* 0x00254000010f7983 */ /* 0x000ee20000300800 */
[----:B----4-:R-:W-:-:S02]  /*74bb0*/  IMAD.MOV.U32 R8, RZ, RZ, R11 ;  /* 0x000000ffff087224 */ /* 0x010fc400078e000b */
[----:B------:R-:W-:Y:S02]  /*74bc0*/  IMAD.MOV.U32 R9, RZ, RZ, R17 ;  /* 0x000000ffff097224 */ /* 0x000fe400078e0011 */
[----:B-1----:R-:W4:Y:S04]  /*74bd0*/  LDL.LU R17, [R1+0x254c] ;  /* 0x00254c0001117983 */ /* 0x002f280000300800 */
[----:B------:R-:W4:Y:S04]  /*74be0*/  LDL.LU R11, [R1+0x2554] ;  /* 0x00255400010b7983 */ /* 0x000f280000300800 */
[----:B------:R1:W-:Y:S01]  /*74bf0*/  LDGSTS.E [R7+0x5a80], desc[UR76][R8.64], P0 ;  /* 0x05a8000008077fae */ /* 0x0003e200081a104c */
[----:B------:R-:W-:-:S04]  /*74c00*/  UISETP.GT.AND UP1, UPT, UR12, 0x1a, UPT ;  /* 0x0000001a0c00788c */ /* 0x000fc8000bf24270 */
[----:B------:R-:W-:-:S04]  /*74c10*/  USEL UR10, URZ, 0x4, !UP1 ;  /* 0x00000004ff0a7887 */ /* 0x000fc8000c800000 */
[----:B------:R-:W-:Y:S01]  /*74c20*/  USEL UR10, UR10, URZ, !UP0 ;  /* 0x000000ff0a0a7287 */ /* 0x000fe2000c000000 */
[----:B--2---:R-:W-:-:S04]  /*74c30*/  IADD3 R12, P1, PT, R12, R2, RZ ;  /* 0x000000020c0c7210 */ /* 0x004fc80007f3e0ff */
[----:B------:R-:W-:Y:S01]  /*74c40*/  IADD3.X R18, PT, PT, R18, R3, RZ, P1, !PT ;  /* 0x0000000312127210 */ /* 0x000fe20000ffe4ff */
[----:B------:R-:W-:Y:S04]  /*74c50*/  STL [R1+0x2464], R12 ;  /* 0x0024640c01007387 */ /* 0x000fe80000100800 */
[----:B------:R2:W-:Y:S01]  /*74c60*/  STL [R1+0x2460], R18 ;  /* 0x0024601201007387 */ /* 0x0005e20000100800 */
[----:B-1----:R-:W-:Y:S02]  /*74c70*/  IMAD.MOV.U32 R9, RZ, RZ, R18 ;  /* 0x000000ffff097224 */ /* 0x002fe400078e0012 */
[----:B------:R-:W-:Y:S01]  /*74c80*/  IMAD.MOV.U32 R8, RZ, RZ, R12 ;  /* 0x000000ffff087224 */ /* 0x000fe200078e000c */
[----:B------:R-:W-:-:S04]  /*74c90*/  IADD3 R10, P2, PT, R10, R2, RZ ;  /* 0x000000020a0a7210 */ /* 0x000fc80007f5e0ff */
[----:B------:R1:W-:Y:S04]  /*74ca0*/  LDGSTS.E [R7+0x5b00], desc[UR76][R8.64], P0 ;  /* 0x05b0000008077fae */ /* 0x0003e800081a104c */
[----:B--2---:R-:W2:Y:S04]  /*74cb0*/  LDL.LU R18, [R1+0x2548] ;  /* 0x0025480001127983 */ /* 0x004ea80000300800 */
[----:B------:R-:W2:Y:S01]  /*74cc0*/  LDL.LU R12, [R1+0x2550] ;  /* 0x00255000010c7983 */ /* 0x000ea20000300800 */
[----:B------:R-:W-:Y:S02]  /*74cd0*/  IADD3 R13, P3, PT, R13, R2, RZ ;  /* 0x000000020d0d7210 */ /* 0x000fe40007f7e0ff */
[----:B------:R-:W-:Y:S01]  /*74ce0*/  ISETP.NE.U32.AND P1, PT, RZ, UR10, PT ;  /* 0x0000000aff007c0c */ /* 0x000fe2000bf25070 */
[----:B------:R3:W-:Y:S01]  /*74cf0*/  STL [R1+0x246c], R10 ;  /* 0x00246c0a01007387 */ /* 0x0007e20000100800 */
[----:B-1----:R-:W-:-:S02]  /*74d00*/  IMAD.MOV.U32 R8, RZ, RZ, R10 ;  /* 0x000000ffff087224 */ /* 0x002fc400078e000a */
[----:B---3--:R-:W-:-:S05]  /*74d10*/  IMAD.X R20, R20, 0x1, R3, P2 ;  /* 0x0000000114147824 */ /* 0x008fca00010e0603 */
[----:B------:R-:W-:Y:S01]  /*74d20*/  MOV R9, R20 ;  /* 0x0000001400097202 */ /* 0x000fe20000000f00 */
[----:B------:R-:W-:Y:S01]  /*74d30*/  IMAD.X R19, R19, 0x1, R3, P3 ;  /* 0x0000000113137824 */ /* 0x000fe200018e0603 */
[----:B------:R-:W-:Y:S04]  /*74d40*/  STL [R1+0x2468], R20 ;  /* 0x0024681401007387 */ /* 0x000fe80000100800 */
[----:B------:R1:W-:Y:S04]  /*74d50*/  STL [R1+0x2534], R13 ;  /* 0x0025340d01007387 */ /* 0x0003e80000100800 */
[----:B------:R3:W-:Y:S04]  /*74d60*/  LDGSTS.E [R7+0x5b80], desc[UR76][R8.64], P0 ;  /* 0x05b8000008077fae */ /* 0x0007e800081a104c */
[----:B------:R-:W2:Y:S04]  /*74d70*/  LDL.LU R21, [R1+0x255c] ;  /* 0x00255c0001157983 */ /* 0x000ea80000300800 */
[----:B------:R-:W-:Y:S04]  /*74d80*/  STL [R1+0x2530], R19 ;  /* 0x0025301301007387 */ /* 0x000fe80000100800 */
[----:B------:R-:W2:Y:S04]  /*74d90*/  LDL.LU R10, [R1+0x2564] ;  /* 0x00256400010a7983 */ /* 0x000ea80000300800 */
[----:B------:R-:W2:Y:S01]  /*74da0*/  LDL.LU R22, [R1+0x2558] ;  /* 0x0025580001167983 */ /* 0x000ea20000300800 */
[----:B------:R-:W-:-:S02]  /*74db0*/  IADD3 R14, P0, PT, R14, R2, RZ ;  /* 0x000000020e0e7210 */ /* 0x000fc40007f1e0ff */
[----:B------:R-:W-:Y:S01]  /*74dc0*/  IADD3 R6, P2, PT, R6, R2, RZ ;  /* 0x0000000206067210 */ /* 0x000fe20007f5e0ff */
[----:B---3--:R-:W-:Y:S02]  /*74dd0*/  IMAD.MOV.U32 R8, RZ, RZ, R13 ;  /* 0x000000ffff087224 */ /* 0x008fe400078e000d */
[----:B------:R-:W-:Y:S01]  /*74de0*/  IMAD.MOV.U32 R9, RZ, RZ, R19 ;  /* 0x000000ffff097224 */ /* 0x000fe200078e0013 */
[----:B-1----:R-:W3:Y:S04]  /*74df0*/  LDL.LU R13, [R1+0x2560] ;  /* 0x00256000010d7983 */ /* 0x002ee80000300800 */
[----:B------:R1:W-:Y:S04]  /*74e00*/  STL [R1+0x253c], R14 ;  /* 0x00253c0e01007387 */ /* 0x0003e80000100800 */
[----:B------:R1:W-:Y:S02]  /*74e10*/  LDGSTS.E [R7+0x6800], desc[UR76][R8.64], P1 ;  /* 0x0680000008077fae */ /* 0x0003e400089a104c */
[----:B-1----:R-:W-:-:S02]  /*74e20*/  IMAD.MOV.U32 R8, RZ, RZ, R14 ;  /* 0x000000ffff087224 */ /* 0x002fc400078e000e */
[--C-:B------:R-:W-:Y:S02]  /*74e30*/  IMAD.X R16, R16, 0x1, R3.reuse, P0 ;  /* 0x0000000110107824 */ /* 0x100fe400000e0603 */
[----:B------:R-:W-:-:S03]  /*74e40*/  IMAD.X R15, R15, 0x1, R3, P2 ;  /* 0x000000010f0f7824 */ /* 0x000fc600010e0603 */
[----:B------:R1:W-:Y:S04]  /*74e50*/  STL [R1+0x2538], R16 ;  /* 0x0025381001007387 */ /* 0x0003e80000100800 */
[----:B------:R1:W-:Y:S04]  /*74e60*/  STL [R1+0x2544], R6 ;  /* 0x0025440601007387 */ /* 0x0003e80000100800 */
[----:B------:R-:W3:Y:S01]  /*74e70*/  LDL.LU R14, [R1+0x256c] ;  /* 0x00256c00010e7983 */ /* 0x000ee20000300800 */
[----:B------:R-:W-:-:S03]  /*74e80*/  MOV R9, R16 ;  /* 0x0000001000097202 */ /* 0x000fc60000000f00 */
[----:B------:R1:W-:Y:S01]  /*74e90*/  STL [R1+0x2540], R15 ;  /* 0x0025400f01007387 */ /* 0x0003e20000100800 */
[-C--:B----4-:R-:W-:Y:S02]  /*74ea0*/  IADD3 R17, P0, PT, R17, R2.reuse, RZ ;  /* 0x0000000211117210 */ /* 0x090fe40007f1e0ff */
[----:B------:R-:W-:Y:S01]  /*74eb0*/  IADD3 R11, P2, PT, R11, R2, RZ ;  /* 0x000000020b0b7210 */ /* 0x000fe20007f5e0ff */
[----:B------:R4:W-:Y:S04]  /*74ec0*/  LDGSTS.E [R7+0x6880], desc[UR76][R8.64], P1 ;  /* 0x0688000008077fae */ /* 0x0009e800089a104c */
[----:B-1----:R-:W3:Y:S01]  /*74ed0*/  LDL.LU R16, [R1+0x2568] ;  /* 0x0025680001107983 */ /* 0x002ee20000300800 */
[----:B----4-:R-:W-:Y:S02]  /*74ee0*/  IMAD.MOV.U32 R8, RZ, RZ, R6 ;  /* 0x000000ffff087224 */ /* 0x010fe400078e0006 */
[----:B------:R-:W-:Y:S01]  /*74ef0*/  IMAD.MOV.U32 R9, RZ, RZ, R15 ;  /* 0x000000ffff097224 */ /* 0x000fe200078e000f */
[----:B------:R-:W4:Y:S04]  /*74f00*/  LDL.LU R6, [R1+0x2634] ;  /* 0x0026340001067983 */ /* 0x000f280000300800 */
[----:B------:R-:W4:Y:S04]  /*74f10*/  LDL.LU R15, [R1+0x263c] ;  /* 0x00263c00010f7983 */ /* 0x000f280000300800 */
[----:B------:R-:W-:Y:S04]  /*74f20*/  STL [R1+0x254c], R17 ;  /* 0x00254c1101007387 */ /* 0x000fe80000100800 */
[----:B------:R1:W-:Y:S02]  /*74f30*/  LDGSTS.E [R7+0x6900], desc[UR76][R8.64], P1 ;  /* 0x0690000008077fae */ /* 0x0003e400089a104c */
[----:B-1----:R-:W-:-:S02]  /*74f40*/  IMAD.MOV.U32 R8, RZ, RZ, R17 ;  /* 0x000000ffff087224 */ /* 0x002fc400078e0011 */
[--C-:B--2---:R-:W-:Y:S02]  /*74f50*/  IMAD.X R18, R18, 0x1, R3.reuse, P0 ;  /* 0x0000000112127824 */ /* 0x104fe400000e0603 */
[----:B------:R-:W-:-:S03]  /*74f60*/  IMAD.X R12, R12, 0x1, R3, P2 ;  /* 0x000000010c0c7824 */ /* 0x000fc600010e0603 */
[----:B------:R1:W-:Y:S04]  /*74f70*/  STL [R1+0x2548], R18 ;  /* 0x0025481201007387 */ /* 0x0003e80000100800 */
[----:B------:R-:W-:Y:S04]  /*74f80*/  STL [R1+0x2554], R11 ;  /* 0x0025540b01007387 */ /* 0x000fe80000100800 */
[----:B------:R-:W2:Y:S04]  /*74f90*/  LDL.LU R20, [R1+0x2630] ;  /* 0x0026300001147983 */ /* 0x000ea80000300800 */
[----:B------:R1:W-:Y:S04]  /*74fa0*/  STL [R1+0x2550], R12 ;  /* 0x0025500c01007387 */ /* 0x0003e80000100800 */
[----:B------:R-:W2:Y:S01]  /*74fb0*/  LDL.LU R19, [R1+0x2638] ;  /* 0x0026380001137983 */ /* 0x000ea20000300800 */
[----:B------:R-:W-:-:S03]  /*74fc0*/  MOV R9, R18 ;  /* 0x0000001200097202 */ /* 0x000fc60000000f00 */
        /* <DEDUP_REMOVED lines=8> */
[----:B------:R-:W-:-:S02]  /*75050*/  IADD3 R21, P0, PT, R21, R2, RZ ;  /* 0x0000000215157210 */ /* 0x000fc40007f1e0ff */
[----:B------:R-:W-:-:S03]  /*75060*/  IADD3 R10, P2, PT, R10, R2, RZ ;  /* 0x000000020a0a7210 */ /* 0x000fc60007f5e0ff */
[----:B------:R-:W-:Y:S01]  /*75070*/  IMAD.X R22, R22, 0x1, R3, P0 ;  /* 0x0000000116167824 */ /* 0x000fe200000e0603 */
[----:B------:R-:W-:Y:S01]  /*75080*/  STL [R1+0x255c], R21 ;  /* 0x00255c1501007387 */ /* 0x000fe20000100800 */
[----:B-1----:R-:W-:-:S03]  /*75090*/  IMAD.MOV.U32 R8, RZ, RZ, R21 ;  /* 0x000000ffff087224 */ /* 0x002fc600078e0015 */
[----:B------:R-:W-:Y:S01]  /*750a0*/  MOV R9, R22 ;  /* 0x0000001600097202 */ /* 0x000fe20000000f00 */
[----:B---3--:R-:W-:Y:S01]  /*750b0*/  IMAD.X R13, R13, 0x1, R3, P2 ;  /* 0x000000010d0d7824 */ /* 0x008fe200010e0603 */
[----:B------:R-:W-:Y:S04]  /*750c0*/  STL [R1+0x2558], R22 ;  /* 0x0025581601007387 */ /* 0x000fe80000100800 */
[----:B------:R1:W-:Y:S04]  /*750d0*/  LDGSTS.E [R7+0x6a80], desc[UR76][R8.64], P1 ;  /* 0x06a8000008077fae */ /* 0x0003e800089a104c */
[----:B------:R-:W-:Y:S04]  /*750e0*/  STL [R1+0x2564], R10 ;  /* 0x0025640a01007387 */ /* 0x000fe80000100800 */
[----:B------:R3:W-:Y:S01]  /*750f0*/  STL [R1+0x2560], R13 ;  /* 0x0025600d01007387 */ /* 0x0007e20000100800 */
[----:B-1----:R-:W-:-:S02]  /*75100*/  IMAD.MOV.U32 R8, RZ, RZ, R10 ;  /* 0x000000ffff087224 */ /* 0x002fc400078e000a */
[----:B------:R-:W-:Y:S02]  /*75110*/  IMAD.MOV.U32 R9, RZ, RZ, R13 ;  /* 0x000000ffff097224 */ /* 0x000fe400078e000d */
[----:B---3--:R-:W3:Y:S04]  /*75120*/  LDL.LU R13, [R1+0x2654] ;  /* 0x00265400010d7983 */ /* 0x008ee80000300800 */
[----:B------:R-:W3:Y:S04]  /*75130*/  LDL.LU R10, [R1+0x265c] ;  /* 0x00265c00010a7983 */ /* 0x000ee80000300800 */
[----:B------:R1:W-:Y:S01]  /*75140*/  LDGSTS.E [R7+0x6b00], desc[UR76][R8.64], P1 ;  /* 0x06b0000008077fae */ /* 0x0003e200089a104c */
[----:B------:R-:W-:-:S05]  /*75150*/  IADD3 R14, P0, PT, R14, R2, RZ ;  /* 0x000000020e0e7210 */ /* 0x000fca0007f1e0ff */
[----:B------:R-:W-:Y:S01]  /*75160*/  IMAD.X R16, R16, 0x1, R3, P0 ;  /* 0x0000000110107824 */ /* 0x000fe200000e0603 */
[----:B------:R-:W-:Y:S03]  /*75170*/  STL [R1+0x256c], R14 ;  /* 0x00256c0e01007387 */ /* 0x000fe60000100800 */
[----:B-1----:R-:W-:Y:S01]  /*75180*/  IMAD.MOV.U32 R9, RZ, RZ, R16 ;  /* 0x000000ffff097224 */ /* 0x002fe200078e0010 */
[----:B------:R1:W-:Y:S01]  /*75190*/  STL [R1+0x2568], R16 ;  /* 0x0025681001007387 */ /* 0x0003e20000100800 */
[----:B------:R-:W-:Y:S01]  /*751a0*/  IMAD.MOV.U32 R8, RZ, RZ, R14 ;  /* 0x000000ffff087224 */ /* 0x000fe200078e000e */
[----:B------:R-:W-:Y:S02]  /*751b0*/  UISETP.GT.AND UP1, UPT, UR12, 0x1e, UPT ;  /* 0x0000001e0c00788c */ /* 0x000fe4000bf24270 */
[----:B-1----:R-:W3:Y:S04]  /*751c0*/  LDL.LU R16, [R1+0x2650] ;  /* 0x0026500001107983 */ /* 0x002ee80000300800 */
[----:B------:R-:W3:Y:S01]  /*751d0*/  LDL.LU R14, [R1+0x2658] ;  /* 0x00265800010e7983 */ /* 0x000ee20000300800 */
[----:B------:R-:W-:-:S03]  /*751e0*/  USEL UR10, URZ, 0x4, !UP1 ;  /* 0x00000004ff0a7887 */ /* 0x000fc6000c800000 */
[----:B------:R1:W-:Y:S01]  /*751f0*/  LDGSTS.E [R7+0x6b80], desc[UR76][R8.64], P1 ;  /* 0x06b8000008077fae */ /* 0x0003e200089a104c */
[----:B------:R-:W-:Y:S01]  /*75200*/  USEL UR10, UR10, URZ, !UP0 ;  /* 0x000000ff0a0a7287 */ /* 0x000fe2000c000000 */
[-C--:B----4-:R-:W-:Y:S02]  /*75210*/  IADD3 R6, P1, PT, R6, R2.reuse, RZ ;  /* 0x0000000206067210 */ /* 0x090fe40007f3e0ff */
[----:B------:R-:W-:-:S03]  /*75220*/  IADD3 R15, P2, PT, R15, R2, RZ ;  /* 0x000000020f0f7210 */ /* 0x000fc60007f5e0ff */
[----:B------:R-:W-:Y:S01]  /*75230*/  ISETP.NE.U32.AND P0, PT, RZ, UR10, PT ;  /* 0x0000000aff007c0c */ /* 0x000fe2000bf05070 */
[----:B------:R4:W-:Y:S01]  /*75240*/  STL [R1+0x2634], R6 ;  /* 0x0026340601007387 */ /* 0x0009e20000100800 */
[----:B-1----:R-:W-:Y:S01]  /*75250*/  IMAD.MOV.U32 R8, RZ, RZ, R6 ;  /* 0x000000ffff087224 */ /* 0x002fe200078e0006 */
[----:B--2---:R-:W-:Y:S01]  /*75260*/  IADD3.X R20, PT, PT, R20, R3, RZ, P1, !PT ;  /* 0x0000000314147210 */ /* 0x004fe20000ffe4ff */
[----:B------:R-:W-:-:S04]  /*75270*/  IMAD.X R19, R19, 0x1, R3, P2 ;  /* 0x0000000113137824 */ /* 0x000fc800010e0603 */
[----:B------:R-:W-:Y:S01]  /*75280*/  IMAD.MOV.U32 R9, RZ, RZ, R20 ;  /* 0x000000ffff097224 */ /* 0x000fe200078e0014 */
[----:B------:R-:W-:Y:S04]  /*75290*/  STL [R1+0x2630], R20 ;  /* 0x0026301401007387 */ /* 0x000fe80000100800 */
[----:B------:R1:W-:Y:S04]  /*752a0*/  STL [R1+0x263c], R15 ;  /* 0x00263c0f01007387 */ /* 0x0003e80000100800 */
[----:B----4-:R-:W2:Y:S04]  /*752b0*/  LDL.LU R6, [R1+0x2664] ;  /* 0x0026640001067983 */ /* 0x010ea80000300800 */
[----:B------:R-:W-:Y:S04]  /*752c0*/  STL [R1+0x2638], R19 ;  /* 0x0026381301007387 */ /* 0x000fe80000100800 */
[----:B------:R4:W-:Y:S02]  /*752d0*/  LDGSTS.E [R7+0x7800], desc[UR76][R8.64], P0 ;  /* 0x0780000008077fae */ /* 0x0009e400081a104c */
[----:B----4-:R-:W-:-:S02]  /*752e0*/  IMAD.MOV.U32 R8, RZ, RZ, R15 ;  /* 0x000000ffff087224 */ /* 0x010fc400078e000f */
[----:B-1----:R-:W4:Y:S01]  /*752f0*/  LDL.LU R15, [R1+0x2660] ;  /* 0x00266000010f7983 */ /* 0x002f220000300800 */
[-C--:B------:R-:W-:Y:S01]  /*75300*/  IADD3 R17, P1, PT, R17, R2.reuse, RZ ;  /* 0x0000000211117210 */ /* 0x080fe20007f3e0ff */
[----:B------:R-:W-:Y:S01]  /*75310*/  IMAD.MOV.U32 R9, RZ, RZ, R19 ;  /* 0x000000ffff097224 */ /* 0x000fe200078e0013 */
[----:B------:R-:W-:Y:S02]  /*75320*/  IADD3 R11, P2, PT, R11, R2, RZ ;  /* 0x000000020b0b7210 */ /* 0x000fe40007f5e0ff */
[----:B------:R-:W-:Y:S01]  /*75330*/  IADD3.X R18, PT, PT, R18, R3, RZ, P1, !PT ;  /* 0x0000000312127210 */ /* 0x000fe20000ffe4ff */
        /* <DEDUP_REMOVED lines=8> */
[----:B------:R-:W4:Y:S04]  /*753c0*/  LDL.LU R21, [R1+0x2734] ;  /* 0x0027340001157983 */ /* 0x000f280000300800 */
[----:B------:R-:W4:Y:S01]  /*753d0*/  LDL.LU R20, [R1+0x2668] ;  /* 0x0026680001147983 */ /* 0x000f220000300800 */
[----:B------:R-:W-:-:S03]  /*753e0*/  IMAD.MOV.U32 R9, RZ, RZ, R18 ;  /* 0x000000ffff097224 */ /* 0x000fc600078e0012 */
[----:B------:R-:W4:Y:S04]  /*753f0*/  LDL.LU R22, [R1+0x2730] ;  /* 0x0027300001167983 */ /* 0x000f280000300800 */
[----:B------:R1:W-:Y:S01]  /*75400*/  LDGSTS.E [R7+0x7900], desc[UR76][R8.64], P0 ;  /* 0x0790000008077fae */ /* 0x0003e200081a104c */
[-C--:B---3--:R-:W-:Y:S02]  /*75410*/  IADD3 R13, P1, PT, R13, R2.reuse, RZ ;  /* 0x000000020d0d7210 */ /* 0x088fe40007f3e0ff */
[----:B------:R-:W-:Y:S01]  /*75420*/  IADD3 R10, P2, PT, R10, R2, RZ ;  /* 0x000000020a0a7210 */ /* 0x000fe20007f5e0ff */
[----:B-1----:R-:W-:Y:S02]  /*75430*/  IMAD.MOV.U32 R9, RZ, RZ, R12 ;  /* 0x000000ffff097224 */ /* 0x002fe400078e000c */
[----:B------:R-:W-:Y:S01]  /*75440*/  IMAD.MOV.U32 R8, RZ, RZ, R11 ;  /* 0x000000ffff087224 */ /* 0x000fe200078e000b */
[----:B------:R-:W3:Y:S04]  /*75450*/  LDL.LU R12, [R1+0x273c] ;  /* 0x00273c00010c7983 */ /* 0x000ee80000300800 */
[----:B------:R-:W3:Y:S04]  /*75460*/  LDL.LU R11, [R1+0x2744] ;  /* 0x00274400010b7983 */ /* 0x000ee80000300800 */
[----:B------:R1:W-:Y:S04]  /*75470*/  STL [R1+0x2654], R13 ;  /* 0x0026540d01007387 */ /* 0x0003e80000100800 */
[----:B------:R1:W-:Y:S02]  /*75480*/  LDGSTS.E [R7+0x7980], desc[UR76][R8.64], P0 ;  /* 0x0798000008077fae */ /* 0x0003e400081a104c */
[----:B-1----:R-:W-:Y:S01]  /*75490*/  IMAD.MOV.U32 R8, RZ, RZ, R13 ;  /* 0x000000ffff087224 */ /* 0x002fe200078e000d */
[----:B------:R-:W-:Y:S01]  /*754a0*/  IADD3.X R16, PT, PT, R16, R3, RZ, P1, !PT ;  /* 0x0000000310107210 */ /* 0x000fe20000ffe4ff */
[----:B------:R-:W-:-:S04]  /*754b0*/  IMAD.X R14, R14, 0x1, R3, P2 ;  /* 0x000000010e0e7824 */ /* 0x000fc800010e0603 */
[----:B------:R-:W-:Y:S04]  /*754c0*/  STL [R1+0x2650], R16 ;  /* 0x0026501001007387 */ /* 0x000fe80000100800 */
[----:B------:R-:W-:Y:S04]  /*754d0*/  STL [R1+0x265c], R10 ;  /* 0x00265c0a01007387 */ /* 0x000fe80000100800 */
[----:B------:R-:W3:Y:S04]  /*754e0*/  LDL.LU R18, [R1+0x2738] ;  /* 0x0027380001127983 */ /* 0x000ee80000300800 */
        /* <DEDUP_REMOVED lines=12> */
[----:B--2---:R-:W-:-:S05]  /*755b0*/  IADD3 R6, P1, PT, R6, R2, RZ ;  /* 0x0000000206067210 */ /* 0x004fca0007f3e0ff */
[----:B------:R-:W-:Y:S01]  /*755c0*/  STL [R1+0x2664], R6 ;  /* 0x0026640601007387 */ /* 0x000fe20000100800 */
[----:B----4-:R-:W-:-:S05]  /*755d0*/  IADD3.X R15, PT, PT, R15, R3, RZ, P1, !PT ;  /* 0x000000030f0f7210 */ /* 0x010fca0000ffe4ff */
[----:B------:R2:W-:Y:S04]  /*755e0*/  STL [R1+0x2660], R15 ;  /* 0x0026600f01007387 */ /* 0x0005e80000100800 */
[----:B------:R-:W4:Y:S04]  /*755f0*/  LDL.LU R16, [R1+0x2748] ;  /* 0x0027480001107983 */ /* 0x000f280000300800 */
[----:B------:R-:W4:Y:S01]  /*75600*/  LDL.LU R19, [R1+0x2750] ;  /* 0x0027500001137983 */ /* 0x000f220000300800 */
[----:B-1----:R-:W-:Y:S02]  /*75610*/  IMAD.MOV.U32 R8, RZ, RZ, R6 ;  /* 0x000000ffff087224 */ /* 0x002fe400078e0006 */
[----:B------:R-:W-:Y:S01]  /*75620*/  IMAD.MOV.U32 R9, RZ, RZ, R15 ;  /* 0x000000ffff097224 */ /* 0x000fe200078e000f */
[----:B------:R-:W-:-:S04]  /*75630*/  IADD3 R17, P2, PT, R17, R2, RZ ;  /* 0x0000000211117210 */ /* 0x000fc80007f5e0ff */
[----:B------:R1:W-:Y:S01]  /*75640*/  LDGSTS.E [R7+0x7b00], desc[UR76][R8.64], P0 ;  /* 0x07b0000008077fae */ /* 0x0003e200081a104c */
[----:B------:R-:W-:-:S03]  /*75650*/  IADD3 R21, P3, PT, R21, R2, RZ ;  /* 0x0000000215157210 */ /* 0x000fc60007f7e0ff */
[----:B--2---:R-:W2:Y:S04]  /*75660*/  LDL.LU R15, [R1+0x275c] ;  /* 0x00275c00010f7983 */ /* 0x004ea80000300800 */
[----:B------:R-:W2:Y:S01]  /*75670*/  LDL.LU R6, [R1+0x2764] ;  /* 0x0027640001067983 */ /* 0x000ea20000300800 */
[----:B------:R-:W-:Y:S01]  /*75680*/  IMAD.X R20, R20, 0x1, R3, P2 ;  /* 0x0000000114147824 */ /* 0x000fe200010e0603 */
[----:B------:R-:W-:Y:S02]  /*75690*/  ISETP.NE.U32.AND P1, PT, RZ, UR10, PT ;  /* 0x0000000aff007c0c */ /* 0x000fe4000bf25070 */
[----:B------:R-:W-:Y:S04]  /*756a0*/  STL [R1+0x266c], R17 ;  /* 0x00266c1101007387 */ /* 0x000fe80000100800 */
[----:B------:R3:W-:Y:S01]  /*756b0*/  STL [R1+0x2668], R20 ;  /* 0x0026681401007387 */ /* 0x0007e20000100800 */
[----:B-1----:R-:W-:Y:S01]  /*756c0*/  IMAD.MOV.U32 R8, RZ, RZ, R17 ;  /* 0x000000ffff087224 */ /* 0x002fe200078e0011 */
[----:B------:R-:W-:-:S02]  /*756d0*/  MOV R9, R20 ;  /* 0x0000001400097202 */ /* 0x000fc40000000f00 */
[----:B------:R-:W-:Y:S04]  /*756e0*/  STL [R1+0x2734], R21 ;  /* 0x0027341501007387 */ /* 0x000fe80000100800 */
[----:B---3--:R-:W3:Y:S01]  /*756f0*/  LDL.LU R20, [R1+0x2758] ;  /* 0x0027580001147983 */ /* 0x008ee20000300800 */
[----:B------:R-:W-:-:S03]  /*75700*/  IMAD.X R22, R22, 0x1, R3, P3 ;  /* 0x0000000116167824 */ /* 0x000fc600018e0603 */
[----:B------:R1:W-:Y:S01]  /*75710*/  LDGSTS.E [R7+0x7b80], desc[UR76][R8.64], P0 ;  /* 0x07b8000008077fae */ /* 0x0003e200081a104c */
[-C--:B------:R-:W-:Y:S02]  /*75720*/  IADD3 R12, P0, PT, R12, R2.reuse, RZ ;  /* 0x000000020c0c7210 */ /* 0x080fe40007f1e0ff */
[----:B------:R-:W-:Y:S01]  /*75730*/  IADD3 R11, P2, PT, R11, R2, RZ ;  /* 0x000000020b0b7210 */ /* 0x000fe20007f5e0ff */
[----:B------:R-:W-:Y:S04]  /*75740*/  STL [R1+0x2730], R22 ;  /* 0x0027301601007387 */ /* 0x000fe80000100800 */
[----:B------:R-:W3:Y:S04]  /*75750*/  LDL.LU R17, [R1+0x2760] ;  /* 0x0027600001117983 */ /* 0x000ee80000300800 */
[----:B------:R1:W-:Y:S02]  /*75760*/  STL [R1+0x273c], R12 ;  /* 0x00273c0c01007387 */ /* 0x0003e40000100800 */
[----:B-1----:R-:W-:-:S02]  /*75770*/  IMAD.MOV.U32 R8, RZ, RZ, R21 ;  /* 0x000000ffff087224 */ /* 0x002fc400078e0015 */
[----:B------:R-:W-:-:S05]  /*75780*/  IMAD.MOV.U32 R9, RZ, RZ, R22 ;  /* 0x000000ffff097224 */ /* 0x000fca00078e0016 */
[----:B------:R1:W-:Y:S02]  /*75790*/  LDGSTS.E [R7+0x8800], desc[UR76][R8.64], P1 ;  /* 0x0880000008077fae */ /* 0x0003e400089a104c */
[----:B-1----:R-:W-:Y:S02]  /*757a0*/  IMAD.MOV.U32 R8, RZ, RZ, R12 ;  /* 0x000000ffff087224 */ /* 0x002fe400078e000c */
[--C-:B------:R-:W-:Y:S02]  /*757b0*/  IMAD.X R18, R18, 0x1, R3.reuse, P0 ;  /* 0x0000000112127824 */ /* 0x100fe400000e0603 */
[----:B------:R-:W-:-:S03]  /*757c0*/  IMAD.X R13, R13, 0x1, R3, P2 ;  /* 0x000000010d0d7824 */ /* 0x000fc600010e0603 */
[----:B------:R1:W-:Y:S04]  /*757d0*/  STL [R1+0x2738], R18 ;  /* 0x0027381201007387 */ /* 0x0003e80000100800 */
[----:B------:R1:W-:Y:S04]  /*757e0*/  STL [R1+0x2744], R11 ;  /* 0x0027440b01007387 */ /* 0x0003e80000100800 */
[----:B------:R-:W3:Y:S01]  /*757f0*/  LDL.LU R12, [R1+0x276c] ;  /* 0x00276c00010c7983 */ /* 0x000ee20000300800 */
[----:B------:R-:W-:-:S03]  /*75800*/  MOV R9, R18 ;  /* 0x0000001200097202 */ /* 0x000fc60000000f00 */
[----:B------:R1:W-:Y:S04]  /*75810*/  STL [R1+0x2740], R13 ;  /* 0x0027400d01007387 */ /* 0x0003e80000100800 */
[----:B------:R1:W-:Y:S04]  /*75820*/  LDGSTS.E [R7+0x8880], desc[UR76][R8.64], P1 ;  /* 0x0888000008077fae */ /* 0x0003e800089a104c */
[----:B-1----:R-:W3:Y:S01]  /*75830*/  LDL.LU R18, [R1+0x2768] ;  /* 0x0027680001127983 */ /* 0x002ee20000300800 */
[-C--:B------:R-:W-:Y:S02]  /*75840*/  IADD3 R14, P0, PT, R14, R2.reuse, RZ ;  /* 0x000000020e0e7210 */ /* 0x080fe40007f1e0ff */
[----:B------:R-:W-:Y:S01]  /*75850*/  IADD3 R10, P2, PT, R10, R2, RZ ;  /* 0x000000020a0a7210 */ /* 0x000fe20007f5e0ff */
[----:B------:R-:W-:-:S02]  /*75860*/  IMAD.MOV.U32 R8, RZ, RZ, R11 ;  /* 0x000000ffff087224 */ /* 0x000fc400078e000b */
[----:B------:R-:W-:Y:S01]  /*75870*/  IMAD.MOV.U32 R9, RZ, RZ, R13 ;  /* 0x000000ffff097224 */ /* 0x000fe200078e000d */
[----:B------:R-:W3:Y:S04]  /*75880*/  LDL.LU R11, [R1+0x2834] ;  /* 0x00283400010b7983 */ /* 0x000ee80000300800 */
[----:B------:R-:W3:Y:S04]  /*75890*/  LDL.LU R13, [R1+0x283c] ;  /* 0x00283c00010d7983 */ /* 0x000ee80000300800 */
[----:B------:R-:W-:Y:S04]  /*758a0*/  STL [R1+0x274c], R14 ;  /* 0x00274c0e01007387 */ /* 0x000fe80000100800 */
[----:B------:R1:W-:Y:S02]  /*758b0*/  LDGSTS.E [R7+0x8900], desc[UR76][R8.64], P1 ;  /* 0x0890000008077fae */ /* 0x0003e400089a104c */
[----:B-1----:R-:W-:-:S02]  /*758c0*/  IMAD.MOV.U32 R8, RZ, RZ, R14 ;  /* 0x000000ffff087224 */ /* 0x002fc400078e000e */
[--C-:B----4-:R-:W-:Y:S02]  /*758d0*/  IMAD.X R16, R16, 0x1, R3.reuse, P0 ;  /* 0x0000000110107824 */ /* 0x110fe400000e0603 */
[----:B------:R-:W-:-:S03]  /*758e0*/  IMAD.X R19, R19, 0x1, R3, P2 ;  /* 0x0000000113137824 */ /* 0x000fc600010e0603 */
[----:B------:R1:W-:Y:S01]  /*758f0*/  STL [R1+0x2748], R16 ;  /* 0x0027481001007387 */ /* 0x0003e20000100800 */
[----:B------:R-:W-:-:S03]  /*75900*/  MOV R9, R16 ;  /* 0x0000001000097202 */ /* 0x000fc60000000f00 */
[----:B------:R-:W-:Y:S04]  /*75910*/  STL [R1+0x2754], R10 ;  /* 0x0027540a01007387 */ /* 0x000fe80000100800 */
[----:B------:R4:W-:Y:S04]  /*75920*/  LDGSTS.E [R7+0x8980], desc[UR76][R8.64], P1 ;  /* 0x0898000008077fae */ /* 0x0009e800089a104c */
[----:B-1----:R-:W3:Y:S04]  /*75930*/  LDL.LU R16, [R1+0x2830] ;  /* 0x0028300001107983 */ /* 0x002ee80000300800 */
[----:B------:R1:W-:Y:S04]  /*75940*/  STL [R1+0x2750], R19 ;  /* 0x0027501301007387 */ /* 0x0003e80000100800 */
[----:B------:R-:W3:Y:S01]  /*75950*/  LDL.LU R14, [R1+0x2838] ;  /* 0x00283800010e7983 */ /* 0x000ee20000300800 */
[----:B--2---:R-:W-:-:S02]  /*75960*/  IADD3 R15, P0, PT, R15, R2, RZ ;  /* 0x000000020f0f7210 */ /* 0x004fc40007f1e0ff */
[----:B------:R-:W-:Y:S01]  /*75970*/  IADD3 R6, P2, PT, R6, R2, RZ ;  /* 0x0000000206067210 */ /* 0x000fe20007f5e0ff */
[----:B----4-:R-:W-:Y:S02]  /*75980*/  IMAD.MOV.U32 R8, RZ, RZ, R10 ;  /* 0x000000ffff087224 */ /* 0x010fe400078e000a */
[----:B------:R-:W-:Y:S02]  /*75990*/  IMAD.MOV.U32 R9, RZ, RZ, R19 ;  /* 0x000000ffff097224 */ /* 0x000fe400078e0013 */
[----:B-1----:R-:W2:Y:S04]  /*759a0*/  LDL.LU R19, [R1+0x2844] ;  /* 0x0028440001137983 */ /* 0x002ea80000300800 */
[----:B------:R-:W4:Y:S01]  /*759b0*/  LDL.LU R10, [R1+0x284c] ;  /* 0x00284c00010a7983 */ /* 0x000f220000300800 */
[----:B---3--:R-:W-:-:S03]  /*759c0*/  IMAD.X R20, R20, 0x1, R3, P0 ;  /* 0x0000000114147824 */ /* 0x008fc600000e0603 */
[----:B------:R-:W-:Y:S04]  /*759d0*/  STL [R1+0x275c], R15 ;  /* 0x00275c0f01007387 */ /* 0x000fe80000100800 */
[----:B------:R1:W-:Y:S04]  /*759e0*/  LDGSTS.E [R7+0x8a00], desc[UR76][R8.64], P1 ;  /* 0x08a0000008077fae */ /* 0x0003e800089a104c */
[----:B------:R3:W-:Y:S04]  /*759f0*/  STL [R1+0x2758], R20 ;  /* 0x0027581401007387 */ /* 0x0007e80000100800 */
[----:B------:R-:W-:Y:S01]  /*75a00*/  STL [R1+0x2764], R6 ;  /* 0x0027640601007387 */ /* 0x000fe20000100800 */
[----:B-1----:R-:W-:-:S03]  /*75a10*/  MOV R9, R20 ;  /* 0x0000001400097202 */ /* 0x002fc60000000f00 */
[----:B---3--:R-:W3:Y:S01]  /*75a20*/  LDL.LU R20, [R1+0x2840] ;  /* 0x0028400001147983 */ /* 0x008ee20000300800 */
[----:B------:R-:W-:Y:S02]  /*75a30*/  IMAD.MOV.U32 R8, RZ, RZ, R15 ;  /* 0x000000ffff087224 */ /* 0x000fe400078e000f */
[----:B------:R-:W-:-:S03]  /*75a40*/  IMAD.X R17, R17, 0x1, R3, P2 ;  /* 0x0000000111117824 */ /* 0x000fc600010e0603 */
[----:B------:R1:W-:Y:S04]  /*75a50*/  LDGSTS.E [R7+0x8a80], desc[UR76][R8.64], P1 ;  /* 0x08a8000008077fae */ /* 0x0003e800089a104c */
[----:B------:R1:W-:Y:S04]  /*75a60*/  STL [R1+0x2760], R17 ;  /* 0x0027601101007387 */ /* 0x0003e80000100800 */
[----:B------:R-:W3:Y:S01]  /*75a70*/  LDL.LU R15, [R1+0x2848] ;  /* 0x00284800010f7983 */ /* 0x000ee20000300800 */
[----:B-1----:R-:W-:Y:S02]  /*75a80*/  IMAD.MOV.U32 R8, RZ, RZ, R6 ;  /* 0x000000ffff087224 */ /* 0x002fe400078e0006 */
[----:B------:R-:W-:-:S02]  /*75a90*/  IMAD.MOV.U32 R9, RZ, RZ, R17 ;  /* 0x000000ffff097224 */ /* 0x000fc400078e0011 */
[----:B------:R-:W3:Y:S04]  /*75aa0*/  LDL.LU R17, [R1+0x2854] ;  /* 0x0028540001117983 */ /* 0x000ee80000300800 */
        /* <DEDUP_REMOVED lines=14> */
[-C--:B------:R-:W-:Y:S02]  /*75b90*/  IADD3 R11, P1, PT, R11, R2.reuse, RZ ;  /* 0x000000020b0b7210 */ /* 0x080fe40007f3e0ff */
[----:B------:R-:W-:-:S03]  /*75ba0*/  IADD3 R13, P2, PT, R13, R2, RZ ;  /* 0x000000020d0d7210 */ /* 0x000fc60007f5e0ff */
[----:B------:R-:W-:Y:S01]  /*75bb0*/  ISETP.NE.U32.AND P0, PT, RZ, UR10, PT ;  /* 0x0000000aff007c0c */ /* 0x000fe2000bf05070 */
[----:B------:R2:W-:Y:S01]  /*75bc0*/  STL [R1+0x2834], R11 ;  /* 0x0028340b01007387 */ /* 0x0005e20000100800 */
[----:B-1----:R-:W-:Y:S01]  /*75bd0*/  IMAD.MOV.U32 R8, RZ, RZ, R11 ;  /* 0x000000ffff087224 */ /* 0x002fe200078e000b */
[----:B------:R-:W-:Y:S01]  /*75be0*/  IADD3.X R16, PT, PT, R16, R3, RZ, P1, !PT ;  /* 0x0000000310107210 */ /* 0x000fe20000ffe4ff */
[----:B------:R-:W-:-:S04]  /*75bf0*/  IMAD.X R14, R14, 0x1, R3, P2 ;  /* 0x000000010e0e7824 */ /* 0x000fc800010e0603 */
[----:B------:R-:W-:Y:S01]  /*75c00*/  IMAD.MOV.U32 R9, RZ, RZ, R16 ;  /* 0x000000ffff097224 */ /* 0x000fe200078e0010 */
[----:B------:R-:W-:Y:S04]  /*75c10*/  STL [R1+0x2830], R16 ;  /* 0x0028301001007387 */ /* 0x000fe80000100800 */
[----:B------:R1:W-:Y:S04]  /*75c20*/  STL [R1+0x283c], R13 ;  /* 0x00283c0d01007387 */ /* 0x0003e80000100800 */
[----:B--2---:R-:W2:Y:S04]  /*75c30*/  LDL.LU R11, [R1+0x2864] ;  /* 0x00286400010b7983 */ /* 0x004ea80000300800 */
[----:B------:R1:W-:Y:S04]  /*75c40*/  STL [R1+0x2838], R14 ;  /* 0x0028380e01007387 */ /* 0x0003e80000100800 */
[----:B------:R1:W-:Y:S02]  /*75c50*/  LDGSTS.E [R7+0x9800], desc[UR76][R8.64], P0 ;  /* 0x0980000008077fae */ /* 0x0003e400081a104c */
[----:B-1----:R-:W-:-:S02]  /*75c60*/  IMAD.MOV.U32 R8, RZ, RZ, R13 ;  /* 0x000000ffff087224 */ /* 0x002fc400078e000d */
[----:B------:R-:W2:Y:S01]  /*75c70*/  LDL.LU R13, [R1+0x2860] ;  /* 0x00286000010d7983 */ /* 0x000ea20000300800 */
[-C--:B------:R-:W-:Y:S01]  /*75c80*/  IADD3 R19, P1, PT, R19, R2.reuse, RZ ;  /* 0x0000000213137210 */ /* 0x080fe20007f3e0ff */
[----:B------:R-:W-:Y:S01]  /*75c90*/  IMAD.MOV.U32 R9, RZ, RZ, R14 ;  /* 0x000000ffff097224 */ /* 0x000fe200078e000e */
[----:B----4-:R-:W-:Y:S01]  /*75ca0*/  IADD3 R10, P2, PT, R10, R2, RZ ;  /* 0x000000020a0a7210 */ /* 0x010fe20007f5e0ff */
[----:B------:R-:W4:Y:S04]  /*75cb0*/  LDL.LU R14, [R1+0x286c] ;  /* 0x00286c00010e7983 */ /* 0x000f280000300800 */
[----:B------:R-:W4:Y:S01]  /*75cc0*/  LDL.LU R16, [R1+0x2934] ;  /* 0x0029340001107983 */ /* 0x000f220000300800 */
[----:B---3--:R-:W-:-:S03]  /*75cd0*/  IADD3.X R20, PT, PT, R20, R3, RZ, P1, !PT ;  /* 0x0000000314147210 */ /* 0x008fc60000ffe4ff */
[----:B------:R-:W-:Y:S04]  /*75ce0*/  STL [R1+0x2844], R19 ;  /* 0x0028441301007387 */ /* 0x000fe80000100800 */
[----:B------:R1:W-:Y:S04]  /*75cf0*/  LDGSTS.E [R7+0x9880], desc[UR76][R8.64], P0 ;  /* 0x0988000008077fae */ /* 0x0003e800081a104c */
[----:B------:R3:W-:Y:S04]  /*75d00*/  STL [R1+0x2840], R20 ;  /* 0x0028401401007387 */ /* 0x0007e80000100800 */
[----:B------:R-:W-:Y:S01]  /*75d10*/  STL [R1+0x284c], R10 ;  /* 0x00284c0a01007387 */ /* 0x000fe20000100800 */
[----:B------:R-:W-:-:S02]  /*75d20*/  IMAD.X R15, R15, 0x1, R3, P2 ;  /* 0x000000010f0f7824 */ /* 0x000fc400010e0603 */
[----:B-1----:R-:W-:Y:S02]  /*75d30*/  IMAD.MOV.U32 R9, RZ, RZ, R20 ;  /* 0x000000ffff097224 */ /* 0x002fe400078e0014 */
[----:B---3--:R-:W3:Y:S01]  /*75d40*/  LDL.LU R20, [R1+0x2868] ;  /* 0x0028680001147983 */ /* 0x008ee20000300800 */
[----:B------:R-:W-:-:S03]  /*75d50*/  IMAD.MOV.U32 R8, RZ, RZ, R19 ;  /* 0x000000ffff087224 */ /* 0x000fc600078e0013 */
[----:B------:R1:W-:Y:S04]  /*75d60*/  STL [R1+0x2848], R15 ;  /* 0x0028480f01007387 */ /* 0x0003e80000100800 */
[----:B------:R-:W3:Y:S01]  /*75d70*/  LDL.LU R19, [R1+0x2930] ;  /* 0x0029300001137983 */ /* 0x000ee20000300800 */
[----:B------:R-:W-:-:S03]  /*75d80*/  IADD3 R17, P1, PT, R17, R2, RZ ;  /* 0x0000000211117210 */ /* 0x000fc60007f3e0ff */
[----:B------:R1:W-:Y:S01]  /*75d90*/  LDGSTS.E [R7+0x9900], desc[UR76][R8.64], P0 ;  /* 0x0990000008077fae */ /* 0x0003e200081a104c */
[----:B------:R-:W-:Y:S01]  /*75da0*/  IADD3 R6, P2, PT, R6, R2, RZ ;  /* 0x0000000206067210 */ /* 0x000fe20007f5e0ff */
[----:B-1----:R-:W-:Y:S02]  /*75db0*/  IMAD.MOV.U32 R8, RZ, RZ, R10 ;  /* 0x000000ffff087224 */ /* 0x002fe400078e000a */
[----:B------:R-:W-:Y:S02]  /*75dc0*/  IMAD.MOV.U32 R9, RZ, RZ, R15 ;  /* 0x000000ffff097224 */ /* 0x000fe400078e000f */
[----:B------:R-:W3:Y:S04]  /*75dd0*/  LDL.LU R15, [R1+0x293c] ;  /* 0x00293c00010f7983 */ /* 0x000ee80000300800 */
[----:B------:R-:W3:Y:S04]  /*75de0*/  LDL.LU R10, [R1+0x2944] ;  /* 0x00294400010a7983 */ /* 0x000ee80000300800 */
[----:B------:R-:W-:Y:S04]  /*75df0*/  STL [R1+0x2854], R17 ;  /* 0x0028541101007387 */ /* 0x000fe80000100800 */
[----:B------:R1:W-:Y:S02]  /*75e00*/  LDGSTS.E [R7+0x9980], desc[UR76][R8.64], P0 ;  /* 0x0998000008077fae */ /* 0x0003e400081a104c */
[----:B-1----:R-:W-:Y:S01]  /*75e10*/  IMAD.MOV.U32 R8, RZ, RZ, R17 ;  /* 0x000000ffff087224 */ /* 0x002fe200078e0011 */
[----:B------:R-:W-:Y:S01]  /*75e20*/  IADD3.X R18, PT, PT, R18, R3, RZ, P1, !PT ;  /* 0x0000000312127210 */ /* 0x000fe20000ffe4ff */
[----:B------:R-:W-:-:S04]  /*75e30*/  IMAD.X R12, R12, 0x1, R3, P2 ;  /* 0x000000010c0c7824 */ /* 0x000fc800010e0603 */
[----:B------:R1:W-:Y:S01]  /*75e40*/  STL [R1+0x2850], R18 ;  /* 0x0028501201007387 */ /* 0x0003e20000100800 */
[----:B------:R-:W-:-:S03]  /*75e50*/  IMAD.MOV.U32 R9, RZ, RZ, R18 ;  /* 0x000000ffff097224 */ /* 0x000fc600078e0012 */
[----:B------:R-:W-:Y:S04]  /*75e60*/  STL [R1+0x285c], R6 ;  /* 0x00285c0601007387 */ /* 0x000fe80000100800 */
[----:B------:R1:W-:Y:S04]  /*75e70*/  LDGSTS.E [R7+0x9a00], desc[UR76][R8.64], P0 ;  /* 0x09a0000008077fae */ /* 0x0003e800081a104c */
[----:B-1----:R-:W3:Y:S04]  /*75e80*/  LDL.LU R18, [R1+0x2938] ;  /* 0x0029380001127983 */ /* 0x002ee80000300800 */
[----:B------:R1:W-:Y:S04]  /*75e90*/  STL [R1+0x2858], R12 ;  /* 0x0028580c01007387 */ /* 0x0003e80000100800 */
[----:B------:R-:W3:Y:S01]  /*75ea0*/  LDL.LU R17, [R1+0x2940] ;  /* 0x0029400001117983 */ /* 0x000ee20000300800 */
[----:B------:R-:W-:-:S02]  /*75eb0*/  IMAD.MOV.U32 R8, RZ, RZ, R6 ;  /* 0x000000ffff087224 */ /* 0x000fc400078e0006 */
[----:B------:R-:W-:Y:S02]  /*75ec0*/  IMAD.MOV.U32 R9, RZ, RZ, R12 ;  /* 0x000000ffff097224 */ /* 0x000fe400078e000c */
[----:B-1----:R-:W3:Y:S04]  /*75ed0*/  LDL.LU R12, [R1+0x294c] ;  /* 0x00294c00010c7983 */ /* 0x002ee80000300800 */
[----:B------:R-:W3:Y:S04]  /*75ee0*/  LDL.LU R6, [R1+0x2954] ;  /* 0x0029540001067983 */ /* 0x000ee80000300800 */
[----:B------:R1:W-:Y:S01]  /*75ef0*/  LDGSTS.E [R7+0x9a80], desc[UR76][R8.64], P0 ;  /* 0x09a8000008077fae */ /* 0x0003e200081a104c */
[----:B------:R-:W-:-:S04]  /*75f00*/  UISETP.GT.AND UP1, UPT, UR12, 0x2a, UPT ;  /* 0x0000002a0c00788c */ /* 0x000fc8000bf24270 */
[----:B------:R-:W-:-:S04]  /*75f10*/  USEL UR10, URZ, 0x4, !UP1 ;  /* 0x00000004ff0a7887 */ /* 0x000fc8000c800000 */
[----:B------:R-:W-:Y:S01]  /*75f20*/  USEL UR10, UR10, URZ, !UP0 ;  /* 0x000000ff0a0a7287 */ /* 0x000fe2000c000000 */
[----:B--2---:R-:W-:-:S05]  /*75f30*/  IADD3 R11, P1, PT, R11, R2, RZ ;  /* 0x000000020b0b7210 */ /* 0x004fca0007f3e0ff */
[----:B------:R-:W-:Y:S01]  /*75f40*/  STL [R1+0x2864], R11 ;  /* 0x0028640b01007387 */ /* 0x000fe20000100800 */
[----:B------:R-:W-:-:S05]  /*75f50*/  IADD3.X R13, PT, PT, R13, R3, RZ, P1, !PT ;  /* 0x000000030d0d7210 */ /* 0x000fca0000ffe4ff */
[----:B------:R2:W-:Y:S01]  /*75f60*/  STL [R1+0x2860], R13 ;  /* 0x0028600d01007387 */ /* 0x0005e20000100800 */
[----:B-1----:R-:W-:Y:S02]  /*75f70*/  IMAD.MOV.U32 R9, RZ, RZ, R13 ;  /* 0x000000ffff097224 */ /* 0x002fe400078e000d */
[----:B------:R-:W-:Y:S01]  /*75f80*/  IMAD.MOV.U32 R8, RZ, RZ, R11 ;  /* 0x000000ffff087224 */ /* 0x000fe200078e000b */
[-C--:B----4-:R-:W-:Y:S02]  /*75f90*/  IADD3 R14, P2, PT, R14, R2.reuse, RZ ;  /* 0x000000020e0e7210 */ /* 0x090fe40007f5e0ff */
[----:B------:R-:W-:Y:S02]  /*75fa0*/  IADD3 R16, P3, PT, R16, R2, RZ ;  /* 0x0000000210107210 */ /* 0x000fe40007f7e0ff */
[----:B------:R1:W-:Y:S04]  /*75fb0*/  LDGSTS.E [R7+0x9b00], desc[UR76][R8.64], P0 ;  /* 0x09b0000008077fae */ /* 0x0003e800081a104c */
[----:B--2---:R-:W2:Y:S04]  /*75fc0*/  LDL.LU R13, [R1+0x2948] ;  /* 0x00294800010d7983 */ /* 0x004ea80000300800 */
[----:B------:R-:W4:Y:S01]  /*75fd0*/  LDL.LU R11, [R1+0x2950] ;  /* 0x00295000010b7983 */ /* 0x000f220000300800 */
[----:B------:R-:W-:-:S03]  /*75fe0*/  ISETP.NE.U32.AND P1, PT, RZ, UR10, PT ;  /* 0x0000000aff007c0c */ /* 0x000fc6000bf25070 */
[----:B------:R3:W-:Y:S02]  /*75ff0*/  STL [R1+0x286c], R14 ;  /* 0x00286c0e01007387 */ /* 0x0007e40000100800 */
[----:B---3--:R-:W-:Y:S02]  /*76000*/  IMAD.X R20, R20, 0x1, R3, P2 ;  /* 0x0000000114147824 */ /* 0x008fe400010e0603 */
[----:B-1----:R-:W-:-:S03]  /*76010*/  IMAD.MOV.U32 R8, RZ, RZ, R14 ;  /* 0x000000ffff087224 */ /* 0x002fc600078e000e */
[----:B------:R-:W-:Y:S01]  /*76020*/  MOV R9, R20 ;  /* 0x0000001400097202 */ /* 0x000fe20000000f00 */
[----:B------:R-:W-:Y:S01]  /*76030*/  IMAD.X R19, R19, 0x1, R3, P3 ;  /* 0x0000000113137824 */ /* 0x000fe200018e0603 */
[----:B------:R-:W-:Y:S04]  /*76040*/  STL [R1+0x2868], R20 ;  /* 0x0028681401007387 */ /* 0x000fe80000100800 */
[----:B------:R1:W-:Y:S04]  /*76050*/  STL [R1+0x2934], R16 ;  /* 0x0029341001007387 */ /* 0x0003e80000100800 */
[----:B------:R3:W-:Y:S04]  /*76060*/  LDGSTS.E [R7+0x9b80], desc[UR76][R8.64], P0 ;  /* 0x09b8000008077fae */ /* 0x0007e800081a104c */
[----:B------:R-:W4:Y:S04]  /*76070*/  LDL.LU R21, [R1+0x295c] ;  /* 0x00295c0001157983 */ /* 0x000f280000300800 */
[----:B------:R-:W-:Y:S04]  /*76080*/  STL [R1+0x2930], R19 ;  /* 0x0029301301007387 */ /* 0x000fe80000100800 */
[----:B------:R-:W4:Y:S04]  /*76090*/  LDL.LU R14, [R1+0x2964] ;  /* 0x00296400010e7983 */ /* 0x000f280000300800 */
[----:B------:R-:W4:Y:S01]  /*760a0*/  LDL.LU R22, [R1+0x2958] ;  /* 0x0029580001167983 */ /* 0x000f220000300800 */
[----:B------:R-:W-:Y:S01]  /*760b0*/  IADD3 R15, P0, PT, R15, R2, RZ ;  /* 0x000000020f0f7210 */ /* 0x000fe20007f1e0ff */
[----:B---3--:R-:W-:-:S02]  /*760c0*/  IMAD.MOV.U32 R8, RZ, RZ, R16 ;  /* 0x000000ffff087224 */ /* 0x008fc400078e0010 */
[----:B------:R-:W-:Y:S01]  /*760d0*/  IMAD.MOV.U32 R9, RZ, RZ, R19 ;  /* 0x000000ffff097224 */ /* 0x000fe200078e0013 */
[----:B------:R-:W-:Y:S01]  /*760e0*/  IADD3 R10, P2, PT, R10, R2, RZ ;  /* 0x000000020a0a7210 */ /* 0x000fe20007f5e0ff */
[----:B-1----:R-:W3:Y:S04]  /*760f0*/  LDL.LU R16, [R1+0x2960] ;  /* 0x0029600001107983 */ /* 0x002ee80000300800 */
[----:B------:R1:W-:Y:S04]  /*76100*/  LDGSTS.E [R7+0xa800], desc[UR76][R8.64], P1 ;  /* 0x0a80000008077fae */ /* 0x0003e800089a104c */
[----:B------:R1:W-:Y:S02]  /*76110*/  STL [R1+0x293c], R15 ;  /* 0x00293c0f01007387 */ /* 0x0003e40000100800 */
[----:B-1----:R-:W-:-:S02]  /*76120*/  IMAD.MOV.U32 R8, RZ, RZ, R15 ;  /* 0x000000ffff087224 */ /* 0x002fc400078e000f */
[--C-:B------:R-:W-:Y:S02]  /*76130*/  IMAD.X R18, R18, 0x1, R3.reuse, P0 ;  /* 0x0000000112127824 */ /* 0x100fe400000e0603 */
[----:B------:R-:W-:-:S03]  /*76140*/  IMAD.X R17, R17, 0x1, R3, P2 ;  /* 0x0000000111117824 */ /* 0x000fc600010e0603 */
[----:B------:R-:W-:Y:S01]  /*76150*/  STL [R1+0x2938], R18 ;  /* 0x0029381201007387 */ /* 0x000fe20000100800 */
[----:B------:R-:W-:-:S03]  /*76160*/  MOV R9, R18 ;  /* 0x0000001200097202 */ /* 0x000fc60000000f00 */
[----:B------:R-:W-:Y:S04]  /*76170*/  STL [R1+0x2944], R10 ;  /* 0x0029440a01007387 */ /* 0x000fe80000100800 */
[----:B------:R-:W3:Y:S04]  /*76180*/  LDL.LU R15, [R1+0x296c] ;  /* 0x00296c00010f7983 */ /* 0x000ee80000300800 */
[----:B------:R1:W-:Y:S04]  /*76190*/  STL [R1+0x2940], R17 ;  /* 0x0029401101007387 */ /* 0x0003e80000100800 */
[----:B------:R1:W-:Y:S02]  /*761a0*/  LDGSTS.E [R7+0xa880], desc[UR76][R8.64], P1 ;  /* 0x0a88000008077fae */ /* 0x0003e400089a104c */
[----:B-1----:R-:W-:-:S02]  /*761b0*/  IMAD.MOV.U32 R9, RZ, RZ, R17 ;  /* 0x000000ffff097224 */ /* 0x002fc400078e0011 */
[----:B------:R-:W3:Y:S01]  /*761c0*/  LDL.LU R17, [R1+0x2968] ;  /* 0x0029680001117983 */ /* 0x000ee20000300800 */
[-C--:B------:R-:W-:Y:S02]  /*761d0*/  IADD3 R12, P0, PT, R12, R2.reuse, RZ ;  /* 0x000000020c0c7210 */ /* 0x080fe40007f1e0ff */
[----:B------:R-:W-:Y:S01]  /*761e0*/  IADD3 R6, P2, PT, R6, R2, RZ ;  /* 0x0000000206067210 */ /* 0x000fe20007f5e0ff */
[----:B------:R-:W-:Y:S01]  /*761f0*/  IMAD.MOV.U32 R8, RZ, RZ, R10 ;  /* 0x000000ffff087224 */ /* 0x000fe200078e000a */
[----:B------:R-:W3:Y:S04]  /*76200*/  LDL.LU R19, [R1+0x2a34] ;  /* 0x002a340001137983 */ /* 0x000ee80000300800 */
[----:B------:R-:W3:Y:S04]  /*76210*/  LDL.LU R10, [R1+0x2a3c] ;  /* 0x002a3c00010a7983 */ /* 0x000ee80000300800 */
[----:B------:R1:W-:Y:S04]  /*76220*/  STL [R1+0x294c], R12 ;  /* 0x00294c0c01007387 */ /* 0x0003e80000100800 */
[----:B------:R1:W-:Y:S02]  /*76230*/  LDGSTS.E [R7+0xa900], desc[UR76][R8.64], P1 ;  /* 0x0a90000008077fae */ /* 0x0003e400089a104c */
[----:B-1----:R-:W-:-:S02]  /*76240*/  IMAD.MOV.U32 R8, RZ, RZ, R12 ;  /* 0x000000ffff087224 */ /* 0x002fc400078e000c */
[--C-:B--2---:R-:W-:Y:S02]  /*76250*/  IMAD.X R13, R13, 0x1, R3.reuse, P0 ;  /* 0x000000010d0d7824 */ /* 0x104fe400000e0603 */
[----:B----4-:R-:W-:-:S03]  /*76260*/  IMAD.X R11, R11, 0x1, R3, P2 ;  /* 0x000000010b0b7824 */ /* 0x010fc600010e0603 */
[----:B------:R-:W-:Y:S04]  /*76270*/  STL [R1+0x2948], R13 ;  /* 0x0029480d01007387 */ /* 0x000fe80000100800 */
[----:B------:R-:W-:Y:S04]  /*76280*/  STL [R1+0x2954], R6 ;  /* 0x0029540601007387 */ /* 0x000fe80000100800 */
[----:B------:R-:W2:Y:S01]  /*76290*/  LDL.LU R20, [R1+0x2a30] ;  /* 0x002a300001147983 */ /* 0x000ea20000300800 */
[----:B------:R-:W-:-:S03]  /*762a0*/  MOV R9, R13 ;  /* 0x0000000d00097202 */ /* 0x000fc60000000f00 */
[----:B------:R1:W-:Y:S04]  /*762b0*/  STL [R1+0x2950], R11 ;  /* 0x0029500b01007387 */ /* 0x0003e80000100800 */
[----:B------:R-:W4:Y:S04]  /*762c0*/  LDL.LU R12, [R1+0x2a38] ;  /* 0x002a3800010c7983 */ /* 0x000f280000300800 */
[----:B------:R-:W4:Y:S04]  /*762d0*/  LDL.LU R18, [R1+0x2a40] ;  /* 0x002a400001127983 */ /* 0x000f280000300800 */
[----:B------:R1:W-:Y:S02]  /*762e0*/  LDGSTS.E [R7+0xa980], desc[UR76][R8.64], P1 ;  /* 0x0a98000008077fae */ /* 0x0003e400089a104c */
[----:B-1----:R-:W-:-:S02]  /*762f0*/  IMAD.MOV.U32 R9, RZ, RZ, R11 ;  /* 0x000000ffff097224 */ /* 0x002fc400078e000b */
[----:B------:R-:W4:Y:S01]  /*76300*/  LDL.LU R11, [R1+0x2a44] ;  /* 0x002a4400010b7983 */ /* 0x000f220000300800 */
[----:B------:R-:W-:-:S03]  /*76310*/  IMAD.MOV.U32 R8, RZ, RZ, R6 ;  /* 0x000000ffff087224 */ /* 0x000fc600078e0006 */
[----:B------:R-:W4:Y:S04]  /*76320*/  LDL.LU R13, [R1+0x2a48] ;  /* 0x002a4800010d7983 */ /* 0x000f280000300800 */
[----:B------:R-:W4:Y:S01]  /*76330*/  LDL.LU R6, [R1+0x2a4c] ;  /* 0x002a4c0001067983 */ /* 0x000f220000300800 */
[-C--:B------:R-:W-:Y:S02]  /*76340*/  IADD3 R21, P0, PT, R21, R2.reuse, RZ ;  /* 0x0000000215157210 */ /* 0x080fe40007f1e0ff */
[----:B------:R-:W-:Y:S01]  /*76350*/  IADD3 R14, P2, PT, R14, R2, RZ ;  /* 0x000000020e0e7210 */ /* 0x000fe20007f5e0ff */
[----:B------:R1:W-:Y:S02]  /*76360*/  LDGSTS.E [R7+0xaa00], desc[UR76][R8.64], P1 ;  /* 0x0aa0000008077fae */ /* 0x0003e400089a104c */
[----:B------:R-:W-:-:S02]  /*76370*/  IMAD.X R22, R22, 0x1, R3, P0 ;  /* 0x0000000116167824 */ /* 0x000fc400000e0603 */
[----:B---3--:R-:W-:Y:S01]  /*76380*/  IMAD.X R16, R16, 0x1, R3, P2 ;  /* 0x0000000110107824 */ /* 0x008fe200010e0603 */
[----:B------:R-:W-:Y:S04]  /*76390*/  STL [R1+0x295c], R21 ;  /* 0x00295c1501007387 */ /* 0x000fe80000100800 */
[----:B------:R-:W-:Y:S01]  /*763a0*/  STL [R1+0x2958], R22 ;  /* 0x0029581601007387 */ /* 0x000fe20000100800 */
[----:B-1----:R-:W-:Y:S01]  /*763b0*/  IMAD.MOV.U32 R8, RZ, RZ, R21 ;  /* 0x000000ffff087224 */ /* 0x002fe200078e0015 */
[----:B------:R-:W-:Y:S02]  /*763c0*/  MOV R9, R22 ;  /* 0x0000001600097202 */ /* 0x000fe40000000f00 */
[----:B------:R-:W-:Y:S04]  /*763d0*/  STL [R1+0x2964], R14 ;  /* 0x0029640e01007387 */ /* 0x000fe80000100800 */
[----:B------:R1:W-:Y:S04]  /*763e0*/  STL [R1+0x2960], R16 ;  /* 0x0029601001007387 */ /* 0x0003e80000100800 */
[----:B------:R3:W-:Y:S02]  /*763f0*/  LDGSTS.E [R7+0xaa80], desc[UR76][R8.64], P1 ;  /* 0x0aa8000008077fae */ /* 0x0007e400089a104c */
[----:B---3--:R-:W-:-:S02]  /*76400*/  IMAD.MOV.U32 R8, RZ, RZ, R14 ;  /* 0x000000ffff087224 */ /* 0x008fc400078e000e */
[----:B------:R-:W-:Y:S02]  /*76410*/  IMAD.MOV.U32 R9, RZ, RZ, R16 ;  /* 0x000000ffff097224 */ /* 0x000fe400078e0010 */
[----:B-1----:R-:W3:Y:S04]  /*76420*/  LDL.LU R16, [R1+0x2a54] ;  /* 0x002a540001107983 */ /* 0x002ee80000300800 */
[----:B------:R-:W3:Y:S04]  /*76430*/  LDL.LU R14, [R1+0x2a5c] ;  /* 0x002a5c00010e7983 */ /* 0x000ee80000300800 */
[----:B------:R1:W-:Y:S01]  /*76440*/  LDGSTS.E [R7+0xab00], desc[UR76][R8.64], P1 ;  /* 0x0ab0000008077fae */ /* 0x0003e200089a104c */
[----:B------:R-:W-:-:S05]  /*76450*/  IADD3 R15, P0, PT, R15, R2, RZ ;  /* 0x000000020f0f7210 */ /* 0x000fca0007f1e0ff */
[----:B------:R-:W-:Y:S01]  /*76460*/  STL [R1+0x296c], R15 ;  /* 0x00296c0f01007387 */ /* 0x000fe20000100800 */
[----:B------:R-:W-:-:S04]  /*76470*/  IMAD.X R17, R17, 0x1, R3, P0 ;  /* 0x0000000111117824 */ /* 0x000fc800000e0603 */
        /* <DEDUP_REMOVED lines=14> */
[----:B--2---:R-:W-:Y:S02]  /*76560*/  IADD3.X R20, PT, PT, R20, R3, RZ, P1, !PT ;  /* 0x0000000314147210 */ /* 0x004fe40000ffe4ff */
[----:B----4-:R-:W-:-:S03]  /*76570*/  IMAD.X R12, R12, 0x1, R3, P2 ;  /* 0x000000010c0c7824 */ /* 0x010fc600010e0603 */
[----:B------:R-:W-:Y:S01]  /*76580*/  IMAD.MOV.U32 R9, RZ, RZ, R20 ;  /* 0x000000ffff097224 */ /* 0x000fe200078e0014 */
[----:B------:R-:W-:Y:S04]  /*76590*/  STL [R1+0x2a30], R20 ;  /* 0x002a301401007387 */ /* 0x000fe80000100800 */
[----:B------:R-:W-:Y:S04]  /*765a0*/  STL [R1+0x2a3c], R10 ;  /* 0x002a3c0a01007387 */ /* 0x000fe80000100800 */
[----:B------:R1:W-:Y:S04]  /*765b0*/  LDGSTS.E [R7+0xb800], desc[UR76][R8.64], P0 ;  /* 0x0b80000008077fae */ /* 0x0003e800081a104c */
[----:B------:R2:W-:Y:S01]  /*765c0*/  STL [R1+0x2a38], R12 ;  /* 0x002a380c01007387 */ /* 0x0005e20000100800 */
[----:B------:R-:W-:Y:S01]  /*765d0*/  IADD3 R11, P1, PT, R11, R2, RZ ;  /* 0x000000020b0b7210 */ /* 0x000fe20007f3e0ff */
[----:B-1----:R-:W-:-:S02]  /*765e0*/  IMAD.MOV.U32 R8, RZ, RZ, R10 ;  /* 0x000000ffff087224 */ /* 0x002fc400078e000a */
[----:B------:R-:W-:Y:S01]  /*765f0*/  IMAD.MOV.U32 R9, RZ, RZ, R12 ;  /* 0x000000ffff097224 */ /* 0x000fe200078e000c */
[----:B------:R-:W-:Y:S02]  /*76600*/  IADD3 R6, P2, PT, R6, R2, RZ ;  /* 0x0000000206067210 */ /* 0x000fe40007f5e0ff */
[----:B------:R-:W-:Y:S01]  /*76610*/  IADD3.X R18, PT, PT, R18, R3, RZ, P1, !PT ;  /* 0x0000000312127210 */ /* 0x000fe20000ffe4ff */
[----:B--2---:R-:W2:Y:S04]  /*76620*/  LDL.LU R12, [R1+0x2a60] ;  /* 0x002a6000010c7983 */ /* 0x004ea80000300800 */
[----:B------:R-:W4:Y:S04]  /*76630*/  LDL.LU R10, [R1+0x2a64] ;  /* 0x002a6400010a7983 */ /* 0x000f280000300800 */
[----:B------:R1:W-:Y:S04]  /*76640*/  LDGSTS.E [R7+0xb880], desc[UR76][R8.64], P0 ;  /* 0x0b88000008077fae */ /* 0x0003e800081a104c */
[----:B------:R1:W-:Y:S01]  /*76650*/  STL [R1+0x2a44], R11 ;  /* 0x002a440b01007387 */ /* 0x0003e20000100800 */
[----:B------:R-:W-:-:S03]  /*76660*/  IMAD.X R13, R13, 0x1, R3, P2 ;  /* 0x000000010d0d7824 */ /* 0x000fc600010e0603 */
[----:B------:R-:W-:Y:S04]  /*76670*/  STL [R1+0x2a40], R18 ;  /* 0x002a401201007387 */ /* 0x000fe80000100800 */
[----:B------:R-:W-:Y:S01]  /*76680*/  STL [R1+0x2a4c], R6 ;  /* 0x002a4c0601007387 */ /* 0x000fe20000100800 */
[----:B-1----:R-:W-:Y:S02]  /*76690*/  IMAD.MOV.U32 R8, RZ, RZ, R11 ;  /* 0x000000ffff087224 */ /* 0x002fe400078e000b */
[----:B------:R-:W-:Y:S01]  /*766a0*/  IMAD.MOV.U32 R9, RZ, RZ, R18 ;  /* 0x000000ffff097224 */ /* 0x000fe200078e0012 */
[----:B------:R-:W2:Y:S04]  /*766b0*/  LDL.LU R11, [R1+0x2a6c] ;  /* 0x002a6c00010b7983 */ /* 0x000ea80000300800 */
[----:B------:R1:W-:Y:S04]  /*766c0*/  STL [R1+0x2a48], R13 ;  /* 0x002a480d01007387 */ /* 0x0003e80000100800 */
[----:B------:R-:W2:Y:S04]  /*766d0*/  LDL.LU R21, [R1+0x2b34] ;  /* 0x002b340001157983 */ /* 0x000ea80000300800 */
[----:B------:R1:W-:Y:S02]  /*766e0*/  LDGSTS.E [R7+0xb900], desc[UR76][R8.64], P0 ;  /* 0x0b90000008077fae */ /* 0x0003e400081a104c */
[----:B-1----:R-:W-:-:S02]  /*766f0*/  IMAD.MOV.U32 R9, RZ, RZ, R13 ;  /* 0x000000ffff097224 */ /* 0x002fc400078e000d */
[----:B------:R-:W2:Y:S04]  /*76700*/  LDL.LU R13, [R1+0x2a68] ;  /* 0x002a6800010d7983 */ /* 0x000ea80000300800 */
[----:B------:R-:W2:Y:S01]  /*76710*/  LDL.LU R22, [R1+0x2b30] ;  /* 0x002b300001167983 */ /* 0x000ea20000300800 */
[-C--:B---3--:R-:W-:Y:S02]  /*76720*/  IADD3 R16, P1, PT, R16, R2.reuse, RZ ;  /* 0x0000000210107210 */ /* 0x088fe40007f3e0ff */
[----:B------:R-:W-:Y:S01]  /*76730*/  IADD3 R14, P2, PT, R14, R2, RZ ;  /* 0x000000020e0e7210 */ /* 0x000fe20007f5e0ff */
[----:B------:R-:W-:Y:S01]  /*76740*/  IMAD.MOV.U32 R8, RZ, RZ, R6 ;  /* 0x000000ffff087224 */ /* 0x000fe200078e0006 */
[----:B------:R-:W3:Y:S04]  /*76750*/  LDL.LU R19, [R1+0x2b3c] ;  /* 0x002b3c0001137983 */ /* 0x000ee80000300800 */
[----:B------:R-:W3:Y:S04]  /*76760*/  LDL.LU R6, [R1+0x2b44] ;  /* 0x002b440001067983 */ /* 0x000ee80000300800 */
[----:B------:R-:W-:Y:S04]  /*76770*/  STL [R1+0x2a54], R16 ;  /* 0x002a541001007387 */ /* 0x000fe80000100800 */
[----:B------:R1:W-:Y:S01]  /*76780*/  LDGSTS.E [R7+0xb980], desc[UR76][R8.64], P0 ;  /* 0x0b98000008077fae */ /* 0x0003e200081a104c */
[----:B------:R-:W-:Y:S01]  /*76790*/  IADD3.X R17, PT, PT, R17, R3, RZ, P1, !PT ;  /* 0x0000000311117210 */ /* 0x000fe20000ffe4ff */
[----:B------:R-:W-:-:S04]  /*767a0*/  IMAD.X R15, R15, 0x1, R3, P2 ;  /* 0x000000010f0f7824 */ /* 0x000fc800010e0603 */
[----:B------:R1:W-:Y:S04]  /*767b0*/  STL [R1+0x2a50], R17 ;  /* 0x002a501101007387 */ /* 0x0003e80000100800 */
[----:B------:R-:W-:Y:S04]  /*767c0*/  STL [R1+0x2a5c], R14 ;  /* 0x002a5c0e01007387 */ /* 0x000fe80000100800 */
[----:B------:R-:W3:Y:S04]  /*767d0*/  LDL.LU R20, [R1+0x2b38] ;  /* 0x002b380001147983 */ /* 0x000ee80000300800 */
[----:B------:R1:W-:Y:S04]  /*767e0*/  STL [R1+0x2a58], R15 ;  /* 0x002a580f01007387 */ /* 0x0003e80000100800 */
[----:B------:R-:W3:Y:S01]  /*767f0*/  LDL.LU R18, [R1+0x2b40] ;  /* 0x002b400001127983 */ /* 0x000ee20000300800 */
[----:B-1----:R-:W-:-:S02]  /*76800*/  IMAD.MOV.U32 R8, RZ, RZ, R16 ;  /* 0x000000ffff087224 */ /* 0x002fc400078e0010 */
[----:B------:R-:W-:Y:S02]  /*76810*/  IMAD.MOV.U32 R9, RZ, RZ, R17 ;  /* 0x000000ffff097224 */ /* 0x000fe400078e0011 */
[----:B------:R-:W3:Y:S04]  /*76820*/  LDL.LU R17, [R1+0x2b48] ;  /* 0x002b480001117983 */ /* 0x000ee80000300800 */
[----:B------:R1:W-:Y:S04]  /*76830*/  LDGSTS.E [R7+0xba00], desc[UR76][R8.64], P0 ;  /* 0x0ba0000008077fae */ /* 0x0003e800081a104c */
[----:B------:R-:W3:Y:S01]  /*76840*/  LDL.LU R16, [R1+0x2b4c] ;  /* 0x002b4c0001107983 */ /* 0x000ee20000300800 */
[----:B-1----:R-:W-:-:S02]  /*76850*/  IMAD.MOV.U32 R9, RZ, RZ, R15 ;  /* 0x000000ffff097224 */ /* 0x002fc400078e000f */
[----:B------:R-:W-:Y:S01]  /*76860*/  IMAD.MOV.U32 R8, RZ, RZ, R14 ;  /* 0x000000ffff087224 */ /* 0x000fe200078e000e */
[----:B------:R-:W3:Y:S04]  /*76870*/  LDL.LU R15, [R1+0x2b50] ;  /* 0x002b5000010f7983 */ /* 0x000ee80000300800 */
[----:B------:R-:W3:Y:S04]  /*76880*/  LDL.LU R14, [R1+0x2b54] ;  /* 0x002b5400010e7983 */ /* 0x000ee80000300800 */
[----:B------:R1:W-:Y:S01]  /*76890*/  LDGSTS.E [R7+0xba80], desc[UR76][R8.64], P0 ;  /* 0x0ba8000008077fae */ /* 0x0003e200081a104c */
[----:B------:R-:W-:-:S04]  /*768a0*/  UISETP.GT.AND UP1, UPT, UR12, 0x32, UPT ;  /* 0x000000320c00788c */ /* 0x000fc8000bf24270 */
[----:B------:R-:W-:-:S04]  /*768b0*/  USEL UR10, URZ, 0x4, !UP1 ;  /* 0x00000004ff0a7887 */ /* 0x000fc8000c800000 */
[----:B------:R-:W-:Y:S01]  /*768c0*/  USEL UR10, UR10, URZ, !UP0 ;  /* 0x000000ff0a0a7287 */ /* 0x000fe2000c000000 */
[----:B----4-:R-:W-:-:S04]  /*768d0*/  IADD3 R10, P1, PT, R10, R2, RZ ;  /* 0x000000020a0a7210 */ /* 0x010fc80007f3e0ff */
[----:B--2---:R-:W-:Y:S01]  /*768e0*/  IADD3.X R12, PT, PT, R12, R3, RZ, P1, !PT ;  /* 0x000000030c0c7210 */ /* 0x004fe20000ffe4ff */
[----:B------:R-:W-:Y:S01]  /*768f0*/  STL [R1+0x2a64], R10 ;  /* 0x002a640a01007387 */ /* 0x000fe20000100800 */
[----:B-1----:R-:W-:-:S03]  /*76900*/  IMAD.MOV.U32 R8, RZ, RZ, R10 ;  /* 0x000000ffff087224 */ /* 0x002fc600078e000a */
[----:B------:R-:W-:Y:S01]  /*76910*/  IMAD.MOV.U32 R9, RZ, RZ, R12 ;  /* 0x000000ffff097224 */ /* 0x000fe200078e000c */
[-C--:B------:R-:W-:Y:S01]  /*76920*/  IADD3 R11, P2, PT, R11, R2.reuse, RZ ;  /* 0x000000020b0b7210 */ /* 0x080fe20007f5e0ff */
[----:B------:R1:W-:Y:S01]  /*76930*/  STL [R1+0x2a60], R12 ;  /* 0x002a600c01007387 */ /* 0x0003e20000100800 */
[----:B------:R-:W-:-:S03]  /*76940*/  IADD3 R21, P3, PT, R21, R2, RZ ;  /* 0x0000000215157210 */ /* 0x000fc60007f7e0ff */
[----:B------:R2:W-:Y:S04]  /*76950*/  LDGSTS.E [R7+0xbb00], desc[UR76][R8.64], P0 ;  /* 0x0bb0000008077fae */ /* 0x0005e800081a104c */
[----:B-1----:R-:W4:Y:S04]  /*76960*/  LDL.LU R12, [R1+0x2b5c] ;  /* 0x002b5c00010c7983 */ /* 0x002f280000300800 */
[----:B------:R-:W4:Y:S04]  /*76970*/  LDL.LU R10, [R1+0x2b64] ;  /* 0x002b6400010a7983 */ /* 0x000f280000300800 */
[----:B------:R-:W-:Y:S01]  /*76980*/  STL [R1+0x2a6c], R11 ;  /* 0x002a6c0b01007387 */ /* 0x000fe20000100800 */
[----:B------:R-:W-:-:S02]  /*76990*/  IMAD.X R13, R13, 0x1, R3, P2 ;  /* 0x000000010d0d7824 */ /* 0x000fc400010e0603 */
[----:B------:R-:W-:-:S03]  /*769a0*/  IMAD.X R22, R22, 0x1, R3, P3 ;  /* 0x0000000116167824 */ /* 0x000fc600018e0603 */
[----:B------:R1:W-:Y:S01]  /*769b0*/  STL [R1+0x2a68], R13 ;  /* 0x002a680d01007387 */ /* 0x0003e20000100800 */
[----:B--2---:R-:W-:-:S03]  /*769c0*/  MOV R9, R13 ;  /* 0x0000000d00097202 */ /* 0x004fc60000000f00 */
[----:B------:R-:W-:Y:S01]  /*769d0*/  STL [R1+0x2b34], R21 ;  /* 0x002b341501007387 */ /* 0x000fe20000100800 */
[----:B------:R-:W-:Y:S01]  /*769e0*/  IMAD.MOV.U32 R8, RZ, RZ, R11 ;  /* 0x000000ffff087224 */ /* 0x000fe200078e000b */
[----:B------:R-:W-:-:S04]  /*769f0*/  ISETP.NE.U32.AND P1, PT, RZ, UR10, PT ;  /* 0x0000000aff007c0c */ /* 0x000fc8000bf25070 */
[----:B------:R2:W-:Y:S04]  /*76a00*/  LDGSTS.E [R7+0xbb80], desc[UR76][R8.64], P0 ;  /* 0x0bb8000008077fae */ /* 0x0005e800081a104c */
[----:B-1----:R-:W4:Y:S04]  /*76a10*/  LDL.LU R13, [R1+0x2b58] ;  /* 0x002b5800010d7983 */ /* 0x002f280000300800 */
[----:B------:R-:W-:Y:S04]  /*76a20*/  STL [R1+0x2b30], R22 ;  /* 0x002b301601007387 */ /* 0x000fe80000100800 */
[----:B------:R-:W4:Y:S01]  /*76a30*/  LDL.LU R11, [R1+0x2b60] ;  /* 0x002b6000010b7983 */ /* 0x000f220000300800 */
[----:B---3--:R-:W-:-:S02]  /*76a40*/  IADD3 R19, P0, PT, R19, R2, RZ ;  /* 0x0000000213137210 */ /* 0x008fc40007f1e0ff */
[----:B------:R-:W-:Y:S01]  /*76a50*/  IADD3 R6, P2, PT, R6, R2, RZ ;  /* 0x0000000206067210 */ /* 0x000fe20007f5e0ff */
[----:B--2---:R-:W-:Y:S02]  /*76a60*/  IMAD.MOV.U32 R8, RZ, RZ, R21 ;  /* 0x000000ffff087224 */ /* 0x004fe400078e0015 */
[----:B------:R-:W-:Y:S01]  /*76a70*/  IMAD.MOV.U32 R9, RZ, RZ, R22 ;  /* 0x000000ffff097224 */ /* 0x000fe200078e0016 */
[----:B------:R-:W-:Y:S04]  /*76a80*/  STL [R1+0x2b3c], R19 ;  /* 0x002b3c1301007387 */ /* 0x000fe80000100800 */
[----:B------:R1:W-:Y:S02]  /*76a90*/  LDGSTS.E [R7+0xc800], desc[UR76][R8.64], P1 ;  /* 0x0c80000008077fae */ /* 0x0003e400089a104c */
[----:B-1----:R-:W-:-:S02]  /*76aa0*/  IMAD.MOV.U32 R8, RZ, RZ, R19 ;  /* 0x000000ffff087224 */ /* 0x002fc400078e0013 */
[--C-:B------:R-:W-:Y:S02]  /*76ab0*/  IMAD.X R20, R20, 0x1, R3.reuse, P0 ;  /* 0x0000000114147824 */ /* 0x100fe400000e0603 */
[----:B------:R-:W-:-:S03]  /*76ac0*/  IMAD.X R18, R18, 0x1, R3, P2 ;  /* 0x0000000112127824 */ /* 0x000fc600010e0603 */
[----:B------:R-:W-:Y:S01]  /*76ad0*/  MOV R9, R20 ;  /* 0x0000001400097202 */ /* 0x000fe20000000f00 */
[----:B------:R1:W-:Y:S04]  /*76ae0*/  STL [R1+0x2b38], R20 ;  /* 0x002b381401007387 */ /* 0x0003e80000100800 */
[----:B------:R2:W-:Y:S04]  /*76af0*/  STL [R1+0x2b44], R6 ;  /* 0x002b440601007387 */ /* 0x0005e80000100800 */
[----:B------:R3:W-:Y:S04]  /*76b00*/  STL [R1+0x2b40], R18 ;  /* 0x002b401201007387 */ /* 0x0007e80000100800 */
[----:B------:R2:W-:Y:S04]  /*76b10*/  LDGSTS.E [R7+0xc880], desc[UR76][R8.64], P1 ;  /* 0x0c88000008077fae */ /* 0x0005e800089a104c */
[----:B-1----:R-:W4:Y:S01]  /*76b20*/  LDL.LU R20, [R1+0x2b68] ;  /* 0x002b680001147983 */ /* 0x002f220000300800 */
[----:B--2---:R-:W-:-:S03]  /*76b30*/  IMAD.MOV.U32 R8, RZ, RZ, R6 ;  /* 0x000000ffff087224 */ /* 0x004fc600078e0006 */
[----:B------:R-:W2:Y:S01]  /*76b40*/  LDL.LU R6, [R1+0x2b6c] ;  /* 0x002b6c0001067983 */ /* 0x000ea20000300800 */
[-C--:B------:R-:W-:Y:S02]  /*76b50*/  IADD3 R16, P0, PT, R16, R2.reuse, RZ ;  /* 0x0000000210107210 */ /* 0x080fe40007f1e0ff */
[----:B------:R-:W-:-:S03]  /*76b60*/  IADD3 R14, P2, PT, R14, R2, RZ ;  /* 0x000000020e0e7210 */ /* 0x000fc60007f5e0ff */
[--C-:B------:R-:W-:Y:S02]  /*76b70*/  IMAD.X R17, R17, 0x1, R3.reuse, P0 ;  /* 0x0000000111117824 */ /* 0x100fe400000e0603 */
[----:B------:R-:W-:Y:S01]  /*76b80*/  IMAD.X R15, R15, 0x1, R3, P2 ;  /* 0x000000010f0f7824 */ /* 0x000fe200010e0603 */
[----:B------:R1:W-:Y:S04]  /*76b90*/  STL [R1+0x2b4c], R16 ;  /* 0x002b4c1001007387 */ /* 0x0003e80000100800 */
[----:B------:R-:W-:Y:S04]  /*76ba0*/  STL [R1+0x2b48], R17 ;  /* 0x002b481101007387 */ /* 0x000fe80000100800 */
[----:B------:R1:W-:Y:S01]  /*76bb0*/  STL [R1+0x2b54], R14 ;  /* 0x002b540e01007387 */ /* 0x0003e20000100800 */
[----:B------:R-:W-:-:S03]  /*76bc0*/  IMAD.MOV.U32 R9, RZ, RZ, R18 ;  /* 0x000000ffff097224 */ /* 0x000fc600078e0012 */
[----:B------:R1:W-:Y:S04]  /*76bd0*/  STL [R1+0x2b50], R15 ;  /* 0x002b500f01007387 */ /* 0x0003e80000100800 */
[----:B------:R-:W2:Y:S04]  /*76be0*/  LDL.LU R23, [R1+0x2c30] ;  /* 0x002c300001177983 */ /* 0x000ea80000300800 */
[----:B------:R-:W2:Y:S04]  /*76bf0*/  LDL.LU R22, [R1+0x2c34] ;  /* 0x002c340001167983 */ /* 0x000ea80000300800 */
[----:B------:R-:W2:Y:S04]  /*76c00*/  LDL.LU R19, [R1+0x2c38] ;  /* 0x002c380001137983 */ /* 0x000ea80000300800 */
[----:B------:R1:W-:Y:S04]  /*76c10*/  LDGSTS.E [R7+0xc900], desc[UR76][R8.64], P1 ;  /* 0x0c90000008077fae */ /* 0x0003e800089a104c */
[----:B---3--:R-:W3:Y:S01]  /*76c20*/  LDL.LU R18, [R1+0x2c3c] ;  /* 0x002c3c0001127983 */ /* 0x008ee20000300800 */
[----:B-1----:R-:W-:Y:S01]  /*76c30*/  IMAD.MOV.U32 R8, RZ, RZ, R16 ;  /* 0x000000ffff087224 */ /* 0x002fe200078e0010 */
[----:B------:R-:W-:-:S02]  /*76c40*/  MOV R9, R17 ;  /* 0x0000001100097202 */ /* 0x000fc40000000f00 */
[----:B------:R-:W3:Y:S04]  /*76c50*/  LDL.LU R16, [R1+0x2c44] ;  /* 0x002c440001107983 */ /* 0x000ee80000300800 */
[----:B------:R1:W-:Y:S02]  /*76c60*/  LDGSTS.E [R7+0xc980], desc[UR76][R8.64], P1 ;  /* 0x0c98000008077fae */ /* 0x0003e400089a104c */
[----:B-1----:R-:W-:Y:S02]  /*76c70*/  IMAD.MOV.U32 R8, RZ, RZ, R14 ;  /* 0x000000ffff087224 */ /* 0x002fe400078e000e */
[----:B------:R-:W3:Y:S01]  /*76c80*/  LDL.LU R14, [R1+0x2c4c] ;  /* 0x002c4c00010e7983 */ /* 0x000ee20000300800 */
[----:B------:R-:W-:-:S05]  /*76c90*/  IMAD.MOV.U32 R9, RZ, RZ, R15 ;  /* 0x000000ffff097224 */ /* 0x000fca00078e000f */
[----:B------:R1:W-:Y:S01]  /*76ca0*/  LDGSTS.E [R7+0xca00], desc[UR76][R8.64], P1 ;  /* 0x0ca0000008077fae */ /* 0x0003e200089a104c */
[-C--:B----4-:R-:W-:Y:S02]  /*76cb0*/  IADD3 R12, P0, PT, R12, R2.reuse, RZ ;  /* 0x000000020c0c7210 */ /* 0x090fe40007f1e0ff */
[----:B------:R-:W-:-:S03]  /*76cc0*/  IADD3 R10, P2, PT, R10, R2, RZ ;  /* 0x000000020a0a7210 */ /* 0x000fc60007f5e0ff */
[----:B------:R-:W-:Y:S01]  /*76cd0*/  STL [R1+0x2b5c], R12 ;  /* 0x002b5c0c01007387 */ /* 0x000fe20000100800 */
[----:B-1----:R-:W-:Y:S02]  /*76ce0*/  IMAD.MOV.U32 R8, RZ, RZ, R12 ;  /* 0x000000ffff087224 */ /* 0x002fe400078e000c */
[--C-:B------:R-:W-:Y:S02]  /*76cf0*/  IMAD.X R13, R13, 0x1, R3.reuse, P0 ;  /* 0x000000010d0d7824 */ /* 0x100fe400000e0603 */
[----:B------:R-:W-:-:S03]  /*76d00*/  IMAD.X R11, R11, 0x1, R3, P2 ;  /* 0x000000010b0b7824 */ /* 0x000fc600010e0603 */
[----:B------:R1:W-:Y:S04]  /*76d10*/  STL [R1+0x2b58], R13 ;  /* 0x002b580d01007387 */ /* 0x0003e80000100800 */
[----:B------:R-:W-:Y:S04]  /*76d20*/  STL [R1+0x2b64], R10 ;  /* 0x002b640a01007387 */ /* 0x000fe80000100800 */
[----:B------:R-:W4:Y:S01]  /*76d30*/  LDL.LU R17, [R1+0x2c40] ;  /* 0x002c400001117983 */ /* 0x000f220000300800 */
[----:B------:R-:W-:-:S03]  /*76d40*/  MOV R9, R13 ;  /* 0x0000000d00097202 */ /* 0x000fc60000000f00 */
[----:B------:R1:W-:Y:S04]  /*76d50*/  STL [R1+0x2b60], R11 ;  /* 0x002b600b01007387 */ /* 0x0003e80000100800 */
[----:B------:R-:W4:Y:S04]  /*76d60*/  LDL.LU R15, [R1+0x2c48] ;  /* 0x002c4800010f7983 */ /* 0x000f280000300800 */
[----:B------:R1:W-:Y:S04]  /*76d70*/  LDGSTS.E [R7+0xca80], desc[UR76][R8.64], P1 ;  /* 0x0ca8000008077fae */ /* 0x0003e800089a104c */
[----:B-1----:R-:W4:Y:S04]  /*76d80*/  LDL.LU R13, [R1+0x2c50] ;  /* 0x002c5000010d7983 */ /* 0x002f280000300800 */
[----:B------:R-:W4:Y:S01]  /*76d90*/  LDL.LU R12, [R1+0x2c54] ;  /* 0x002c5400010c7983 */ /* 0x000f220000300800 */
[----:B------:R-:W-:-:S02]  /*76da0*/  IMAD.MOV.U32 R9, RZ, RZ, R11 ;  /* 0x000000ffff097224 */ /* 0x000fc400078e000b */
[----:B------:R-:W-:Y:S01]  /*76db0*/  IMAD.MOV.U32 R8, RZ, RZ, R10 ;  /* 0x000000ffff087224 */ /* 0x000fe200078e000a */
[----:B------:R-:W4:Y:S04]  /*76dc0*/  LDL.LU R11, [R1+0x2c58] ;  /* 0x002c5800010b7983 */ /* 0x000f280000300800 */
[----:B------:R-:W4:Y:S04]  /*76dd0*/  LDL.LU R10, [R1+0x2c5c] ;  /* 0x002c5c00010a7983 */ /* 0x000f280000300800 */
[----:B------:R1:W-:Y:S01]  /*76de0*/  LDGSTS.E [R7+0xcb00], desc[UR76][R8.64], P1 ;  /* 0x0cb0000008077fae */ /* 0x0003e200089a104c */
[----:B--2---:R-:W-:-:S05]  /*76df0*/  IADD3 R6, P0, PT, R6, R2, RZ ;  /* 0x0000000206067210 */ /* 0x004fca0007f1e0ff */
[----:B------:R-:W-:Y:S01]  /*76e00*/  IMAD.X R20, R20, 0x1, R3, P0 ;  /* 0x0000000114147824 */ /* 0x000fe200000e0603 */
[----:B------:R-:W-:Y:S03]  /*76e10*/  STL [R1+0x2b6c], R6 ;  /* 0x002b6c0601007387 */ /* 0x000fe60000100800 */
[----:B-1----:R-:W-:Y:S01]  /*76e20*/  IMAD.MOV.U32 R9, RZ, RZ, R20 ;  /* 0x000000ffff097224 */ /* 0x002fe200078e0014 */
[----:B------:R1:W-:Y:S04]  /*76e30*/  STL [R1+0x2b68], R20 ;  /* 0x002b681401007387 */ /* 0x0003e80000100800 */
[----:B------:R-:W2:Y:S01]  /*76e40*/  LDL.LU R21, [R1+0x2c60] ;  /* 0x002c600001157983 */ /* 0x000ea20000300800 */
[----:B------:R-:W-:Y:S01]  /*76e50*/  IMAD.MOV.U32 R8, RZ, RZ, R6 ;  /* 0x000000ffff087224 */ /* 0x000fe200078e0006 */
[----:B------:R-:W-:-:S02]  /*76e60*/  UISETP.GT.AND UP1, UPT, UR12, 0x36, UPT ;  /* 0x000000360c00788c */ /* 0x000fc4000bf24270 */
[----:B-1----:R-:W2:Y:S04]  /*76e70*/  LDL.LU R20, [R1+0x2c64] ;  /* 0x002c640001147983 */ /* 0x002ea80000300800 */
[----:B------:R-:W2:Y:S04]  /*76e80*/  LDL.LU R24, [R1+0x2c68] ;  /* 0x002c680001187983 */ /* 0x000ea80000300800 */
[----:B------:R-:W2:Y:S01]  /*76e90*/  LDL.LU R6, [R1+0x2c6c] ;  /* 0x002c6c0001067983 */ /* 0x000ea20000300800 */
[----:B------:R-:W-:-:S03]  /*76ea0*/  USEL UR10, URZ, 0x4, !UP1 ;  /* 0x00000004ff0a7887 */ /* 0x000fc6000c800000 */
[----:B------:R1:W-:Y:S01]  /*76eb0*/  LDGSTS.E [R7+0xcb80], desc[UR76][R8.64], P1 ;  /* 0x0cb8000008077fae */ /* 0x0003e200089a104c */
[----:B------:R-:W-:Y:S01]  /*76ec0*/  USEL UR10, UR10, URZ, !UP0 ;  /* 0x000000ff0a0a7287 */ /* 0x000fe2000c000000 */
[----:B------:R-:W-:-:S05]  /*76ed0*/  IADD3 R22, P1, PT, R22, R2, RZ ;  /* 0x0000000216167210 */ /* 0x000fca0007f3e0ff */
[----:B------:R-:W-:Y:S02]  /*76ee0*/  ISETP.NE.U32.AND P0, PT, RZ, UR10, PT ;  /* 0x0000000aff007c0c */ /* 0x000fe4000bf05070 */
[----:B------:R-:W-:Y:S02]  /*76ef0*/  IADD3.X R23, PT, PT, R23, R3, RZ, P1, !PT ;  /* 0x0000000317177210 */ /* 0x000fe40000ffe4ff */
[-C--:B---3--:R-:W-:Y:S01]  /*76f00*/  IADD3 R18, P2, PT, R18, R2.reuse, RZ ;  /* 0x0000000212127210 */ /* 0x088fe20007f5e0ff */
[----:B-1----:R-:W-:Y:S02]  /*76f10*/  IMAD.MOV.U32 R8, RZ, RZ, R22 ;  /* 0x000000ffff087224 */ /* 0x002fe400078e0016 */
[----:B------:R-:W-:Y:S02]  /*76f20*/  IMAD.MOV.U32 R9, RZ, RZ, R23 ;  /* 0x000000ffff097224 */ /* 0x000fe400078e0017 */
[----:B------:R-:W-:Y:S01]  /*76f30*/  IMAD.X R19, R19, 0x1, R3, P2 ;  /* 0x0000000113137824 */ /* 0x000fe200010e0603 */
[----:B------:R-:W-:-:S03]  /*76f40*/  IADD3 R16, P1, PT, R16, R2, RZ ;  /* 0x0000000210107210 */ /* 0x000fc60007f3e0ff */
[----:B------:R1:W-:Y:S01]  /*76f50*/  LDGSTS.E [R7+0xd800], desc[UR76][R8.64], P0 ;  /* 0x0d80000008077fae */ /* 0x0003e200081a104c */
[----:B------:R-:W-:Y:S01]  /*76f60*/  IADD3 R14, P2, PT, R14, R2, RZ ;  /* 0x000000020e0e7210 */ /* 0x000fe20007f5e0ff */
[----:B-1----:R-:W-:Y:S02]  /*76f70*/  IMAD.MOV.U32 R8, RZ, RZ, R18 ;  /* 0x000000ffff087224 */ /* 0x002fe400078e0012 */
[----:B------:R-:W-:-:S05]  /*76f80*/  IMAD.MOV.U32 R9, RZ, RZ, R19 ;  /* 0x000000ffff097224 */ /* 0x000fca00078e0013 */
[----:B------:R1:W-:Y:S04]  /*76f90*/  LDGSTS.E [R7+0xd880], desc[UR76][R8.64], P0 ;  /* 0x0d88000008077fae */ /* 0x0003e800081a104c */
[----:B------:R-:W-:Y:S04]  /*76fa0*/  STL [R1+0x2c34], R22 ;  /* 0x002c341601007387 */ /* 0x000fe80000100800 */
[----:B------:R-:W-:Y:S04]  /*76fb0*/  STL [R1+0x2c30], R23 ;  /* 0x002c301701007387 */ /* 0x000fe80000100800 */
[----:B------:R-:W-:Y:S01]  /*76fc0*/  STL [R1+0x2c3c], R18 ;  /* 0x002c3c1201007387 */ /* 0x000fe20000100800 */
[----:B-1----:R-:W-:-:S03]  /*76fd0*/  IMAD.MOV.U32 R8, RZ, RZ, R16 ;  /* 0x000000ffff087224 */ /* 0x002fc600078e0010 */
[----:B------:R-:W-:Y:S04]  /*76fe0*/  STL [R1+0x2c38], R19 ;  /* 0x002c381301007387 */ /* 0x000fe80000100800 */
[----:B------:R-:W-:Y:S01]  /*76ff0*/  STL [R1+0x2c44], R16 ;  /* 0x002c441001007387 */ /* 0x000fe20000100800 */
[----:B----4-:R-:W-:Y:S01]  /*77000*/  IADD3.X R17, PT, PT, R17, R3, RZ, P1, !PT ;  /* 0x0000000311117210 */ /* 0x010fe20000ffe4ff */
[----:B------:R-:W-:-:S04]  /*77010*/  IMAD.X R15, R15, 0x1, R3, P2 ;  /* 0x000000010f0f7824 */ /* 0x000fc800010e0603 */
[----:B------:R-:W-:Y:S01]  /*77020*/  IMAD.MOV.U32 R9, RZ, RZ, R17 ;  /* 0x000000ffff097224 */ /* 0x000fe200078e0011 */
[----:B------:R-:W-:-:S04]  /*77030*/  IADD3 R12, P1, PT, R12, R2, RZ ;  /* 0x000000020c0c7210 */ /* 0x000fc80007f3e0ff */
[----:B------:R1:W-:Y:S01]  /*77040*/  LDGSTS.E [R7+0xd900], desc[UR76][R8.64], P0 ;  /* 0x0d90000008077fae */ /* 0x0003e200081a104c */
[----:B------:R-:W-:-:S03]  /*77050*/  IADD3.X R13, PT, PT, R13, R3, RZ, P1, !PT ;  /* 0x000000030d0d7210 */ /* 0x000fc60000ffe4ff */
[----:B------:R-:W-:Y:S04]  /*77060*/  STL [R1+0x2c40], R17 ;  /* 0x002c401101007387 */ /* 0x000fe80000100800 */
[----:B------:R-:W-:Y:S01]  /*77070*/  STL [R1+0x2c4c], R14 ;  /* 0x002c4c0e01007387 */ /* 0x000fe20000100800 */
[----:B-1----:R-:W-:Y:S02]  /*77080*/  IMAD.MOV.U32 R8, RZ, RZ, R14 ;  /* 0x000000ffff087224 */ /* 0x002fe400078e000e */
[----:B------:R-:W-:Y:S01]  /*77090*/  IMAD.MOV.U32 R9, RZ, RZ, R15 ;  /* 0x000000ffff097224 */ /* 0x000fe200078e000f */
[----:B------:R-:W-:Y:S01]  /*770a0*/  IADD3 R10, P2, PT, R10, R2, RZ ;  /* 0x000000020a0a7210 */ /* 0x000fe20007f5e0ff */
[----:B------:R-:W-:Y:S04]  /*770b0*/  STL [R1+0x2c48], R15 ;  /* 0x002c480f01007387 */ /* 0x000fe80000100800 */
[----:B------:R1:W-:Y:S04]  /*770c0*/  LDGSTS.E [R7+0xd980], desc[UR76][R8.64], P0 ;  /* 0x0d98000008077fae */ /* 0x0003e800081a104c */
[----:B------:R-:W-:Y:S01]  /*770d0*/  STL [R1+0x2c54], R12 ;  /* 0x002c540c01007387 */ /* 0x000fe20000100800 */
[----:B------:R-:W-:-:S03]  /*770e0*/  IMAD.X R11, R11, 0x1, R3, P2 ;  /* 0x000000010b0b7824 */ /* 0x000fc600010e0603 */
[----:B------:R-:W-:Y:S04]  /*770f0*/  STL [R1+0x2c50], R13 ;  /* 0x002c500d01007387 */ /* 0x000fe80000100800 */
[----:B------:R-:W-:Y:S04]  /*77100*/  STL [R1+0x2c5c], R10 ;  /* 0x002c5c0a01007387 */ /* 0x000fe80000100800 */
[----:B------:R3:W-:Y:S01]  /*77110*/  STL [R1+0x2c58], R11 ;  /* 0x002c580b01007387 */ /* 0x0007e20000100800 */
[----:B-1----:R-:W-:Y:S02]  /*77120*/  IMAD.MOV.U32 R8, RZ, RZ, R12 ;  /* 0x000000ffff087224 */ /* 0x002fe400078e000c */
[----:B------:R-:W-:-:S05]  /*77130*/  IMAD.MOV.U32 R9, RZ, RZ, R13 ;  /* 0x000000ffff097224 */ /* 0x000fca00078e000d */
[----:B------:R1:W-:Y:S02]  /*77140*/  LDGSTS.E [R7+0xda00], desc[UR76][R8.64], P0 ;  /* 0x0da0000008077fae */ /* 0x0003e400081a104c */
[----:B-1----:R-:W-:Y:S02]  /*77150*/  IMAD.MOV.U32 R8, RZ, RZ, R10 ;  /* 0x000000ffff087224 */ /* 0x002fe400078e000a */
[----:B------:R-:W-:Y:S02]  /*77160*/  IMAD.MOV.U32 R9, RZ, RZ, R11 ;  /* 0x000000ffff097224 */ /* 0x000fe400078e000b */
[----:B---3--:R-:W3:Y:S04]  /*77170*/  LDL.LU.64 R10, [R1+0x2210] ;  /* 0x00221000010a7983 */ /* 0x008ee80000300a00 */
[----:B------:R-:W4:Y:S04]  /*77180*/  LDL.LU.64 R12, [R1+0x2208] ;  /* 0x00220800010c7983 */ /* 0x000f280000300a00 */
[----:B------:R-:W4:Y:S04]  /*77190*/  LDL.LU.64 R14, [R1+0x2200] ;  /* 0x00220000010e7983 */ /* 0x000f280000300a00 */
[----:B------:R-:W4:Y:S04]  /*771a0*/  LDL.LU.64 R16, [R1+0x21f8] ;  /* 0x0021f80001107983 */ /* 0x000f280000300a00 */
[----:B------:R-:W4:Y:S04]  /*771b0*/  LDL.LU.64 R18, [R1+0x21f0] ;  /* 0x0021f00001127983 */ /* 0x000f280000300a00 */
[----:B------:R1:W-:Y:S01]  /*771c0*/  LDGSTS.E [R7+0xda80], desc[UR76][R8.64], P0 ;  /* 0x0da8000008077fae */ /* 0x0003e200081a104c */
[----:B--2---:R-:W-:-:S02]  /*771d0*/  IADD3 R20, P1, PT, R20, R2, RZ ;  /* 0x0000000214147210 */ /* 0x004fc40007f3e0ff */
[----:B------:R-:W-:Y:S02]  /*771e0*/  IADD3 R6, P2, PT, R6, R2, RZ ;  /* 0x0000000206067210 */ /* 0x000fe40007f5e0ff */
[----:B------:R-:W-:Y:S01]  /*771f0*/  IADD3.X R21, PT, PT, R21, R3, RZ, P1, !PT ;  /* 0x0000000315157210 */ /* 0x000fe20000ffe4ff */
[----:B------:R-:W-:Y:S01]  /*77200*/  STL [R1+0x2c64], R20 ;  /* 0x002c641401007387 */ /* 0x000fe20000100800 */
[----:B-1----:R-:W-:Y:S02]  /*77210*/  IMAD.MOV.U32 R8, RZ, RZ, R20 ;  /* 0x000000ffff087224 */ /* 0x002fe400078e0014 */
[----:B------:R-:W-:Y:S01]  /*77220*/  IMAD.X R24, R24, 0x1, R3, P2 ;  /* 0x0000000118187824 */ /* 0x000fe200010e0603 */
[----:B------:R1:W-:Y:S01]  /*77230*/  STL [R1+0x2c60], R21 ;  /* 0x002c601501007387 */ /* 0x0003e20000100800 */
[----:B------:R-:W-:-:S03]  /*77240*/  IMAD.MOV.U32 R9, RZ, RZ, R21 ;  /* 0x000000ffff097224 */ /* 0x000fc600078e0015 */
[----:B------:R-:W-:Y:S04]  /*77250*/  STL [R1+0x2c6c], R6 ;  /* 0x002c6c0601007387 */ /* 0x000fe80000100800 */
[----:B------:R2:W-:Y:S04]  /*77260*/  LDGSTS.E [R7+0xdb00], desc[UR76][R8.64], P0 ;  /* 0x0db0000008077fae */ /* 0x0005e800081a104c */
[----:B-1----:R-:W4:Y:S04]  /*77270*/  LDL.LU.64 R20, [R1+0x21e8] ;  /* 0x0021e80001147983 */ /* 0x002f280000300a00 */
[----:B------:R1:W-:Y:S04]  /*77280*/  STL [R1+0x2c68], R24 ;  /* 0x002c681801007387 */ /* 0x0003e80000100800 */
[----:B------:R-:W4:Y:S01]  /*77290*/  LDL.LU.64 R22, [R1+0x21e0] ;  /* 0x0021e00001167983 */ /* 0x000f220000300a00 */
[----:B--2---:R-:W-:-:S03]  /*772a0*/  IMAD.MOV.U32 R9, RZ, RZ, R24 ;  /* 0x000000ffff097224 */ /* 0x004fc600078e0018 */
[----:B-1----:R-:W2:Y:S04]  /*772b0*/  LDL.LU.64 R24, [R1+0x21d8] ;  /* 0x0021d80001187983 */ /* 0x002ea80000300a00 */
[----:B------:R-:W2:Y:S04]  /*772c0*/  LDL.LU.64 R26, [R1+0x2110] ;  /* 0x00211000011a7983 */ /* 0x000ea80000300a00 */
[----:B------:R-:W2:Y:S04]  /*772d0*/  LDL.LU.64 R28, [R1+0x2108] ;  /* 0x00210800011c7983 */ /* 0x000ea80000300a00 */
[----:B------:R-:W2:Y:S04]  /*772e0*/  LDL.LU.64 R30, [R1+0x2100] ;  /* 0x00210000011e7983 */ /* 0x000ea80000300a00 */
        /* <DEDUP_REMOVED lines=9> */
[----:B------:R-:W2:Y:S04]  /*77380*/  LDL.LU R41, [R1+0x2fec] ;  /* 0x002fec0001297983 */ /* 0x000ea80000300800 */
[----:B------:R-:W2:Y:S01]  /*77390*/  LDL.LU.64 R48, [R1+0x20d8] ;  /* 0x0020d80001307983 */ /* 0x000ea20000300a00 */
[----:B------:R-:W-:-:S05]  /*773a0*/  IMAD.MOV.U32 R8, RZ, RZ, R6 ;  /* 0x000000ffff087224 */ /* 0x000fca00078e0006 */
[----:B------:R3:W-:Y:S01]  /*773b0*/  LDGSTS.E [R7+0xdb80], desc[UR76][R8.64], P0 ;  /* 0x0db8000008077fae */ /* 0x0007e200081a104c */
[----:B------:R-:W-:-:S04]  /*773c0*/  UISETP.GT.AND UP1, UPT, UR12, 0x3a, UPT ;  /* 0x0000003a0c00788c */ /* 0x000fc8000bf24270 */
[----:B------:R-:W-:-:S04]  /*773d0*/  USEL UR10, URZ, 0x4, !UP1 ;  /* 0x00000004ff0a7887 */ /* 0x000fc8000c800000 */
[----:B------:R-:W-:-:S06]  /*773e0*/  USEL UR10, UR10, URZ, !UP0 ;  /* 0x000000ff0a0a7287 */ /* 0x000fcc000c000000 */
[----:B------:R-:W-:Y:S01]  /*773f0*/  ISETP.NE.U32.AND P1, PT, RZ, UR10, PT ;  /* 0x0000000aff007c0c */ /* 0x000fe2000bf25070 */
[----:B------:R-:W-:-:S04]  /*77400*/  UISETP.GT.AND UP2, UPT, UR12, 0x3e, UPT ;  /* 0x0000003e0c00788c */ /* 0x000fc8000bf44270 */
[----:B------:R-:W-:-:S04]  /*77410*/  USEL UR11, URZ, 0x4, !UP2 ;  /* 0x00000004ff0b7887 */ /* 0x000fc8000d000000 */
[----:B------:R-:W-:-:S06]  /*77420*/  USEL UR11, UR11, URZ, !UP0 ;  /* 0x000000ff0b0b7287 */ /* 0x000fcc000c000000 */
[----:B------:R-:W-:Y:S02]  /*77430*/  ISETP.NE.U32.AND P2, PT, RZ, UR11, PT ;  /* 0x0000000bff007c0c */ /* 0x000fe4000bf45070 */
[----:B---3--:R-:W-:-:S04]  /*77440*/  IADD3 R9, P0, PT, R10, R2, RZ ;  /* 0x000000020a097210 */ /* 0x008fc80007f1e0ff */
[----:B------:R-:W-:Y:S02]  /*77450*/  IADD3.X R8, PT, PT, R11, R3, RZ, P0, !PT ;  /* 0x000000030b087210 */ /* 0x000fe400007fe4ff */
[----:B----4-:R-:W-:-:S05]  /*77460*/  IADD3 R11, P0, PT, R12, R2, RZ ;  /* 0x000000020c0b7210 */ /* 0x010fca0007f1e0ff */
        /* <DEDUP_REMOVED lines=26> */
[--C-:B------:R-:W-:Y:S01]  /*77610*/  IMAD.X R36, R39, 0x1, R3.reuse, P0 ;  /* 0x0000000127247824 */ /* 0x100fe200000e0603 */
[----:B------:R-:W-:Y:S02]  /*77620*/  IADD3 R39, P0, PT, R48, R2, RZ ;  /* 0x0000000230277210 */ /* 0x000fe40007f1e0ff */
[----:B------:R-:W-:Y:S02]  /*77630*/  LOP3.LUT R9, R9, R8, RZ, 0x3c, !PT ;  /* 0x0000000809097212 */ /* 0x000fe400078e3cff */
[----:B------:R-:W-:Y:S02]  /*77640*/  LOP3.LUT R11, R11, R10, RZ, 0x3c, !PT ;  /* 0x0000000a0b0b7212 */ /* 0x000fe400078e3cff */
[----:B------:R-:W-:Y:S01]  /*77650*/  LOP3.LUT R13, R13, R12, RZ, 0x3c, !PT ;  /* 0x0000000c0d0d7212 */ /* 0x000fe200078e3cff */
[----:B------:R-:W-:Y:S01]  /*77660*/  IMAD.X R38, R49, 0x1, R3, P0 ;  /* 0x0000000131267824 */ /* 0x000fe200000e0603 */
[----:B------:R-:W-:Y:S02]  /*77670*/  IADD3 R45, P0, PT, R45, R2, RZ ;  /* 0x000000022d2d7210 */ /* 0x000fe40007f1e0ff */
[----:B------:R-:W-:-:S02]  /*77680*/  LOP3.LUT R15, R15, R14, RZ, 0x3c, !PT ;  /* 0x0000000e0f0f7212 */ /* 0x000fc400078e3cff */
[----:B------:R-:W-:Y:S02]  /*77690*/  LOP3.LUT R8, R9, R8, RZ, 0x3c, !PT ;  /* 0x0000000809087212 */ /* 0x000fe400078e3cff */
[----:B------:R-:W-:Y:S02]  /*776a0*/  LOP3.LUT R17, R17, R16, RZ, 0x3c, !PT ;  /* 0x0000001011117212 */ /* 0x000fe400078e3cff */
[----:B------:R-:W-:Y:S02]  /*776b0*/  LOP3.LUT R10, R11, R10, RZ, 0x3c, !PT ;  /* 0x0000000a0b0a7212 */ /* 0x000fe400078e3cff */
[----:B------:R-:W-:Y:S02]  /*776c0*/  LOP3.LUT R19, R19, R18, RZ, 0x3c, !PT ;  /* 0x0000001213137212 */ /* 0x000fe400078e3cff */
[----:B------:R-:W-:Y:S02]  /*776d0*/  LOP3.LUT R12, R13, R12, RZ, 0x3c, !PT ;  /* 0x0000000c0d0c7212 */ /* 0x000fe400078e3cff */
[----:B------:R-:W-:Y:S01]  /*776e0*/  LOP3.LUT R21, R21, R20, RZ, 0x3c, !PT ;  /* 0x0000001415157212 */ /* 0x000fe200078e3cff */
[----:B------:R-:W-:Y:S01]  /*776f0*/  IMAD.X R46, R46, 0x1, R3, P0 ;  /* 0x000000012e2e7824 */ /* 0x000fe200000e0603 */
[----:B------:R-:W-:-:S02]  /*77700*/  LOP3.LUT R14, R15, R14, RZ, 0x3c, !PT ;  /* 0x0000000e0f0e7212 */ /* 0x000fc400078e3cff */
[----:B------:R-:W-:Y:S02]  /*77710*/  LOP3.LUT R23, R23, R22, RZ, 0x3c, !PT ;  /* 0x0000001617177212 */ /* 0x000fe400078e3cff */
[----:B------:R-:W-:Y:S02]  /*77720*/  LOP3.LUT R9, R9, R8, RZ, 0x3c, !PT ;  /* 0x0000000809097212 */ /* 0x000fe400078e3cff */
[----:B------:R-:W-:Y:S02]  /*77730*/  LOP3.LUT R16, R17, R16, RZ, 0x3c, !PT ;  /* 0x0000001011107212 */ /* 0x000fe400078e3cff */
[----:B------:R-:W-:Y:S02]  /*77740*/  LOP3.LUT R25, R25, R24, RZ, 0x3c, !PT ;  /* 0x0000001819197212 */ /* 0x000fe400078e3cff */
[----:B------:R-:W-:Y:S02]  /*77750*/  LOP3.LUT R11, R11, R10, RZ, 0x3c, !PT ;  /* 0x0000000a0b0b7212 */ /* 0x000fe400078e3cff */
[----:B------:R-:W-:-:S02]  /*77760*/  LOP3.LUT R18, R19, R18, RZ, 0x3c, !PT ;  /* 0x0000001213127212 */ /* 0x000fc400078e3cff */
[----:B------:R-:W-:Y:S02]  /*77770*/  LOP3.LUT R27, R27, R26, RZ, 0x3c, !PT ;  /* 0x0000001a1b1b7212 */ /* 0x000fe400078e3cff */
[----:B------:R-:W-:Y:S02]  /*77780*/  LOP3.LUT R13, R13, R12, RZ, 0x3c, !PT ;  /* 0x0000000c0d0d7212 */ /* 0x000fe400078e3cff */
[----:B------:R-:W-:Y:S02]  /*77790*/  LOP3.LUT R20, R21, R20, RZ, 0x3c, !PT ;  /* 0x0000001415147212 */ /* 0x000fe400078e3cff */
[----:B------:R-:W-:Y:S01]  /*777a0*/  LOP3.LUT R29, R29, R28, RZ, 0x3c, !PT ;  /* 0x0000001c1d1d7212 */ /* 0x000fe200078e3cff */
[----:B------:R-:W-:Y:S01]  /*777b0*/  STL [R1+0x2ffc], R45 ;  /* 0x002ffc2d01007387 */ /* 0x000fe20000100800 */
[----:B------:R-:W-:Y:S02]  /*777c0*/  LOP3.LUT R15, R15, R14, RZ, 0x3c, !PT ;  /* 0x0000000e0f0f7212 */ /* 0x000fe400078e3cff */
[----:B------:R-:W-:-:S02]  /*777d0*/  LOP3.LUT R22, R23, R22, RZ, 0x3c, !PT ;  /* 0x0000001617167212 */ /* 0x000fc400078e3cff */
[----:B------:R-:W-:Y:S01]  /*777e0*/  LOP3.LUT R31, R31, R30, RZ, 0x3c, !PT ;  /* 0x0000001e1f1f7212 */ /* 0x000fe200078e3cff */
[----:B------:R-:W-:Y:S01]  /*777f0*/  STL [R1+0x2ff0], R46 ;  /* 0x002ff02e01007387 */ /* 0x000fe20000100800 */
[----:B------:R-:W-:Y:S02]  /*77800*/  LOP3.LUT R17, R17, R16, RZ, 0x3c, !PT ;  /* 0x0000001011117212 */ /* 0x000fe400078e3cff */
[----:B------:R-:W-:Y:S02]  /*77810*/  LOP3.LUT R24, R25, R24, RZ, 0x3c, !PT ;  /* 0x0000001819187212 */ /* 0x000fe400078e3cff */
[----:B------:R-:W-:Y:S01]  /*77820*/  LOP3.LUT R33, R33, R32, RZ, 0x3c, !PT ;  /* 0x0000002021217212 */ /* 0x000fe200078e3cff */
[----:B------:R-:W-:Y:S01]  /*77830*/  STL.64 [R1+0x2210], R8 ;  /* 0x0022100801007387 */ /* 0x000fe20000100a00 */
[----:B------:R-:W-:Y:S02]  /*77840*/  LOP3.LUT R19, R19, R18, RZ, 0x3c, !PT ;  /* 0x0000001213137212 */ /* 0x000fe400078e3cff */
[----:B------:R-:W-:-:S02]  /*77850*/  LOP3.LUT R26, R27, R26, RZ, 0x3c, !PT ;  /* 0x0000001a1b1a7212 */ /* 0x000fc400078e3cff */
[----:B------:R-:W-:Y:S01]  /*77860*/  LOP3.LUT R35, R35, R34, RZ, 0x3c, !PT ;  /* 0x0000002223237212 */ /* 0x000fe200078e3cff */
[----:B------:R-:W-:Y:S01]  /*77870*/  STL.64 [R1+0x2208], R10 ;  /* 0x0022080a01007387 */ /* 0x000fe20000100a00 */
[----:B------:R-:W-:Y:S02]  /*77880*/  LOP3.LUT R21, R21, R20, RZ, 0x3c, !PT ;  /* 0x0000001415157212 */ /* 0x000fe400078e3cff */
[----:B------:R-:W-:Y:S02]  /*77890*/  LOP3.LUT R28, R29, R28, RZ, 0x3c, !PT ;  /* 0x0000001c1d1c7212 */ /* 0x000fe400078e3cff */
[----:B------:R-:W-:Y:S01]  /*778a0*/  LOP3.LUT R37, R37, R36, RZ, 0x3c, !PT ;  /* 0x0000002425257212 */ /* 0x000fe200078e3cff */
[----:B------:R1:W-:Y:S01]  /*778b0*/  STL.64 [R1+0x2200], R12 ;  /* 0x0022000c01007387 */ /* 0x0003e20000100a00 */
[----:B------:R-:W-:Y:S02]  /*778c0*/  LOP3.LUT R23, R23, R22, RZ, 0x3c, !PT ;  /* 0x0000001617177212 */ /* 0x000fe400078e3cff */
[----:B------:R-:W-:Y:S01]  /*778d0*/  LOP3.LUT R30, R31, R30, RZ, 0x3c, !PT ;  /* 0x0000001e1f1e7212 */ /* 0x000fe200078e3cff */
[----:B------:R-:W-:Y:S01]  /*778e0*/  STL.64 [R1+0x21f8], R14 ;  /* 0x0021f80e01007387 */ /* 0x000fe20000100a00 */
[----:B------:R-:W-:-:S02]  /*778f0*/  LOP3.LUT R25, R25, R24, RZ, 0x3c, !PT ;  /* 0x0000001819197212 */ /* 0x000fc400078e3cff */
[----:B------:R-:W-:Y:S01]  /*77900*/  LOP3.LUT R32, R33, R32, RZ, 0x3c, !PT ;  /* 0x0000002021207212 */ /* 0x000fe200078e3cff */
[----:B------:R-:W-:Y:S01]  /*77910*/  STL.64 [R1+0x21f0], R16 ;  /* 0x0021f01001007387 */ /* 0x000fe20000100a00 */
[----:B------:R-:W-:Y:S02]  /*77920*/  LOP3.LUT R27, R27, R26, RZ, 0x3c, !PT ;  /* 0x0000001a1b1b7212 */ /* 0x000fe400078e3cff */
[----:B------:R-:W-:Y:S01]  /*77930*/  LOP3.LUT R34, R35, R34, RZ, 0x3c, !PT ;  /* 0x0000002223227212 */ /* 0x000fe200078e3cff */
[----:B------:R2:W-:Y:S01]  /*77940*/  STL.64 [R1+0x21e8], R18 ;  /* 0x0021e81201007387 */ /* 0x0005e20000100a00 */
[----:B------:R-:W-:Y:S02]  /*77950*/  LOP3.LUT R29, R29, R28, RZ, 0x3c, !PT ;  /* 0x0000001c1d1d7212 */ /* 0x000fe400078e3cff */
[----:B------:R-:W-:Y:S01]  /*77960*/  LOP3.LUT R36, R37, R36, RZ, 0x3c, !PT ;  /* 0x0000002425247212 */ /* 0x000fe200078e3cff */
[----:B------:R3:W-:Y:S01]  /*77970*/  STL.64 [R1+0x21e0], R20 ;  /* 0x0021e01401007387 */ /* 0x0007e20000100a00 */
[----:B------:R-:W-:-:S03]  /*77980*/  LOP3.LUT R31, R31, R30, RZ, 0x3c, !PT ;  /* 0x0000001e1f1f7212 */ /* 0x000fc600078e3cff */
[----:B------:R-:W-:Y:S01]  /*77990*/  STL.64 [R1+0x21d8], R22 ;  /* 0x0021d81601007387 */ /* 0x000fe20000100a00 */
[----:B------:R-:W-:-:S03]  /*779a0*/  LOP3.LUT R33, R33, R32, RZ, 0x3c, !PT ;  /* 0x0000002021217212 */ /* 0x000fc600078e3cff */
[----:B------:R-:W-:Y:S01]  /*779b0*/  STL.64 [R1+0x2110], R24 ;  /* 0x0021101801007387 */ /* 0x000fe20000100a00 */
[----:B------:R-:W-:-:S03]  /*779c0*/  LOP3.LUT R35, R35, R34, RZ, 0x3c, !PT ;  /* 0x0000002223237212 */ /* 0x000fc600078e3cff */
[----:B------:R-:W-:Y:S01]  /*779d0*/  STL.64 [R1+0x2108], R26 ;  /* 0x0021081a01007387 */ /* 0x000fe20000100a00 */
[----:B------:R-:W-:-:S03]  /*779e0*/  LOP3.LUT R37, R37, R36, RZ, 0x3c, !PT ;  /* 0x0000002425257212 */ /* 0x000fc600078e3cff */
[----:B------:R-:W-:Y:S01]  /*779f0*/  STL.64 [R1+0x2100], R28 ;  /* 0x0021001c01007387 */ /* 0x000fe20000100a00 */
[----:B------:R-:W-:Y:S01]  /*77a00*/  IMAD.MOV.U32 R48, RZ, RZ, R39 ;  /* 0x000000ffff307224 */ /* 0x000fe200078e0027 */
[----:B------:R-:W-:Y:S02]  /*77a10*/  MOV R49, R38 ;  /* 0x0000002600317202 */ /* 0x000fe40000000f00 */
[----:B------:R-:W-:Y:S04]  /*77a20*/  STL.64 [R1+0x20f8], R30 ;  /* 0x0020f81e01007387 */ /* 0x000fe80000100a00 */
[----:B------:R-:W-:Y:S04]  /*77a30*/  STL.64 [R1+0x20f0], R32 ;  /* 0x0020f02001007387 */ /* 0x000fe80000100a00 */
[----:B------:R-:W-:Y:S04]  /*77a40*/  STL.64 [R1+0x20e8], R34 ;  /* 0x0020e82201007387 */ /* 0x000fe80000100a00 */
[----:B------:R4:W-:Y:S04]  /*77a50*/  LDGSTS.E [R7+0xe800], desc[UR76][R8.64], P1 ;  /* 0x0e80000008077fae */ /* 0x0009e800089a104c */
[----:B------:R-:W-:Y:S04]  /*77a60*/  STL.64 [R1+0x20e0], R36 ;  /* 0x0020e02401007387 */ /* 0x000fe80000100a00 */
[----:B------:R-:W-:Y:S04]  /*77a70*/  LDGSTS.E [R7+0xe880], desc[UR76][R10.64], P1 ;  /* 0x0e8800000a077fae */ /* 0x000fe800089a104c */
        /* <DEDUP_REMOVED lines=10> */
[----:B-1----:R-:W4:Y:S04]  /*77b20*/  LDL.LU R13, [R1+0x2fe4] ;  /* 0x002fe400010d7983 */ /* 0x002f280000300800 */
[----:B------:R-:W4:Y:S04]  /*77b30*/  LDL.LU R11, [R1+0x2fdc] ;  /* 0x002fdc00010b7983 */ /* 0x000f280000300800 */
[----:B--2---:R-:W2:Y:S04]  /*77b40*/  LDL.LU R18, [R1+0x2fd8] ;  /* 0x002fd80001127983 */ /* 0x004ea80000300800 */
[----:B------:R-:W2:Y:S04]  /*77b50*/  LDL.LU R19, [R1+0x2fd0] ;  /* 0x002fd00001137983 */ /* 0x000ea80000300800 */
[----:B------:R-:W2:Y:S04]  /*77b60*/  LDL.LU R12, [R1+0x2fd4] ;  /* 0x002fd400010c7983 */ /* 0x000ea80000300800 */
[----:B------:R-:W2:Y:S01]  /*77b70*/  LDL.LU R14, [R1+0x2fcc] ;  /* 0x002fcc00010e7983 */ /* 0x000ea20000300800 */
[----:B------:R-:W-:-:S03]  /*77b80*/  IADD3 R43, P1, PT, R43, R2, RZ ;  /* 0x000000022b2b7210 */ /* 0x000fc60007f3e0ff */
[----:B------:R-:W-:Y:S04]  /*77b90*/  LDGSTS.E [R7+0xf980], desc[UR76][R30.64], P2 ;  /* 0x0f9800001e077fae */ /* 0x000fe800091a104c */
[----:B---3--:R-:W3:Y:S04]  /*77ba0*/  LDL.LU R20, [R1+0x2fc8] ;  /* 0x002fc80001147983 */ /* 0x008ee80000300800 */
[----:B------:R-:W-:Y:S04]  /*77bb0*/  LDGSTS.E [R7+0xfa00], desc[UR76][R32.64], P2 ;  /* 0x0fa0000020077fae */ /* 0x000fe800091a104c */
[----:B------:R-:W-:Y:S04]  /*77bc0*/  LDGSTS.E [R7+0xfa80], desc[UR76][R34.64], P2 ;  /* 0x0fa8000022077fae */ /* 0x000fe800091a104c */
[----:B------:R-:W-:Y:S04]  /*77bd0*/  LDGSTS.E [R7+0xfb00], desc[UR76][R36.64], P2 ;  /* 0x0fb0000024077fae */ /* 0x000fe800091a104c */
[----:B------:R-:W-:Y:S01]  /*77be0*/  LDGSTS.E [R7+0xfb80], desc[UR76][R48.64], P2 ;  /* 0x0fb8000030077fae */ /* 0x000fe200091a104c */
[----:B------:R-:W-:Y:S01]  /*77bf0*/  IMAD.X R44, R44, 0x1, R3, P1 ;  /* 0x000000012c2c7824 */ /* 0x000fe200008e0603 */
[----:B------:R-:W-:-:S02]  /*77c00*/  IADD3 R41, P2, PT, R41, R2, RZ ;  /* 0x0000000229297210 */ /* 0x000fc40007f5e0ff */
[----:B------:R-:W3:Y:S04]  /*77c10*/  LDL.LU R21, [R1+0x2fc0] ;  /* 0x002fc00001157983 */ /* 0x000ee80000300800 */
[----:B------:R-:W-:Y:S04]  /*77c20*/  STL [R1+0x2ff4], R43 ;  /* 0x002ff42b01007387 */ /* 0x000fe80000100800 */
[----:B------:R-:W-:Y:S01]  /*77c30*/  STL [R1+0x2fe8], R44 ;  /* 0x002fe82c01007387 */ /* 0x000fe20000100800 */
[----:B------:R-:W-:-:S03]  /*77c40*/  IMAD.X R42, R42, 0x1, R3, P2 ;  /* 0x000000012a2a7824 */ /* 0x000fc600010e0603 */
[----:B------:R-:W-:Y:S04]  /*77c50*/  STL [R1+0x2fec], R41 ;  /* 0x002fec2901007387 */ /* 0x000fe80000100800 */
[----:B------:R-:W3:Y:S04]  /*77c60*/  LDL.LU R16, [R1+0x2fc4] ;  /* 0x002fc40001107983 */ /* 0x000ee80000300800 */
[----:B------:R-:W-:Y:S04]  /*77c70*/  STL [R1+0x2fe0], R42 ;  /* 0x002fe02a01007387 */ /* 0x000fe80000100800 */
[----:B------:R-:W3:Y:S01]  /*77c80*/  LDL.LU R17, [R1+0x2f38] ;  /* 0x002f380001117983 */ /* 0x000ee20000300800 */
[----:B------:R-:W-:Y:S01]  /*77c90*/  UISETP.GT.AND UP3, UPT, UR12, 0x3, UPT ;  /* 0x000000030c00788c */ /* 0x000fe2000bf64270 */
[----:B------:R-:W-:Y:S01]  /*77ca0*/  LOP3.LUT R6, R40, 0x60, RZ, 0x3c, !PT ;  /* 0x0000006028067812 */ /* 0x000fe200078e3cff */
[----:B----4-:R-:W-:-:S02]  /*77cb0*/  IMAD.MOV.U32 R8, RZ, RZ, R45 ;  /* 0x000000ffff087224 */ /* 0x010fc400078e002d */
[----:B------:R-:W-:Y:S01]  /*77cc0*/  IMAD.MOV.U32 R9, RZ, RZ, R46 ;  /* 0x000000ffff097224 */ /* 0x000fe200078e002e */
[----:B------:R-:W-:Y:S01]  /*77cd0*/  USEL UR14, URZ, 0x4, !UP3 ;  /* 0x00000004ff0e7887 */ /* 0x000fe2000d800000 */
[----:B------:R-:W4:Y:S01]  /*77ce0*/  LDL.LU R15, [R1+0x2efc] ;  /* 0x002efc00010f7983 */ /* 0x000f220000300800 */
[----:B------:R-:W-:-:S03]  /*77cf0*/  VIADD R6, R6, UR13 ;  /* 0x0000000d06067c36 */ /* 0x000fc60008000000 */
[----:B------:R-:W4:Y:S01]  /*77d00*/  LDL.LU R10, [R1+0x2ef4] ;  /* 0x002ef400010a7983 */ /* 0x000f220000300800 */
[----:B------:R-:W-:-:S06]  /*77d10*/  USEL UR14, UR14, URZ, !UP0 ;  /* 0x000000ff0e0e7287 */ /* 0x000fcc000c000000 */
        /* <DEDUP_REMOVED lines=8> */
[-C--:B------:R-:W-:Y:S02]  /*77da0*/  IADD3 R13, P1, PT, R13, R2.reuse, RZ ;  /* 0x000000020d0d7210 */ /* 0x080fe40007f3e0ff */
[----:B------:R-:W-:-:S03]  /*77db0*/  IADD3 R11, P2, PT, R11, R2, RZ ;  /* 0x000000020b0b7210 */ /* 0x000fc60007f5e0ff */
[--C-:B--2---:R-:W-:Y:S01]  /*77dc0*/  IMAD.X R18, R18, 0x1, R3.reuse, P1 ;  /* 0x0000000112127824 */ /* 0x104fe200008e0603 */
[----:B------:R-:W-:Y:S01]  /*77dd0*/  STL [R1+0x2fe4], R13 ;  /* 0x002fe40d01007387 */ /* 0x000fe20000100800 */
[----:B------:R-:W-:Y:S02]  /*77de0*/  IMAD.X R19, R19, 0x1, R3, P2 ;  /* 0x0000000113137824 */ /* 0x000fe400010e0603 */
[----:B-1----:R-:W-:Y:S01]  /*77df0*/  IMAD.MOV.U32 R9, RZ, RZ, R18 ;  /* 0x000000ffff097224 */ /* 0x002fe200078e0012 */
[----:B------:R1:W-:Y:S04]  /*77e00*/  STL [R1+0x2fd8], R18 ;  /* 0x002fd81201007387 */ /* 0x0003e80000100800 */
[----:B------:R-:W-:Y:S01]  /*77e10*/  STL [R1+0x2fdc], R11 ;  /* 0x002fdc0b01007387 */ /* 0x000fe20000100800 */
[----:B------:R-:W-:-:S02]  /*77e20*/  MOV R8, R13 ;  /* 0x0000000d00087202 */ /* 0x000fc40000000f00 */
[-C--:B------:R-:W-:Y:S02]  /*77e30*/  IADD3 R12, P1, PT, R12, R2.reuse, RZ ;  /* 0x000000020c0c7210 */ /* 0x080fe40007f3e0ff */
[----:B------:R-:W-:Y:S01]  /*77e40*/  IADD3 R14, P2, PT, R14, R2, RZ ;  /* 0x000000020e0e7210 */ /* 0x000fe20007f5e0ff */
[----:B------:R2:W-:Y:S04]  /*77e50*/  LDGSTS.E [R6+0xd80], desc[UR76][R8.64], P0 ;  /* 0x00d8000008067fae */ /* 0x0005e800081a104c */
[----:B-1----:R-:W4:Y:S04]  /*77e60*/  LDL.LU R18, [R1+0x2ef0] ;  /* 0x002ef00001127983 */ /* 0x002f280000300800 */
[----:B------:R1:W-:Y:S04]  /*77e70*/  STL [R1+0x2fd0], R19 ;  /* 0x002fd01301007387 */ /* 0x0003e80000100800 */
[----:B------:R-:W4:Y:S01]  /*77e80*/  LDL.LU R13, [R1+0x2ee8] ;  /* 0x002ee800010d7983 */ /* 0x000f220000300800 */
[----:B---3--:R-:W-:-:S02]  /*77e90*/  IMAD.X R20, R20, 0x1, R3, P1 ;  /* 0x0000000114147824 */ /* 0x008fc400008e0603 */
[----:B--2---:R-:W-:Y:S02]  /*77ea0*/  IMAD.MOV.U32 R8, RZ, RZ, R11 ;  /* 0x000000ffff087224 */ /* 0x004fe400078e000b */
[----:B------:R-:W-:Y:S02]  /*77eb0*/  IMAD.MOV.U32 R9, RZ, RZ, R19 ;  /* 0x000000ffff097224 */ /* 0x000fe400078e0013 */
[----:B-1----:R-:W2:Y:S04]  /*77ec0*/  LDL.LU R19, [R1+0x2eec] ;  /* 0x002eec0001137983 */ /* 0x002ea80000300800 */
[----:B------:R-:W3:Y:S04]  /*77ed0*/  LDL.LU R11, [R1+0x2ee4] ;  /* 0x002ee400010b7983 */ /* 0x000ee80000300800 */
[----:B------:R-:W-:Y:S04]  /*77ee0*/  STL [R1+0x2fd4], R12 ;  /* 0x002fd40c01007387 */ /* 0x000fe80000100800 */
[----:B------:R1:W-:Y:S04]  /*77ef0*/  LDGSTS.E [R6+0xe00], desc[UR76][R8.64], P0 ;  /* 0x00e0000008067fae */ /* 0x0003e800081a104c */
[----:B------:R1:W-:Y:S04]  /*77f00*/  STL [R1+0x2fc8], R20 ;  /* 0x002fc81401007387 */ /* 0x0003e80000100800 */
[----:B------:R1:W-:Y:S01]  /*77f10*/  STL [R1+0x2fcc], R14 ;  /* 0x002fcc0e01007387 */ /* 0x0003e20000100800 */
[----:B------:R-:W-:Y:S01]  /*77f20*/  IMAD.X R21, R21, 0x1, R3, P2 ;  /* 0x0000000115157824 */ /* 0x000fe200010e0603 */
[----:B------:R-:W-:Y:S01]  /*77f30*/  IADD3 R16, P1, PT, R16, R2, RZ ;  /* 0x0000000210107210 */ /* 0x000fe20007f3e0ff */
[----:B-1----:R-:W-:-:S02]  /*77f40*/  IMAD.MOV.U32 R9, RZ, RZ, R20 ;  /* 0x000000ffff097224 */ /* 0x002fc400078e0014 */
[----:B------:R-:W3:Y:S01]  /*77f50*/  LDL.LU R20, [R1+0x2ee0] ;  /* 0x002ee00001147983 */ /* 0x000ee20000300800 */
[----:B------:R-:W-:-:S03]  /*77f60*/  MOV R8, R12 ;  /* 0x0000000c00087202 */ /* 0x000fc60000000f00 */
[----:B------:R-:W-:Y:S04]  /*77f70*/  STL [R1+0x2fc0], R21 ;  /* 0x002fc01501007387 */ /* 0x000fe80000100800 */
[----:B------:R-:W3:Y:S01]  /*77f80*/  LDL.LU R12, [R1+0x2ed8] ;  /* 0x002ed800010c7983 */ /* 0x000ee20000300800 */
[----:B------:R-:W-:-:S03]  /*77f90*/  IMAD.X R17, R17, 0x1, R3, P1 ;  /* 0x0000000111117824 */ /* 0x000fc600008e0603 */
[----:B------:R1:W-:Y:S02]  /*77fa0*/  LDGSTS.E [R6+0xe80], desc[UR76][R8.64], P0 ;  /* 0x00e8000008067fae */ /* 0x0003e400081a104c */
[----:B-1----:R-:W-:Y:S02]  /*77fb0*/  IMAD.MOV.U32 R8, RZ, RZ, R14 ;  /* 0x000000ffff087224 */ /* 0x002fe400078e000e */
[----:B------:R-:W-:Y:S01]  /*77fc0*/  IMAD.MOV.U32 R9, RZ, RZ, R21 ;  /* 0x000000ffff097224 */ /* 0x000fe200078e0015 */
[----:B------:R-:W3:Y:S04]  /*77fd0*/  LDL.LU R14, [R1+0x2edc] ;  /* 0x002edc00010e7983 */ /* 0x000ee80000300800 */
[----:B------:R-:W3:Y:S04]  /*77fe0*/  LDL.LU R7, [R1+0x2ed4] ;  /* 0x002ed40001077983 */ /* 0x000ee80000300800 */
[----:B------:R-:W-:Y:S04]  /*77ff0*/  STL [R1+0x2fc4], R16 ;  /* 0x002fc41001007387 */ /* 0x000fe80000100800 */
[----:B------:R1:W-:Y:S04]  /*78000*/  STL [R1+0x2f38], R17 ;  /* 0x002f381101007387 */ /* 0x0003e80000100800 */
[----:B------:R1:W-:Y:S02]  /*78010*/  LDGSTS.E [R6+0xf00], desc[UR76][R8.64], P0 ;  /* 0x00f0000008067fae */ /* 0x0003e400081a104c */
[----:B-1----:R-:W-:-:S02]  /*78020*/  MOV R9, R17 ;  /* 0x0000001100097202 */ /* 0x002fc40000000f00 */
[----:B------:R-:W3:Y:S01]  /*78030*/  LDL.LU R17, [R1+0x2ed0] ;  /* 0x002ed00001117983 */ /* 0x000ee20000300800 */
[----:B------:R-:W-:-:S03]  /*78040*/  IMAD.MOV.U32 R8, RZ, RZ, R16 ;  /* 0x000000ffff087224 */ /* 0x000fc600078e0010 */
[----:B------:R-:W3:Y:S01]  /*78050*/  LDL.LU R16, [R1+0x2ec8] ;  /* 0x002ec80001107983 */ /* 0x000ee20000300800 */
[----:B------:R-:W-:Y:S01]  /*78060*/  UISETP.GT.AND UP1, UPT, UR12, 0x7, UPT ;  /* 0x000000070c00788c */ /* 0x000fe2000bf24270 */
[-C--:B----4-:R-:W-:Y:S02]  /*78070*/  IADD3 R15, P1, PT, R15, R2.reuse, RZ ;  /* 0x000000020f0f7210 */ /* 0x090fe40007f3e0ff */
[----:B------:R-:W-:Y:S01]  /*78080*/  IADD3 R10, P2, PT, R10, R2, RZ ;  /* 0x000000020a0a7210 */ /* 0x000fe20007f5e0ff */
[----:B------:R1:W-:Y:S01]  /*78090*/  LDGSTS.E [R6+0xf80], desc[UR76][R8.64], P0 ;  /* 0x00f8000008067fae */ /* 0x0003e200081a104c */
[----:B------:R-:W-:-:S04]  /*780a0*/  USEL UR10, URZ, 0x4, !UP1 ;  /* 0x00000004ff0a7887 */ /* 0x000fc8000c800000 */
[----:B------:R-:W-:Y:S01]  /*780b0*/  USEL UR10, UR10, URZ, !UP0 ;  /* 0x000000ff0a0a7287 */ /* 0x000fe2000c000000 */
[----:B------:R4:W-:Y:S05]  /*780c0*/  STL [R1+0x2efc], R15 ;  /* 0x002efc0f01007387 */ /* 0x0009ea0000100800 */
[----:B------:R-:W-:Y:S01]  /*780d0*/  ISETP.NE.U32.AND P0, PT, RZ, UR10, PT ;  /* 0x0000000aff007c0c */ /* 0x000fe2000bf05070 */
[----:B-1----:R-:W-:Y:S02]  /*780e0*/  IMAD.MOV.U32 R8, RZ, RZ, R15 ;  /* 0x000000ffff087224 */ /* 0x002fe400078e000f */
[--C-:B------:R-:W-:Y:S02]  /*780f0*/  IMAD.X R18, R18, 0x1, R3.reuse, P1 ;  /* 0x0000000112127824 */ /* 0x100fe400008e0603 */
[----:B------:R-:W-:-:S03]  /*78100*/  IMAD.X R13, R13, 0x1, R3, P2 ;  /* 0x000000010d0d7824 */ /* 0x000fc600010e0603 */
[----:B------:R1:W-:Y:S04]  /*78110*/  STL [R1+0x2ef0], R18 ;  /* 0x002ef01201007387 */ /* 0x0003e80000100800 */
[----:B------:R1:W-:Y:S04]  /*78120*/  STL [R1+0x2ef4], R10 ;  /* 0x002ef40a01007387 */ /* 0x0003e80000100800 */
[----:B----4-:R-:W4:Y:S01]  /*78130*/  LDL.LU R15, [R1+0x2ecc] ;  /* 0x002ecc00010f7983 */ /* 0x010f220000300800 */
[----:B------:R-:W-:-:S03]  /*78140*/  IMAD.MOV.U32 R9, RZ, RZ, R18 ;  /* 0x000000ffff097224 */ /* 0x000fc600078e0012 */
[----:B------:R3:W-:Y:S04]  /*78150*/  STL [R1+0x2ee8], R13 ;  /* 0x002ee80d01007387 */ /* 0x0007e80000100800 */
[----:B------:R3:W-:Y:S01]  /*78160*/  LDGSTS.E [R6+0x1c00], desc[UR76][R8.64], P0 ;  /* 0x01c0000008067fae */ /* 0x0007e200081a104c */
[----:B--2---:R-:W-:-:S03]  /*78170*/  IADD3 R19, P1, PT, R19, R2, RZ ;  /* 0x0000000213137210 */ /* 0x004fc60007f3e0ff */
[----:B-1----:R-:W2:Y:S01]  /*78180*/  LDL.LU R18, [R1+0x2ec0] ;  /* 0x002ec00001127983 */ /* 0x002ea20000300800 */
[----:B---3--:R-:W-:Y:S01]  /*78190*/  IADD3 R11, P2, PT, R11, R2, RZ ;  /* 0x000000020b0b7210 */ /* 0x008fe20007f5e0ff */
[----:B------:R-:W-:Y:S01]  /*781a0*/  IMAD.MOV.U32 R8, RZ, RZ, R10 ;  /* 0x000000ffff087224 */ /* 0x000fe200078e000a */
[----:B------:R-:W-:Y:S01]  /*781b0*/  MOV R9, R13 ;  /* 0x0000000d00097202 */ /* 0x000fe20000000f00 */
[----:B------:R-:W3:Y:S04]  /*781c0*/  LDL.LU R10, [R1+0x2ec4] ;  /* 0x002ec400010a7983 */ /* 0x000ee80000300800 */
[----:B------:R-:W3:Y:S01]  /*781d0*/  LDL.LU R13, [R1+0x2ebc] ;  /* 0x002ebc00010d7983 */ /* 0x000ee20000300800 */
[----:B------:R-:W-:-:S03]  /*781e0*/  IMAD.X R20, R20, 0x1, R3, P1 ;  /* 0x0000000114147824 */ /* 0x000fc600008e0603 */
[----:B------:R-:W-:Y:S04]  /*781f0*/  STL [R1+0x2eec], R19 ;  /* 0x002eec1301007387 */ /* 0x000fe80000100800 */
[----:B------:R1:W-:Y:S04]  /*78200*/  LDGSTS.E [R6+0x1c80], desc[UR76][R8.64], P0 ;  /* 0x01c8000008067fae */ /* 0x0003e800081a104c */
[----:B------:R1:W-:Y:S04]  /*78210*/  STL [R1+0x2ee0], R20 ;  /* 0x002ee01401007387 */ /* 0x0003e80000100800 */
[----:B------:R-:W-:Y:S01]  /*78220*/  STL [R1+0x2ee4], R11 ;  /* 0x002ee40b01007387 */ /* 0x000fe20000100800 */
[----:B------:R-:W-:-:S02]  /*78230*/  IMAD.X R12, R12, 0x1, R3, P2 ;  /* 0x000000010c0c7824 */ /* 0x000fc400010e0603 */
[----:B-1----:R-:W-:Y:S02]  /*78240*/  IMAD.MOV.U32 R9, RZ, RZ, R20 ;  /* 0x000000ffff097224 */ /* 0x002fe400078e0014 */
[----:B------:R-:W3:Y:S01]  /*78250*/  LDL.LU R20, [R1+0x2df8] ;  /* 0x002df80001147983 */ /* 0x000ee20000300800 */
[----:B------:R-:W-:Y:S01]  /*78260*/  IMAD.MOV.U32 R8, RZ, RZ, R19 ;  /* 0x000000ffff087224 */ /* 0x000fe200078e0013 */
[----:B------:R-:W-:-:S04]  /*78270*/  IADD3 R14, P1, PT, R14, R2, RZ ;  /* 0x000000020e0e7210 */ /* 0x000fc80007f3e0ff */
[----:B------:R1:W-:Y:S04]  /*78280*/  LDGSTS.E [R6+0x1d00], desc[UR76][R8.64], P0 ;  /* 0x01d0000008067fae */ /* 0x0003e800081a104c */
[----:B------:R1:W-:Y:S04]  /*78290*/  STL [R1+0x2ed8], R12 ;  /* 0x002ed80c01007387 */ /* 0x0003e80000100800 */
[----:B------:R-:W3:Y:S01]  /*782a0*/  LDL.LU R19, [R1+0x2df0] ;  /* 0x002df00001137983 */ /* 0x000ee20000300800 */
[----:B------:R-:W-:Y:S01]  /*782b0*/  IADD3 R7, P2, PT, R7, R2, RZ ;  /* 0x0000000207077210 */ /* 0x000fe20007f5e0ff */
[----:B-1----:R-:W-:Y:S01]  /*782c0*/  IMAD.MOV.U32 R8, RZ, RZ, R11 ;  /* 0x000000ffff087224 */ /* 0x002fe200078e000b */
[----:B------:R-:W-:-:S02]  /*782d0*/  MOV R9, R12 ;  /* 0x0000000c00097202 */ /* 0x000fc40000000f00 */
        /* <DEDUP_REMOVED lines=10> */
[----:B------:R-:W-:-:S03]  /*78380*/  IMAD.MOV.U32 R8, RZ, RZ, R14 ;  /* 0x000000ffff087224 */ /* 0x000fc600078e000e */
[----:B------:R1:W-:Y:S04]  /*78390*/  STL [R1+0x2ec8], R16 ;  /* 0x002ec81001007387 */ /* 0x0003e80000100800 */
[----:B------:R-:W3:Y:S04]  /*783a0*/  LDL.LU R14, [R1+0x2de0] ;  /* 0x002de000010e7983 */ /* 0x000ee80000300800 */
[----:B------:R1:W-:Y:S01]  /*783b0*/  LDGSTS.E [R6+0x1e00], desc[UR76][R8.64], P0 ;  /* 0x01e0000008067fae */ /* 0x0003e200081a104c */
[----:B------:R-:W-:Y:S01]  /*783c0*/  UISETP.GT.AND UP1, UPT, UR12, 0xb, UPT ;  /* 0x0000000b0c00788c */ /* 0x000fe2000bf24270 */
[----:B-1----:R-:W-:Y:S01]  /*783d0*/  IMAD.MOV.U32 R8, RZ, RZ, R7 ;  /* 0x000000ffff087224 */ /* 0x002fe200078e0007 */
[----:B------:R-:W-:-:S02]  /*783e0*/  MOV R9, R16 ;  /* 0x0000001000097202 */ /* 0x000fc40000000f00 */
[----:B------:R-:W3:Y:S04]  /*783f0*/  LDL.LU R16, [R1+0x2de4] ;  /* 0x002de40001107983 */ /* 0x000ee80000300800 */
[----:B------:R-:W3:Y:S04]  /*78400*/  LDL.LU R7, [R1+0x2ddc] ;  /* 0x002ddc0001077983 */ /* 0x000ee80000300800 */
[----:B------:R1:W-:Y:S01]  /*78410*/  LDGSTS.E [R6+0x1e80], desc[UR76][R8.64], P0 ;  /* 0x01e8000008067fae */ /* 0x0003e200081a104c */
[----:B------:R-:W-:-:S04]  /*78420*/  USEL UR10, URZ, 0x4, !UP1 ;  /* 0x00000004ff0a7887 */ /* 0x000fc8000c800000 */
[----:B------:R-:W-:Y:S01]  /*78430*/  USEL UR10, UR10, URZ, !UP0 ;  /* 0x000000ff0a0a7287 */ /* 0x000fe2000c000000 */
[----:B----4-:R-:W-:-:S05]  /*78440*/  IADD3 R15, P1, PT, R15, R2, RZ ;  /* 0x000000020f0f7210 */ /* 0x010fca0007f3e0ff */
[----:B--2---:R-:W-:Y:S01]  /*78450*/  IMAD.X R18, R18, 0x1, R3, P1 ;  /* 0x0000000112127824 */ /* 0x004fe200008e0603 */
[----:B------:R-:W-:Y:S03]  /*78460*/  STL [R1+0x2ecc], R15 ;  /* 0x002ecc0f01007387 */ /* 0x000fe60000100800 */
[----:B-1----:R-:W-:Y:S01]  /*78470*/  IMAD.MOV.U32 R9, RZ, RZ, R18 ;  /* 0x000000ffff097224 */ /* 0x002fe200078e0012 */
[----:B------:R1:W-:Y:S01]  /*78480*/  STL [R1+0x2ec0], R18 ;  /* 0x002ec01201007387 */ /* 0x0003e20000100800 */
[----:B------:R-:W-:Y:S01]  /*78490*/  IMAD.MOV.U32 R8, RZ, RZ, R15 ;  /* 0x000000ffff087224 */ /* 0x000fe200078e000f */
[----:B---3--:R-:W-:-:S04]  /*784a0*/  IADD3 R10, P2, PT, R10, R2, RZ ;  /* 0x000000020a0a7210 */ /* 0x008fc80007f5e0ff */
[----:B------:R2:W-:Y:S04]  /*784b0*/  LDGSTS.E [R6+0x1f00], desc[UR76][R8.64], P0 ;  /* 0x01f0000008067fae */ /* 0x0005e800081a104c */
[----:B-1----:R-:W3:Y:S04]  /*784c0*/  LDL.LU R18, [R1+0x2dd8] ;  /* 0x002dd80001127983 */ /* 0x002ee80000300800 */
[----:B------:R-:W4:Y:S01]  /*784d0*/  LDL.LU R15, [R1+0x2dd0] ;  /* 0x002dd000010f7983 */ /* 0x000f220000300800 */
[----:B------:R-:W-:Y:S02]  /*784e0*/  IADD3 R13, P3, PT, R13, R2, RZ ;  /* 0x000000020d0d7210 */ /* 0x000fe40007f7e0ff */
[----:B------:R-:W-:Y:S01]  /*784f0*/  ISETP.NE.U32.AND P1, PT, RZ, UR10, PT ;  /* 0x0000000aff007c0c */ /* 0x000fe2000bf25070 */
[----:B------:R1:W-:Y:S01]  /*78500*/  STL [R1+0x2ec4], R10 ;  /* 0x002ec40a01007387 */ /* 0x0003e20000100800 */
[----:B--2---:R-:W-:Y:S01]  /*78510*/  MOV R8, R10 ;  /* 0x0000000a00087202 */ /* 0x004fe20000000f00 */
[----:B------:R-:W-:-:S04]  /*78520*/  IMAD.X R20, R20, 0x1, R3, P2 ;  /* 0x0000000114147824 */ /* 0x000fc800010e0603 */
[----:B------:R-:W-:Y:S01]  /*78530*/  IMAD.MOV.U32 R9, RZ, RZ, R20 ;  /* 0x000000ffff097224 */ /* 0x000fe200078e0014 */
[----:B------:R-:W-:Y:S04]  /*78540*/  STL [R1+0x2df8], R20 ;  /* 0x002df81401007387 */ /* 0x000fe80000100800 */
[----:B------:R2:W-:Y:S01]  /*78550*/  STL [R1+0x2ebc], R13 ;  /* 0x002ebc0d01007387 */ /* 0x0005e20000100800 */
[----:B------:R-:W-:-:S03]  /*78560*/  IMAD.X R19, R19, 0x1, R3, P3 ;  /* 0x0000000113137824 */ /* 0x000fc600018e0603 */
[----:B------:R-:W4:Y:S04]  /*78570*/  LDL.LU R21, [R1+0x2dd4] ;  /* 0x002dd40001157983 */ /* 0x000f280000300800 */
[----:B------:R2:W-:Y:S04]  /*78580*/  LDGSTS.E [R6+0x1f80], desc[UR76][R8.64], P0 ;  /* 0x01f8000008067fae */ /* 0x0005e800081a104c */
[----:B------:R-:W-:Y:S04]  /*78590*/  STL [R1+0x2df0], R19 ;  /* 0x002df01301007387 */ /* 0x000fe80000100800 */
[----:B-1----:R-:W4:Y:S04]  /*785a0*/  LDL.LU R10, [R1+0x2dcc] ;  /* 0x002dcc00010a7983 */ /* 0x002f280000300800 */
[----:B------:R-:W4:Y:S01]  /*785b0*/  LDL.LU R22, [R1+0x2dc8] ;  /* 0x002dc80001167983 */ /* 0x000f220000300800 */
[----:B------:R-:W-:Y:S01]  /*785c0*/  IADD3 R12, P0, PT, R12, R2, RZ ;  /* 0x000000020c0c7210 */ /* 0x000fe20007f1e0ff */
[----:B--2---:R-:W-:-:S02]  /*785d0*/  IMAD.MOV.U32 R8, RZ, RZ, R13 ;  /* 0x000000ffff087224 */ /* 0x004fc400078e000d */
[----:B------:R-:W-:Y:S01]  /*785e0*/  IMAD.MOV.U32 R9, RZ, RZ, R19 ;  /* 0x000000ffff097224 */ /* 0x000fe200078e0013 */
[----:B------:R-:W-:Y:S01]  /*785f0*/  IADD3 R11, P2, PT, R11, R2, RZ ;  /* 0x000000020b0b7210 */ /* 0x000fe20007f5e0ff */
[----:B------:R-:W2:Y:S04]  /*78600*/  LDL.LU R13, [R1+0x2dc0] ;  /* 0x002dc000010d7983 */ /* 0x000ea80000300800 */
[----:B------:R1:W-:Y:S04]  /*78610*/  STL [R1+0x2df4], R12 ;  /* 0x002df40c01007387 */ /* 0x0003e80000100800 */
[----:B------:R1:W-:Y:S01]  /*78620*/  LDGSTS.E [R6+0x2c00], desc[UR76][R8.64], P1 ;  /* 0x02c0000008067fae */ /* 0x0003e200089a104c */
[--C-:B------:R-:W-:Y:S01]  /*78630*/  IMAD.X R17, R17, 0x1, R3.reuse, P0 ;  /* 0x0000000111117824 */ /* 0x100fe200000e0603 */
[----:B-1----:R-:W-:Y:S01]  /*78640*/  MOV R8, R12 ;  /* 0x0000000c00087202 */ /* 0x002fe20000000f00 */
[----:B------:R-:W-:-:S03]  /*78650*/  IMAD.X R14, R14, 0x1, R3, P2 ;  /* 0x000000010e0e7824 */ /* 0x000fc600010e0603 */
[----:B------:R1:W-:Y:S04]  /*78660*/  STL [R1+0x2de8], R17 ;  /* 0x002de81101007387 */ /* 0x0003e80000100800 */
[----:B------:R1:W-:Y:S04]  /*78670*/  STL [R1+0x2dec], R11 ;  /* 0x002dec0b01007387 */ /* 0x0003e80000100800 */
[----:B------:R-:W2:Y:S01]  /*78680*/  LDL.LU R12, [R1+0x2dc4] ;  /* 0x002dc400010c7983 */ /* 0x000ea20000300800 */
[----:B------:R-:W-:-:S03]  /*78690*/  IMAD.MOV.U32 R9, RZ, RZ, R17 ;  /* 0x000000ffff097224 */ /* 0x000fc600078e0011 */
[----:B------:R1:W-:Y:S04]  /*786a0*/  STL [R1+0x2de0], R14 ;  /* 0x002de00e01007387 */ /* 0x0003e80000100800 */
[----:B------:R1:W-:Y:S04]  /*786b0*/  LDGSTS.E [R6+0x2c80], desc[UR76][R8.64], P1 ;  /* 0x02c8000008067fae */ /* 0x0003e800089a104c */
[----:B-1----:R-:W2:Y:S01]  /*786c0*/  LDL.LU R17, [R1+0x2cf8] ;  /* 0x002cf80001117983 */ /* 0x002ea20000300800 */
[-C--:B------:R-:W-:Y:S02]  /*786d0*/  IADD3 R16, P0, PT, R16, R2.reuse, RZ ;  /* 0x0000000210107210 */ /* 0x080fe40007f1e0ff */
[----:B------:R-:W-:Y:S01]  /*786e0*/  IADD3 R7, P2, PT, R7, R2, RZ ;  /* 0x0000000207077210 */ /* 0x000fe20007f5e0ff */
[----:B------:R-:W-:-:S02]  /*786f0*/  IMAD.MOV.U32 R8, RZ, RZ, R11 ;  /* 0x000000ffff087224 */ /* 0x000fc400078e000b */
[----:B------:R-:W-:Y:S01]  /*78700*/  IMAD.MOV.U32 R9, RZ, RZ, R14 ;  /* 0x000000ffff097224 */ /* 0x000fe200078e000e */
[----:B------:R-:W2:Y:S04]  /*78710*/  LDL.LU R11, [R1+0x2dbc] ;  /* 0x002dbc00010b7983 */ /* 0x000ea80000300800 */
[----:B------:R-:W2:Y:S04]  /*78720*/  LDL.LU R14, [R1+0x2cf4] ;  /* 0x002cf400010e7983 */ /* 0x000ea80000300800 */
[----:B------:R-:W-:Y:S04]  /*78730*/  STL [R1+0x2de4], R16 ;  /* 0x002de41001007387 */ /* 0x000fe80000100800 */
[----:B------:R1:W-:Y:S02]  /*78740*/  LDGSTS.E [R6+0x2d00], desc[UR76][R8.64], P1 ;  /* 0x02d0000008067fae */ /* 0x0003e400089a104c */
[----:B-1----:R-:W-:Y:S01]  /*78750*/  MOV R8, R16 ;  /* 0x0000001000087202 */ /* 0x002fe20000000f00 */
[----:B---3--:R-:W-:-:S02]  /*78760*/  IMAD.X R18, R18, 0x1, R3, P0 ;  /* 0x0000000112127824 */ /* 0x008fc400000e0603 */
[----:B----4-:R-:W-:Y:S02]  /*78770*/  IMAD.X R15, R15, 0x1, R3, P2 ;  /* 0x000000010f0f7824 */ /* 0x010fe400010e0603 */
[----:B------:R-:W-:Y:S01]  /*78780*/  IMAD.MOV.U32 R9, RZ, RZ, R18 ;  /* 0x000000ffff097224 */ /* 0x000fe200078e0012 */
[----:B------:R1:W-:Y:S04]  /*78790*/  STL [R1+0x2dd8], R18 ;  /* 0x002dd81201007387 */ /* 0x0003e80000100800 */
[----:B------:R-:W-:Y:S04]  /*787a0*/  STL [R1+0x2ddc], R7 ;  /* 0x002ddc0701007387 */ /* 0x000fe80000100800 */
[----:B------:R-:W3:Y:S04]  /*787b0*/  LDL.LU R20, [R1+0x2cf0] ;  /* 0x002cf00001147983 */ /* 0x000ee80000300800 */
[----:B------:R4:W-:Y:S04]  /*787c0*/  STL [R1+0x2dd0], R15 ;  /* 0x002dd00f01007387 */ /* 0x0009e80000100800 */
[----:B------:R-:W3:Y:S04]  /*787d0*/  LDL.LU R19, [R1+0x2ce8] ;  /* 0x002ce80001137983 */ /* 0x000ee80000300800 */
[----:B------:R4:W-:Y:S04]  /*787e0*/  LDGSTS.E [R6+0x2d80], desc[UR76][R8.64], P1 ;  /* 0x02d8000008067fae */ /* 0x0009e800089a104c */
[----:B-1----:R-:W3:Y:S01]  /*787f0*/  LDL.LU R18, [R1+0x2ce0] ;  /* 0x002ce00001127983 */ /* 0x002ee20000300800 */
[----:B----4-:R-:W-:-:S03]  /*78800*/  IMAD.MOV.U32 R9, RZ, RZ, R15 ;  /* 0x000000ffff097224 */ /* 0x010fc600078e000f */
[----:B------:R-:W4:Y:S01]  /*78810*/  LDL.LU R15, [R1+0x2cec] ;  /* 0x002cec00010f7983 */ /* 0x000f220000300800 */
[-C--:B------:R-:W-:Y:S01]  /*78820*/  IADD3 R21, P0, PT, R21, R2.reuse, RZ ;  /* 0x0000000215157210 */ /* 0x080fe20007f1e0ff */
[----:B------:R-:W-:Y:S02]  /*78830*/  IMAD.MOV.U32 R8, RZ, RZ, R7 ;  /* 0x000000ffff087224 */ /* 0x000fe400078e0007 */
[----:B------:R-:W4:Y:S04]  /*78840*/  LDL.LU R16, [R1+0x2cd8] ;  /* 0x002cd80001107983 */ /* 0x000f280000300800 */
[----:B------:R-:W4:Y:S01]  /*78850*/  LDL.LU R7, [R1+0x2ce4] ;  /* 0x002ce40001077983 */ /* 0x000f220000300800 */
[----:B------:R-:W-:Y:S01]  /*78860*/  IMAD.X R22, R22, 0x1, R3, P0 ;  /* 0x0000000116167824 */ /* 0x000fe200000e0603 */
[----:B------:R-:W-:-:S02]  /*78870*/  IADD3 R10, P2, PT, R10, R2, RZ ;  /* 0x000000020a0a7210 */ /* 0x000fc40007f5e0ff */
[----:B------:R1:W-:Y:S04]  /*78880*/  LDGSTS.E [R6+0x2e00], desc[UR76][R8.64], P1 ;  /* 0x02e0000008067fae */ /* 0x0003e800089a104c */
[----:B------:R-:W-:Y:S04]  /*78890*/  STL [R1+0x2dd4], R21 ;  /* 0x002dd41501007387 */ /* 0x000fe80000100800 */
[----:B------:R-:W-:Y:S04]  /*788a0*/  STL [R1+0x2dc8], R22 ;  /* 0x002dc81601007387 */ /* 0x000fe80000100800 */
[----:B------:R-:W-:Y:S01]  /*788b0*/  STL [R1+0x2dcc], R10 ;  /* 0x002dcc0a01007387 */ /* 0x000fe20000100800 */
[----:B-1----:R-:W-:Y:S01]  /*788c0*/  MOV R8, R21 ;  /* 0x0000001500087202 */ /* 0x002fe20000000f00 */
[----:B------:R-:W-:-:S02]  /*788d0*/  IMAD.MOV.U32 R9, RZ, RZ, R22 ;  /* 0x000000ffff097224 */ /* 0x000fc400078e0016 */
[----:B--2---:R-:W-:-:S03]  /*788e0*/  IMAD.X R13, R13, 0x1, R3, P2 ;  /* 0x000000010d0d7824 */ /* 0x004fc600010e0603 */
[----:B------:R1:W-:Y:S04]  /*788f0*/  LDGSTS.E [R6+0x2e80], desc[UR76][R8.64], P1 ;  /* 0x02e8000008067fae */ /* 0x0003e800089a104c */
[----:B------:R2:W-:Y:S01]  /*78900*/  STL [R1+0x2dc0], R13 ;  /* 0x002dc00d01007387 */ /* 0x0005e20000100800 */
[----:B------:R-:W-:Y:S01]  /*78910*/  IADD3 R12, P0, PT, R12, R2, RZ ;  /* 0x000000020c0c7210 */ /* 0x000fe20007f1e0ff */
[----:B-1----:R-:W-:Y:S02]  /*78920*/  IMAD.MOV.U32 R8, RZ, RZ, R10 ;  /* 0x000000ffff087224 */ /* 0x002fe400078e000a */
[----:B------:R-:W-:Y:S02]  /*78930*/  IMAD.MOV.U32 R9, RZ, RZ, R13 ;  /* 0x000000ffff097224 */ /* 0x000fe400078e000d */
[----:B--2---:R-:W2:Y:S04]  /*78940*/  LDL.LU R13, [R1+0x2cdc] ;  /* 0x002cdc00010d7983 */ /* 0x004ea80000300800 */
[----:B------:R-:W2:Y:S01]  /*78950*/  LDL.LU R10, [R1+0x2cd4] ;  /* 0x002cd400010a7983 */ /* 0x000ea20000300800 */
[----:B------:R-:W-:-:S03]  /*78960*/  IMAD.X R17, R17, 0x1, R3, P0 ;  /* 0x0000000111117824 */ /* 0x000fc600000e0603 */
[----:B------:R1:W-:Y:S04]  /*78970*/  LDGSTS.E [R6+0x2f00], desc[UR76][R8.64], P1 ;  /* 0x02f0000008067fae */ /* 0x0003e800089a104c */
[----:B------:R-:W-:Y:S04]  /*78980*/  STL [R1+0x2dc4], R12 ;  /* 0x002dc40c01007387 */ /* 0x000fe80000100800 */
[----:B------:R1:W-:Y:S02]  /*78990*/  STL [R1+0x2cf8], R17 ;  /* 0x002cf81101007387 */ /* 0x0003e40000100800 */
[----:B-1----:R-:W-:-:S02]  /*789a0*/  MOV R9, R17 ;  /* 0x0000001100097202 */ /* 0x002fc40000000f00 */
[----:B------:R-:W2:Y:S01]  /*789b0*/  LDL.LU R17, [R1+0x2cd0] ;  /* 0x002cd00001117983 */ /* 0x000ea20000300800 */
[----:B------:R-:W-:-:S03]  /*789c0*/  IMAD.MOV.U32 R8, RZ, RZ, R12 ;  /* 0x000000ffff087224 */ /* 0x000fc600078e000c */
[----:B------:R-:W2:Y:S01]  /*789d0*/  LDL.LU R12, [R1+0x2cc8] ;  /* 0x002cc800010c7983 */ /* 0x000ea20000300800 */
[----:B------:R-:W-:-:S03]  /*789e0*/  UISETP.GT.AND UP1, UPT, UR12, 0xf, UPT ;  /* 0x0000000f0c00788c */ /* 0x000fc6000bf24270 */
[----:B------:R1:W-:Y:S01]  /*789f0*/  LDGSTS.E [R6+0x2f80], desc[UR76][R8.64], P1 ;  /* 0x02f8000008067fae */ /* 0x0003e200089a104c */
[----:B------:R-:W-:-:S04]  /*78a00*/  USEL UR10, URZ, 0x4, !UP1 ;  /* 0x00000004ff0a7887 */ /* 0x000fc8000c800000 */
[----:B------:R-:W-:Y:S01]  /*78a10*/  USEL UR10, UR10, URZ, !UP0 ;  /* 0x000000ff0a0a7287 */ /* 0x000fe2000c000000 */
[-C--:B------:R-:W-:Y:S02]  /*78a20*/  IADD3 R11, P1, PT, R11, R2.reuse, RZ ;  /* 0x000000020b0b7210 */ /* 0x080fe40007f3e0ff */
[----:B------:R-:W-:-:S03]  /*78a30*/  IADD3 R14, P2, PT, R14, R2, RZ ;  /* 0x000000020e0e7210 */ /* 0x000fc60007f5e0ff */
[----:B------:R-:W-:Y:S01]  /*78a40*/  ISETP.NE.U32.AND P0, PT, RZ, UR10, PT ;  /* 0x0000000aff007c0c */ /* 0x000fe2000bf05070 */
[----:B------:R3:W-:Y:S01]  /*78a50*/  STL [R1+0x2dbc], R11 ;  /* 0x002dbc0b01007387 */ /* 0x0007e20000100800 */
[----:B-1----:R-:W-:Y:S02]  /*78a60*/  IMAD.MOV.U32 R8, RZ, RZ, R11 ;  /* 0x000000ffff087224 */ /* 0x002fe400078e000b */
[--C-:B---3--:R-:W-:Y:S02]  /*78a70*/  IMAD.X R20, R20, 0x1, R3.reuse, P1 ;  /* 0x0000000114147824 */ /* 0x108fe400008e0603 */
[----:B------:R-:W-:Y:S02]  /*78a80*/  IMAD.X R19, R19, 0x1, R3, P2 ;  /* 0x0000000113137824 */ /* 0x000fe400010e0603 */
[----:B------:R-:W-:Y:S01]  /*78a90*/  IMAD.MOV.U32 R9, RZ, RZ, R20 ;  /* 0x000000ffff097224 */ /* 0x000fe200078e0014 */
[----:B------:R-:W-:Y:S04]  /*78aa0*/  STL [R1+0x2cf0], R20 ;  /* 0x002cf01401007387 */ /* 0x000fe80000100800 */
[----:B------:R1:W-:Y:S04]  /*78ab0*/  STL [R1+0x2cf4], R14 ;  /* 0x002cf40e01007387 */ /* 0x0003e80000100800 */
[----:B------:R-:W3:Y:S04]  /*78ac0*/  LDL.LU R11, [R1+0x2ccc] ;  /* 0x002ccc00010b7983 */ /* 0x000ee80000300800 */
[----:B------:R-:W-:Y:S04]  /*78ad0*/  STL [R1+0x2ce8], R19 ;  /* 0x002ce81301007387 */ /* 0x000fe80000100800 */
[----:B------:R1:W-:Y:S01]  /*78ae0*/  LDGSTS.E [R6+0x3c00], desc[UR76][R8.64], P0 ;  /* 0x03c0000008067fae */ /* 0x0003e200081a104c */
[----:B----4-:R-:W-:Y:S01]  /*78af0*/  IADD3 R15, P1, PT, R15, R2, RZ ;  /* 0x000000020f0f7210 */ /* 0x010fe20007f3e0ff */
[----:B-1----:R-:W-:Y:S01]  /*78b00*/  IMAD.MOV.U32 R8, RZ, RZ, R14 ;  /* 0x000000ffff087224 */ /* 0x002fe200078e000e */
[----:B------:R-:W-:-:S02]  /*78b10*/  MOV R9, R19 ;  /* 0x0000001300097202 */ /* 0x000fc40000000f00 */
[----:B------:R-:W-:Y:S01]  /*78b20*/  IADD3 R7, P2, PT, R7, R2, RZ ;  /* 0x0000000207077210 */ /* 0x000fe20007f5e0ff */
[--C-:B------:R-:W-:Y:S01]  /*78b30*/  IMAD.X R18, R18, 0x1, R3.reuse, P1 ;  /* 0x0000000112127824 */ /* 0x100fe200008e0603 */
[----:B------:R-:W4:Y:S04]  /*78b40*/  LDL.LU R14, [R1+0x2cc0] ;  /* 0x002cc000010e7983 */ /* 0x000f280000300800 */
        /* <DEDUP_REMOVED lines=13> */
[-C--:B--2---:R-:W-:Y:S02]  /*78c20*/  IADD3 R13, P1, PT, R13, R2.reuse, RZ ;  /* 0x000000020d0d7210 */ /* 0x084fe40007f3e0ff */
[----:B------:R-:W-:Y:S01]  /*78c30*/  IADD3 R10, P2, PT, R10, R2, RZ ;  /* 0x000000020a0a7210 */ /* 0x000fe20007f5e0ff */
[----:B-1----:R-:W-:Y:S01]  /*78c40*/  IMAD.MOV.U32 R8, RZ, RZ, R7 ;  /* 0x000000ffff087224 */ /* 0x002fe200078e0007 */
[----:B------:R-:W-:Y:S02]  /*78c50*/  MOV R9, R16 ;  /* 0x0000001000097202 */ /* 0x000fe40000000f00 */
[----:B------:R-:W2:Y:S04]  /*78c60*/  LDL.LU R16, [R1+0x237c] ;  /* 0x00237c0001107983 */ /* 0x000ea80000300800 */
[----:B------:R-:W2:Y:S04]  /*78c70*/  LDL.LU R7, [R1+0x2384] ;  /* 0x0023840001077983 */ /* 0x000ea80000300800 */
[----:B------:R-:W-:Y:S04]  /*78c80*/  STL [R1+0x2cdc], R13 ;  /* 0x002cdc0d01007387 */ /* 0x000fe80000100800 */
[----:B------:R1:W-:Y:S01]  /*78c90*/  LDGSTS.E [R6+0x3d80], desc[UR76][R8.64], P0 ;  /* 0x03d8000008067fae */ /* 0x0003e200081a104c */
[----:B------:R-:W-:-:S02]  /*78ca0*/  IMAD.X R17, R17, 0x1, R3, P1 ;  /* 0x0000000111117824 */ /* 0x000fc400008e0603 */
[----:B------:R-:W-:Y:S02]  /*78cb0*/  IMAD.X R12, R12, 0x1, R3, P2 ;  /* 0x000000010c0c7824 */ /* 0x000fe400010e0603 */
[----:B-1----:R-:W-:Y:S01]  /*78cc0*/  IMAD.MOV.U32 R9, RZ, RZ, R17 ;  /* 0x000000ffff097224 */ /* 0x002fe200078e0011 */
[----:B------:R1:W-:Y:S04]  /*78cd0*/  STL [R1+0x2cd0], R17 ;  /* 0x002cd01101007387 */ /* 0x0003e80000100800 */
[----:B------:R-:W-:Y:S01]  /*78ce0*/  STL [R1+0x2cd4], R10 ;  /* 0x002cd40a01007387 */ /* 0x000fe20000100800 */
[----:B------:R-:W-:-:S05]  /*78cf0*/  IMAD.MOV.U32 R8, RZ, RZ, R13 ;  /* 0x000000ffff087224 */ /* 0x000fca00078e000d */
[----:B------:R1:W-:Y:S04]  /*78d00*/  LDGSTS.E [R6+0x3e00], desc[UR76][R8.64], P0 ;  /* 0x03e0000008067fae */ /* 0x0003e800081a104c */
[----:B-1----:R-:W2:Y:S04]  /*78d10*/  LDL.LU R17, [R1+0x2378] ;  /* 0x0023780001117983 */ /* 0x002ea80000300800 */
[----:B------:R1:W-:Y:S04]  /*78d20*/  STL [R1+0x2cc8], R12 ;  /* 0x002cc80c01007387 */ /* 0x0003e80000100800 */
[----:B------:R-:W2:Y:S01]  /*78d30*/  LDL.LU R13, [R1+0x2380] ;  /* 0x00238000010d7983 */ /* 0x000ea20000300800 */
[----:B------:R-:W-:Y:S01]  /*78d40*/  UISETP.GT.AND UP1, UPT, UR12, 0x13, UPT ;  /* 0x000000130c00788c */ /* 0x000fe2000bf24270 */
[----:B------:R-:W-:Y:S01]  /*78d50*/  MOV R9, R12 ;  /* 0x0000000c00097202 */ /* 0x000fe20000000f00 */
[----:B------:R-:W-:Y:S01]  /*78d60*/  IMAD.MOV.U32 R8, RZ, RZ, R10 ;  /* 0x000000ffff087224 */ /* 0x000fe200078e000a */
[----:B-1----:R-:W2:Y:S04]  /*78d70*/  LDL.LU R12, [R1+0x238c] ;  /* 0x00238c00010c7983 */ /* 0x002ea80000300800 */
[----:B------:R-:W2:Y:S01]  /*78d80*/  LDL.LU R10, [R1+0x2394] ;  /* 0x00239400010a7983 */ /* 0x000ea20000300800 */
[----:B------:R-:W-:-:S03]  /*78d90*/  USEL UR10, URZ, 0x4, !UP1 ;  /* 0x00000004ff0a7887 */ /* 0x000fc6000c800000 */
[----:B------:R1:W-:Y:S01]  /*78da0*/  LDGSTS.E [R6+0x3e80], desc[UR76][R8.64], P0 ;  /* 0x03e8000008067fae */ /* 0x0003e200081a104c */
[----:B------:R-:W-:Y:S01]  /*78db0*/  USEL UR10, UR10, URZ, !UP0 ;  /* 0x000000ff0a0a7287 */ /* 0x000fe2000c000000 */
[----:B---3--:R-:W-:-:S05]  /*78dc0*/  IADD3 R11, P1, PT, R11, R2, RZ ;  /* 0x000000020b0b7210 */ /* 0x008fca0007f3e0ff */
[----:B------:R-:W-:Y:S01]  /*78dd0*/  STL [R1+0x2ccc], R11 ;  /* 0x002ccc0b01007387 */ /* 0x000fe20000100800 */
[----:B-1----:R-:W-:Y:S02]  /*78de0*/  IMAD.MOV.U32 R8, RZ, RZ, R11 ;  /* 0x000000ffff087224 */ /* 0x002fe400078e000b */
[----:B----4-:R-:W-:-:S05]  /*78df0*/  IMAD.X R14, R14, 0x1, R3, P1 ;  /* 0x000000010e0e7824 */ /* 0x010fca00008e0603 */
[----:B------:R1:W-:Y:S04]  /*78e00*/  STL [R1+0x2cc0], R14 ;  /* 0x002cc00e01007387 */ /* 0x0003e80000100800 */
[----:B------:R-:W3:Y:S01]  /*78e10*/  LDL.LU R18, [R1+0x2388] ;  /* 0x0023880001127983 */ /* 0x000ee20000300800 */
[----:B------:R-:W-:-:S03]  /*78e20*/  IMAD.MOV.U32 R9, RZ, RZ, R14 ;  /* 0x000000ffff097224 */ /* 0x000fc600078e000e */
[----:B------:R-:W4:Y:S04]  /*78e30*/  LDL.LU R19, [R1+0x2390] ;  /* 0x0023900001137983 */ /* 0x000f280000300800 */
[----:B------:R1:W-:Y:S04]  /*78e40*/  LDGSTS.E [R6+0x3f00], desc[UR76][R8.64], P0 ;  /* 0x03f0000008067fae */ /* 0x0003e800081a104c */
[----:B-1----:R-:W4:Y:S04]  /*78e50*/  LDL.LU R14, [R1+0x239c] ;  /* 0x00239c00010e7983 */ /* 0x002f280000300800 */
[----:B------:R-:W4:Y:S01]  /*78e60*/  LDL.LU R11, [R1+0x23a4] ;  /* 0x0023a400010b7983 */ /* 0x000f220000300800 */
[----:B------:R-:W-:-:S05]  /*78e70*/  IADD3 R15, P2, PT, R15, R2, RZ ;  /* 0x000000020f0f7210 */ /* 0x000fca0007f5e0ff */
[--C-:B------:R-:W-:Y:S01]  /*78e80*/  IMAD.X R20, R20, 0x1, R3.reuse, P2 ;  /* 0x0000000114147824 */ /* 0x100fe200010e0603 */
[----:B------:R-:W-:Y:S02]  /*78e90*/  IADD3 R21, P3, PT, R21, R2, RZ ;  /* 0x0000000215157210 */ /* 0x000fe40007f7e0ff */
[----:B------:R-:W-:Y:S01]  /*78ea0*/  MOV R8, R15 ;  /* 0x0000000f00087202 */ /* 0x000fe20000000f00 */
[----:B------:R-:W-:Y:S01]  /*78eb0*/  IMAD.MOV.U32 R9, RZ, RZ, R20 ;  /* 0x000000ffff097224 */ /* 0x000fe200078e0014 */
[----:B------:R-:W-:Y:S01]  /*78ec0*/  ISETP.NE.U32.AND P1, PT, RZ, UR10, PT ;  /* 0x0000000aff007c0c */ /* 0x000fe2000bf25070 */
[----:B------:R-:W-:Y:S04]  /*78ed0*/  STL [R1+0x2cc4], R15 ;  /* 0x002cc40f01007387 */ /* 0x000fe80000100800 */
[----:B------:R1:W-:Y:S04]  /*78ee0*/  STL [R1+0x22ac], R20 ;  /* 0x0022ac1401007387 */ /* 0x0003e80000100800 */
[----:B------:R2:W-:Y:S04]  /*78ef0*/  LDGSTS.E [R6+0x3f80], desc[UR76][R8.64], P0 ;  /* 0x03f8000008067fae */ /* 0x0005e800081a104c */
[----:B------:R-:W-:Y:S01]  /*78f00*/  STL [R1+0x2374], R21 ;  /* 0x0023741501007387 */ /* 0x000fe20000100800 */
[----:B------:R-:W-:-:S03]  /*78f10*/  IMAD.X R22, R22, 0x1, R3, P3 ;  /* 0x0000000116167824 */ /* 0x000fc600018e0603 */
[----:B-1----:R-:W4:Y:S01]  /*78f20*/  LDL.LU R20, [R1+0x2398] ;  /* 0x0023980001147983 */ /* 0x002f220000300800 */
[-C--:B--2---:R-:W-:Y:S01]  /*78f30*/  IADD3 R16, P0, PT, R16, R2.reuse, RZ ;  /* 0x0000000210107210 */ /* 0x084fe20007f1e0ff */
[----:B------:R-:W-:Y:S02]  /*78f40*/  IMAD.MOV.U32 R8, RZ, RZ, R21 ;  /* 0x000000ffff087224 */ /* 0x000fe400078e0015 */
[----:B------:R-:W-:Y:S01]  /*78f50*/  IMAD.MOV.U32 R9, RZ, RZ, R22 ;  /* 0x000000ffff097224 */ /* 0x000fe200078e0016 */
[----:B------:R-:W-:Y:S01]  /*78f60*/  IADD3 R7, P2, PT, R7, R2, RZ ;  /* 0x0000000207077210 */ /* 0x000fe20007f5e0ff */
[----:B------:R-:W-:Y:S04]  /*78f70*/  STL [R1+0x2370], R22 ;  /* 0x0023701601007387 */ /* 0x000fe80000100800 */
[----:B------:R-:W2:Y:S04]  /*78f80*/  LDL.LU R15, [R1+0x23a0] ;  /* 0x0023a000010f7983 */ /* 0x000ea80000300800 */
[----:B------:R1:W-:Y:S04]  /*78f90*/  STL [R1+0x237c], R16 ;  /* 0x00237c1001007387 */ /* 0x0003e80000100800 */
[----:B------:R1:W-:Y:S02]  /*78fa0*/  LDGSTS.E [R6+0x4c00], desc[UR76][R8.64], P1 ;  /* 0x04c0000008067fae */ /* 0x0003e400089a104c */
[----:B-1----:R-:W-:Y:S01]  /*78fb0*/  MOV R8, R16 ;  /* 0x0000001000087202 */ /* 0x002fe20000000f00 */
[----:B------:R-:W-:-:S02]  /*78fc0*/  IMAD.X R17, R17, 0x1, R3, P0 ;  /* 0x0000000111117824 */ /* 0x000fc400000e0603 */
[----:B------:R-:W-:-:S03]  /*78fd0*/  IMAD.X R13, R13, 0x1, R3, P2 ;  /* 0x000000010d0d7824 */ /* 0x000fc600010e0603 */
[----:B------:R1:W-:Y:S04]  /*78fe0*/  STL [R1+0x2378], R17 ;  /* 0x0023781101007387 */ /* 0x0003e80000100800 */
[----:B------:R-:W-:Y:S04]  /*78ff0*/  STL [R1+0x2384], R7 ;  /* 0x0023840701007387 */ /* 0x000fe80000100800 */
[----:B------:R-:W2:Y:S01]  /*79000*/  LDL.LU R16, [R1+0x23ac] ;  /* 0x0023ac0001107983 */ /* 0x000ea20000300800 */
[----:B------:R-:W-:-:S03]  /*79010*/  IMAD.MOV.U32 R9, RZ, RZ, R17 ;  /* 0x000000ffff097224 */ /* 0x000fc600078e0011 */
[----:B------:R1:W-:Y:S01]  /*79020*/  STL [R1+0x2380], R13 ;  /* 0x0023800d01007387 */ /* 0x0003e20000100800 */
[----:B------:R-:W-:-:S03]  /*79030*/  IADD3 R12, P0, PT, R12, R2, RZ ;  /* 0x000000020c0c7210 */ /* 0x000fc60007f1e0ff */
[----:B------:R1:W-:Y:S04]  /*79040*/  LDGSTS.E [R6+0x4c80], desc[UR76][R8.64], P1 ;  /* 0x04c8000008067fae */ /* 0x0003e800089a104c */
[----:B-1----:R-:W2:Y:S01]  /*79050*/  LDL.LU R17, [R1+0x23a8] ;  /* 0x0023a80001117983 */ /* 0x002ea20000300800 */
[----:B------:R-:W-:Y:S01]  /*79060*/  IADD3 R10, P2, PT, R10, R2, RZ ;  /* 0x000000020a0a7210 */ /* 0x000fe20007f5e0ff */
[----:B------:R-:W-:Y:S02]  /*79070*/  IMAD.MOV.U32 R8, RZ, RZ, R7 ;  /* 0x000000ffff087224 */ /* 0x000fe400078e0007 */
[----:B------:R-:W-:Y:S02]  /*79080*/  IMAD.MOV.U32 R9, RZ, RZ, R13 ;  /* 0x000000ffff097224 */ /* 0x000fe400078e000d */
        /* <DEDUP_REMOVED lines=9> */
[----:B------:R-:W-:Y:S01]  /*79120*/  STL [R1+0x2394], R10 ;  /* 0x0023940a01007387 */ /* 0x000fe20000100800 */
[----:B------:R-:W-:-:S03]  /*79130*/  IADD3 R14, P0, PT, R14, R2, RZ ;  /* 0x000000020e0e7210 */ /* 0x000fc60007f1e0ff */
[----:B------:R3:W-:Y:S04]  /*79140*/  LDGSTS.E [R6+0x4d80], desc[UR76][R8.64], P1 ;  /* 0x04d8000008067fae */ /* 0x0007e800089a104c */
[----:B-1----:R-:W4:Y:S04]  /*79150*/  LDL.LU R18, [R1+0x2470] ;  /* 0x0024700001127983 */ /* 0x002f280000300800 */
[----:B------:R1:W-:Y:S04]  /*79160*/  STL [R1+0x2390], R19 ;  /* 0x0023901301007387 */ /* 0x0003e80000100800 */
[----:B------:R-:W4:Y:S01]  /*79170*/  LDL.LU R12, [R1+0x2478] ;  /* 0x00247800010c7983 */ /* 0x000f220000300800 */
[----:B------:R-:W-:Y:S01]  /*79180*/  IADD3 R11, P2, PT, R11, R2, RZ ;  /* 0x000000020b0b7210 */ /* 0x000fe20007f5e0ff */
[----:B---3--:R-:W-:-:S02]  /*79190*/  IMAD.MOV.U32 R8, RZ, RZ, R10 ;  /* 0x000000ffff087224 */ /* 0x008fc400078e000a */
[----:B------:R-:W-:Y:S02]  /*791a0*/  IMAD.MOV.U32 R9, RZ, RZ, R19 ;  /* 0x000000ffff097224 */ /* 0x000fe400078e0013 */
[----:B-1----:R-:W3:Y:S04]  /*791b0*/  LDL.LU R19, [R1+0x2484] ;  /* 0x0024840001137983 */ /* 0x002ee80000300800 */
[----:B------:R-:W3:Y:S04]  /*791c0*/  LDL.LU R10, [R1+0x248c] ;  /* 0x00248c00010a7983 */ /* 0x000ee80000300800 */
[----:B------:R-:W-:Y:S04]  /*791d0*/  STL [R1+0x239c], R14 ;  /* 0x00239c0e01007387 */ /* 0x000fe80000100800 */
[----:B------:R1:W-:Y:S01]  /*791e0*/  LDGSTS.E [R6+0x4e00], desc[UR76][R8.64], P1 ;  /* 0x04e0000008067fae */ /* 0x0003e200089a104c */
[----:B------:R-:W-:-:S05]  /*791f0*/  IMAD.X R20, R20, 0x1, R3, P0 ;  /* 0x0000000114147824 */ /* 0x000fca00000e0603 */
[----:B------:R2:W-:Y:S04]  /*79200*/  STL [R1+0x2398], R20 ;  /* 0x0023981401007387 */ /* 0x0005e80000100800 */
[----:B------:R-:W-:Y:S01]  /*79210*/  STL [R1+0x23a4], R11 ;  /* 0x0023a40b01007387 */ /* 0x000fe20000100800 */
[----:B-1----:R-:W-:Y:S02]  /*79220*/  IMAD.MOV.U32 R9, RZ, RZ, R20 ;  /* 0x000000ffff097224 */ /* 0x002fe400078e0014 */
[----:B--2---:R-:W-:Y:S01]  /*79230*/  IMAD.X R15, R15, 0x1, R3, P2 ;  /* 0x000000010f0f7824 */ /* 0x004fe200010e0603 */
[----:B------:R-:W-:-:S05]  /*79240*/  MOV R8, R14 ;  /* 0x0000000e00087202 */ /* 0x000fca0000000f00 */
[----:B------:R1:W-:Y:S04]  /*79250*/  LDGSTS.E [R6+0x4e80], desc[UR76][R8.64], P1 ;  /* 0x04e8000008067fae */ /* 0x0003e800089a104c */
[----:B------:R-:W2:Y:S04]  /*79260*/  LDL.LU R20, [R1+0x2480] ;  /* 0x0024800001147983 */ /* 0x000ea80000300800 */
[----:B------:R1:W-:Y:S04]  /*79270*/  STL [R1+0x23a0], R15 ;  /* 0x0023a00f01007387 */ /* 0x0003e80000100800 */
[----:B------:R-:W2:Y:S01]  /*79280*/  LDL.LU R14, [R1+0x2488] ;  /* 0x00248800010e7983 */ /* 0x000ea20000300800 */
[----:B-1----:R-:W-:-:S02]  /*79290*/  IMAD.MOV.U32 R8, RZ, RZ, R11 ;  /* 0x000000ffff087224 */ /* 0x002fc400078e000b */
[----:B------:R-:W-:Y:S02]  /*792a0*/  IMAD.MOV.U32 R9, RZ, RZ, R15 ;  /* 0x000000ffff097224 */ /* 0x000fe400078e000f */
[----:B------:R-:W2:Y:S04]  /*792b0*/  LDL.LU R15, [R1+0x2494] ;  /* 0x00249400010f7983 */ /* 0x000ea80000300800 */
[----:B------:R-:W2:Y:S04]  /*792c0*/  LDL.LU R11, [R1+0x249c] ;  /* 0x00249c00010b7983 */ /* 0x000ea80000300800 */
[----:B------:R1:W-:Y:S01]  /*792d0*/  LDGSTS.E [R6+0x4f00], desc[UR76][R8.64], P1 ;  /* 0x04f0000008067fae */ /* 0x0003e200089a104c */
[----:B------:R-:W-:-:S05]  /*792e0*/  IADD3 R16, P0, PT, R16, R2, RZ ;  /* 0x0000000210107210 */ /* 0x000fca0007f1e0ff */
[----:B------:R-:W-:Y:S01]  /*792f0*/  IMAD.X R17, R17, 0x1, R3, P0 ;  /* 0x0000000111117824 */ /* 0x000fe200000e0603 */
[----:B------:R1:W-:Y:S02]  /*79300*/  STL [R1+0x23ac], R16 ;  /* 0x0023ac1001007387 */ /* 0x0003e40000100800 */
[----:B-1----:R-:W-:Y:S02]  /*79310*/  IMAD.MOV.U32 R8, RZ, RZ, R16 ;  /* 0x000000ffff087224 */ /* 0x002fe400078e0010 */
[----:B------:R1:W-:Y:S04]  /*79320*/  STL [R1+0x23a8], R17 ;  /* 0x0023a81101007387 */ /* 0x0003e80000100800 */
[----:B------:R-:W2:Y:S01]  /*79330*/  LDL.LU R16, [R1+0x2490] ;  /* 0x0024900001107983 */ /* 0x000ea20000300800 */
[----:B------:R-:W-:-:S03]  /*79340*/  MOV R9, R17 ;  /* 0x0000001100097202 */ /* 0x000fc60000000f00 */
[----:B-1----:R-:W2:Y:S01]  /*79350*/  LDL.LU R17, [R1+0x2498] ;  /* 0x0024980001117983 */ /* 0x002ea20000300800 */
[----:B------:R-:W-:-:S03]  /*79360*/  UISETP.GT.AND UP1, UPT, UR12, 0x17, UPT ;  /* 0x000000170c00788c */ /* 0x000fc6000bf24270 */
[----:B------:R1:W-:Y:S01]  /*79370*/  LDGSTS.E [R6+0x4f80], desc[UR76][R8.64], P1 ;  /* 0x04f8000008067fae */ /* 0x0003e200089a104c */
[----:B------:R-:W-:Y:S01]  /*79380*/  USEL UR10, URZ, 0x4, !UP1 ;  /* 0x00000004ff0a7887 */ /* 0x000fe2000c800000 */
[----:B------:R-:W-:-:S03]  /*79390*/  IADD3 R13, P1, PT, R13, R2, RZ ;  /* 0x000000020d0d7210 */ /* 0x000fc60007f3e0ff */
[----:B------:R-:W-:Y:S01]  /*793a0*/  USEL UR10, UR10, URZ, !UP0 ;  /* 0x000000ff0a0a7287 */ /* 0x000fe2000c000000 */
[----:B------:R-:W-:Y:S01]  /*793b0*/  IADD3 R7, P2, PT, R7, R2, RZ ;  /* 0x0000000207077210 */ /* 0x000fe20007f5e0ff */
[----:B------:R4:W-:Y:S04]  /*793c0*/  STL [R1+0x2474], R13 ;  /* 0x0024740d01007387 */ /* 0x0009e80000100800 */
[----:B------:R-:W-:Y:S01]  /*793d0*/  ISETP.NE.U32.AND P0, PT, RZ, UR10, PT ;  /* 0x0000000aff007c0c */ /* 0x000fe2000bf05070 */
[----:B-1----:R-:W-:Y:S02]  /*793e0*/  IMAD.MOV.U32 R8, RZ, RZ, R13 ;  /* 0x000000ffff087224 */ /* 0x002fe400078e000d */
[--C-:B----4-:R-:W-:Y:S02]  /*793f0*/  IMAD.X R18, R18, 0x1, R3.reuse, P1 ;  /* 0x0000000112127824 */ /* 0x110fe400008e0603 */
[----:B------:R-:W-:-:S03]  /*79400*/  IMAD.X R12, R12, 0x1, R3, P2 ;  /* 0x000000010c0c7824 */ /* 0x000fc600010e0603 */
[----:B------:R1:W-:Y:S04]  /*79410*/  STL [R1+0x2470], R18 ;  /* 0x0024701201007387 */ /* 0x0003e80000100800 */
[----:B------:R4:W-:Y:S04]  /*79420*/  STL [R1+0x247c], R7 ;  /* 0x00247c0701007387 */ /* 0x0009e80000100800 */
[----:B------:R-:W2:Y:S01]  /*79430*/  LDL.LU R13, [R1+0x24a4] ;  /* 0x0024a400010d7983 */ /* 0x000ea20000300800 */
[----:B------:R-:W-:-:S03]  /*79440*/  IMAD.MOV.U32 R9, RZ, RZ, R18 ;  /* 0x000000ffff097224 */ /* 0x000fc600078e0012 */
[----:B------:R4:W-:Y:S01]  /*79450*/  STL [R1+0x2478], R12 ;  /* 0x0024780c01007387 */ /* 0x0009e20000100800 */
[----:B---3--:R-:W-:-:S03]  /*79460*/  IADD3 R19, P1, PT, R19, R2, RZ ;  /* 0x0000000213137210 */ /* 0x008fc60007f3e0ff */
[----:B------:R3:W-:Y:S04]  /*79470*/  LDGSTS.E [R6+0x5c00], desc[UR76][R8.64], P0 ;  /* 0x05c0000008067fae */ /* 0x0007e800081a104c */
[----:B-1----:R-:W2:Y:S01]  /*79480*/  LDL.LU R18, [R1+0x24a0] ;  /* 0x0024a00001127983 */ /* 0x002ea20000300800 */
[----:B------:R-:W-:Y:S01]  /*79490*/  IADD3 R10, P2, PT, R10, R2, RZ ;  /* 0x000000020a0a7210 */ /* 0x000fe20007f5e0ff */
[----:B---3--:R-:W-:Y:S01]  /*794a0*/  IMAD.MOV.U32 R8, RZ, RZ, R7 ;  /* 0x000000ffff087224 */ /* 0x008fe200078e0007 */
[----:B------:R-:W-:Y:S01]  /*794b0*/  MOV R9, R12 ;  /* 0x0000000c00097202 */ /* 0x000fe20000000f00 */
[----:B----4-:R-:W3:Y:S04]  /*794c0*/  LDL.LU R7, [R1+0x24ac] ;  /* 0x0024ac0001077983 */ /* 0x010ee80000300800 */
[----:B------:R-:W4:Y:S01]  /*794d0*/  LDL.LU R12, [R1+0x2574] ;  /* 0x00257400010c7983 */ /* 0x000f220000300800 */
[----:B--2---:R-:W-:-:S03]  /*794e0*/  IMAD.X R20, R20, 0x1, R3, P1 ;  /* 0x0000000114147824 */ /* 0x004fc600008e0603 */
[----:B------:R-:W-:Y:S04]  /*794f0*/  STL [R1+0x2484], R19 ;  /* 0x0024841301007387 */ /* 0x000fe80000100800 */
[----:B------:R1:W-:Y:S04]  /*79500*/  LDGSTS.E [R6+0x5c80], desc[UR76][R8.64], P0 ;  /* 0x05c8000008067fae */ /* 0x0003e800081a104c */
[----:B------:R2:W-:Y:S04]  /*79510*/  STL [R1+0x2480], R20 ;  /* 0x0024801401007387 */ /* 0x0005e80000100800 */
[----:B------:R-:W-:Y:S01]  /*79520*/  STL [R1+0x248c], R10 ;  /* 0x00248c0a01007387 */ /* 0x000fe20000100800 */
[----:B------:R-:W-:-:S02]  /*79530*/  IMAD.X R14, R14, 0x1, R3, P2 ;  /* 0x000000010e0e7824 */ /* 0x000fc400010e0603 */
[----:B-1----:R-:W-:Y:S02]  /*79540*/  IMAD.MOV.U32 R9, RZ, RZ, R20 ;  /* 0x000000ffff097224 */ /* 0x002fe400078e0014 */
[----:B--2---:R-:W2:Y:S01]  /*79550*/  LDL.LU R20, [R1+0x24a8] ;  /* 0x0024a80001147983 */ /* 0x004ea20000300800 */
[----:B------:R-:W-:Y:S01]  /*79560*/  IMAD.MOV.U32 R8, RZ, RZ, R19 ;  /* 0x000000ffff087224 */ /* 0x000fe200078e0013 */
[-C--:B------:R-:W-:Y:S02]  /*79570*/  IADD3 R15, P1, PT, R15, R2.reuse, RZ ;  /* 0x000000020f0f7210 */ /* 0x080fe40007f3e0ff */
[----:B------:R1:W-:Y:S04]  /*79580*/  STL [R1+0x2488], R14 ;  /* 0x0024880e01007387 */ /* 0x0003e80000100800 */
[----:B------:R-:W2:Y:S04]  /*79590*/  LDL.LU R19, [R1+0x2570] ;  /* 0x0025700001137983 */ /* 0x000ea80000300800 */
[----:B------:R1:W-:Y:S01]  /*795a0*/  LDGSTS.E [R6+0x5d00], desc[UR76][R8.64], P0 ;  /* 0x05d0000008067fae */ /* 0x0003e200081a104c */
[----:B------:R-:W-:Y:S01]  /*795b0*/  IADD3 R11, P2, PT, R11, R2, RZ ;  /* 0x000000020b0b7210 */ /* 0x000fe20007f5e0ff */
[----:B-1----:R-:W-:Y:S01]  /*795c0*/  IMAD.MOV.U32 R8, RZ, RZ, R10 ;  /* 0x000000ffff087224 */ /* 0x002fe200078e000a */
[----:B------:R-:W-:-:S02]  /*795d0*/  MOV R9, R14 ;  /* 0x0000000e00097202 */ /* 0x000fc40000000f00 */
[----:B------:R-:W2:Y:S04]  /*795e0*/  LDL.LU R14, [R1+0x257c] ;  /* 0x00257c00010e7983 */ /* 0x000ea80000300800 */
[----:B------:R-:W2:Y:S01]  /*795f0*/  LDL.LU R10, [R1+0x2584] ;  /* 0x00258400010a7983 */ /* 0x000ea20000300800 */
[----:B------:R-:W-:-:S03]  /*79600*/  IMAD.X R16, R16, 0x1, R3, P1 ;  /* 0x0000000110107824 */ /* 0x000fc600008e0603 */
[----:B------:R-:W-:Y:S04]  /*79610*/  STL [R1+0x2494], R15 ;  /* 0x0024940f01007387 */ /* 0x000fe80000100800 */
[----:B------:R1:W-:Y:S04]  /*79620*/  LDGSTS.E [R6+0x5d80], desc[UR76][R8.64], P0 ;  /* 0x05d8000008067fae */ /* 0x0003e800081a104c */
[----:B------:R1:W-:Y:S04]  /*79630*/  STL [R1+0x2490], R16 ;  /* 0x0024901001007387 */ /* 0x0003e80000100800 */
[----:B------:R-:W-:Y:S01]  /*79640*/  STL [R1+0x249c], R11 ;  /* 0x00249c0b01007387 */ /* 0x000fe20000100800 */
[----:B------:R-:W-:-:S02]  /*79650*/  IMAD.X R17, R17, 0x1, R3, P2 ;  /* 0x0000000111117824 */ /* 0x000fc400010e0603 */
[----:B-1----:R-:W-:Y:S02]  /*79660*/  IMAD.MOV.U32 R9, RZ, RZ, R16 ;  /* 0x000000ffff097224 */ /* 0x002fe400078e0010 */
[----:B------:R-:W2:Y:S01]  /*79670*/  LDL.LU R16, [R1+0x2578] ;  /* 0x0025780001107983 */ /* 0x000ea20000300800 */
[----:B------:R-:W-:-:S03]  /*79680*/  IMAD.MOV.U32 R8, RZ, RZ, R15 ;  /* 0x000000ffff087224 */ /* 0x000fc600078e000f */
[----:B------:R1:W-:Y:S04]  /*79690*/  STL [R1+0x2498], R17 ;  /* 0x0024981101007387 */ /* 0x0003e80000100800 */
[----:B------:R-:W2:Y:S04]  /*796a0*/  LDL.LU R15, [R1+0x2580] ;  /* 0x00258000010f7983 */ /* 0x000ea80000300800 */
[----:B------:R1:W-:Y:S01]  /*796b0*/  LDGSTS.E [R6+0x5e00], desc[UR76][R8.64], P0 ;  /* 0x05e0000008067fae */ /* 0x0003e200081a104c */
[----:B------:R-:W-:Y:S01]  /*796c0*/  UISETP.GT.AND UP1, UPT, UR12, 0x1b, UPT ;  /* 0x0000001b0c00788c */ /* 0x000fe2000bf24270 */
[----:B-1----:R-:W-:Y:S01]  /*796d0*/  IMAD.MOV.U32 R8, RZ, RZ, R11 ;  /* 0x000000ffff087224 */ /* 0x002fe200078e000b */
[----:B------:R-:W-:-:S02]  /*796e0*/  MOV R9, R17 ;  /* 0x0000001100097202 */ /* 0x000fc40000000f00 */
[----:B------:R-:W2:Y:S04]  /*796f0*/  LDL.LU R17, [R1+0x258c] ;  /* 0x00258c0001117983 */ /* 0x000ea80000300800 */
[----:B------:R-:W2:Y:S04]  /*79700*/  LDL.LU R11, [R1+0x2594] ;  /* 0x00259400010b7983 */ /* 0x000ea80000300800 */
[----:B------:R1:W-:Y:S01]  /*79710*/  LDGSTS.E [R6+0x5e80], desc[UR76][R8.64], P0 ;  /* 0x05e8000008067fae */ /* 0x0003e200081a104c */
[----:B------:R-:W-:-:S04]  /*79720*/  USEL UR10, URZ, 0x4, !UP1 ;  /* 0x00000004ff0a7887 */ /* 0x000fc8000c800000 */
[----:B------:R-:W-:Y:S01]  /*79730*/  USEL UR10, UR10, URZ, !UP0 ;  /* 0x000000ff0a0a7287 */ /* 0x000fe2000c000000 */
[----:B------:R-:W-:-:S05]  /*79740*/  IADD3 R13, P1, PT, R13, R2, RZ ;  /* 0x000000020d0d7210 */ /* 0x000fca0007f3e0ff */
[----:B------:R-:W-:Y:S01]  /*79750*/  IMAD.X R18, R18, 0x1, R3, P1 ;  /* 0x0000000112127824 */ /* 0x000fe200008e0603 */
[----:B------:R-:W-:Y:S03]  /*79760*/  STL [R1+0x24a4], R13 ;  /* 0x0024a40d01007387 */ /* 0x000fe60000100800 */
[----:B-1----:R-:W-:Y:S01]  /*79770*/  IMAD.MOV.U32 R9, RZ, RZ, R18 ;  /* 0x000000ffff097224 */ /* 0x002fe200078e0012 */
[----:B------:R1:W-:Y:S01]  /*79780*/  STL [R1+0x24a0], R18 ;  /* 0x0024a01201007387 */ /* 0x0003e20000100800 */
[----:B------:R-:W-:Y:S01]  /*79790*/  IMAD.MOV.U32 R8, RZ, RZ, R13 ;  /* 0x000000ffff087224 */ /* 0x000fe200078e000d */
[----:B---3--:R-:W-:-:S04]  /*797a0*/  IADD3 R7, P2, PT, R7, R2, RZ ;  /* 0x0000000207077210 */ /* 0x008fc80007f5e0ff */
[----:B------:R3:W-:Y:S04]  /*797b0*/  LDGSTS.E [R6+0x5f00], desc[UR76][R8.64], P0 ;  /* 0x05f0000008067fae */ /* 0x0007e800081a104c */
[----:B-1----:R-:W2:Y:S04]  /*797c0*/  LDL.LU R18, [R1+0x2588] ;  /* 0x0025880001127983 */ /* 0x002ea80000300800 */
[----:B------:R-:W2:Y:S01]  /*797d0*/  LDL.LU R13, [R1+0x2590] ;  /* 0x00259000010d7983 */ /* 0x000ea20000300800 */
[----:B----4-:R-:W-:Y:S02]  /*797e0*/  IADD3 R12, P3, PT, R12, R2, RZ ;  /* 0x000000020c0c7210 */ /* 0x010fe40007f7e0ff */
[----:B------:R-:W-:Y:S01]  /*797f0*/  ISETP.NE.U32.AND P1, PT, RZ, UR10, PT ;  /* 0x0000000aff007c0c */ /* 0x000fe2000bf25070 */
[----:B------:R1:W-:Y:S01]  /*79800*/  STL [R1+0x24ac], R7 ;  /* 0x0024ac0701007387 */ /* 0x0003e20000100800 */
[----:B---3--:R-:W-:Y:S01]  /*79810*/  MOV R8, R7 ;  /* 0x0000000700087202 */ /* 0x008fe20000000f00 */
[----:B--2---:R-:W-:-:S04]  /*79820*/  IMAD.X R20, R20, 0x1, R3, P2 ;  /* 0x0000000114147824 */ /* 0x004fc800010e0603 */
[----:B------:R-:W-:Y:S02]  /*79830*/  IMAD.MOV.U32 R9, RZ, RZ, R20 ;  /* 0x000000ffff097224 */ /* 0x000fe400078e0014 */
[----:B------:R-:W-:Y:S01]  /*79840*/  IMAD.X R19, R19, 0x1, R3, P3 ;  /* 0x0000000113137824 */ /* 0x000fe200018e0603 */
[----:B------:R-:W-:Y:S04]  /*79850*/  STL [R1+0x24a8], R20 ;  /* 0x0024a81401007387 */ /* 0x000fe80000100800 */
[----:B------:R2:W-:Y:S04]  /*79860*/  LDGSTS.E [R6+0x5f80], desc[UR76][R8.64], P0 ;  /* 0x05f8000008067fae */ /* 0x0005e800081a104c */
[----:B------:R3:W-:Y:S04]  /*79870*/  STL [R1+0x2574], R12 ;  /* 0x0025740c01007387 */ /* 0x0007e80000100800 */
[----:B------:R-:W4:Y:S04]  /*79880*/  LDL.LU R21, [R1+0x259c] ;  /* 0x00259c0001157983 */ /* 0x000f280000300800 */
[----:B------:R-:W-:Y:S04]  /*79890*/  STL [R1+0x2570], R19 ;  /* 0x0025701301007387 */ /* 0x000fe80000100800 */
[----:B-1----:R-:W4:Y:S04]  /*798a0*/  LDL.LU R7, [R1+0x25a4] ;  /* 0x0025a40001077983 */ /* 0x002f280000300800 */
[----:B------:R-:W4:Y:S01]  /*798b0*/  LDL.LU R22, [R1+0x2598] ;  /* 0x0025980001167983 */ /* 0x000f220000300800 */
[----:B------:R-:W-:Y:S01]  /*798c0*/  IADD3 R14, P0, PT, R14, R2, RZ ;  /* 0x000000020e0e7210 */ /* 0x000fe20007f1e0ff */
[----:B--2---:R-:W-:-:S02]  /*798d0*/  IMAD.MOV.U32 R8, RZ, RZ, R12 ;  /* 0x000000ffff087224 */ /* 0x004fc400078e000c */
[----:B------:R-:W-:Y:S01]  /*798e0*/  IMAD.MOV.U32 R9, RZ, RZ, R19 ;  /* 0x000000ffff097224 */ /* 0x000fe200078e0013 */
[----:B------:R-:W-:Y:S01]  /*798f0*/  IADD3 R10, P2, PT, R10, R2, RZ ;  /* 0x000000020a0a7210 */ /* 0x000fe20007f5e0ff */
[----:B---3--:R-:W2:Y:S04]  /*79900*/  LDL.LU R12, [R1+0x25a0] ;  /* 0x0025a000010c7983 */ /* 0x008ea80000300800 */
[----:B------:R1:W-:Y:S04]  /*79910*/  STL [R1+0x257c], R14 ;  /* 0x00257c0e01007387 */ /* 0x0003e80000100800 */
[----:B------:R3:W-:Y:S01]  /*79920*/  LDGSTS.E [R6+0x6c00], desc[UR76][R8.64], P1 ;  /* 0x06c0000008067fae */ /* 0x0007e200089a104c */
[--C-:B------:R-:W-:Y:S01]  /*79930*/  IMAD.X R16, R16, 0x1, R3.reuse, P0 ;  /* 0x0000000110107824 */ /* 0x100fe200000e0603 */
[----:B---3--:R-:W-:Y:S01]  /*79940*/  MOV R8, R14 ;  /* 0x0000000e00087202 */ /* 0x008fe20000000f00 */
[----:B------:R-:W-:-:S03]  /*79950*/  IMAD.X R15, R15, 0x1, R3, P2 ;  /* 0x000000010f0f7824 */ /* 0x000fc600010e0603 */
[----:B------:R3:W-:Y:S04]  /*79960*/  STL [R1+0x2578], R16 ;  /* 0x0025781001007387 */ /* 0x0007e80000100800 */
[----:B------:R3:W-:Y:S04]  /*79970*/  STL [R1+0x2584], R10 ;  /* 0x0025840a01007387 */ /* 0x0007e80000100800 */
[----:B-1----:R-:W2:Y:S01]  /*79980*/  LDL.LU R14, [R1+0x25ac] ;  /* 0x0025ac00010e7983 */ /* 0x002ea20000300800 */
[----:B------:R-:W-:-:S03]  /*79990*/  IMAD.MOV.U32 R9, RZ, RZ, R16 ;  /* 0x000000ffff097224 */ /* 0x000fc600078e0010 */
[----:B------:R1:W-:Y:S04]  /*799a0*/  STL [R1+0x2580], R15 ;  /* 0x0025800f01007387 */ /* 0x0003e80000100800 */
[----:B------:R1:W-:Y:S04]  /*799b0*/  LDGSTS.E [R6+0x6c80], desc[UR76][R8.64], P1 ;  /* 0x06c8000008067fae */ /* 0x0003e800089a104c */
[----:B---3--:R-:W3:Y:S01]  /*799c0*/  LDL.LU R16, [R1+0x25a8] ;  /* 0x0025a80001107983 */ /* 0x008ee20000300800 */
        /* <DEDUP_REMOVED lines=8> */
[----:B-1----:R-:W-:Y:S01]  /*79a50*/  MOV R8, R17 ;  /* 0x0000001100087202 */ /* 0x002fe20000000f00 */
[----:B------:R-:W-:-:S02]  /*79a60*/  IMAD.X R18, R18, 0x1, R3, P0 ;  /* 0x0000000112127824 */ /* 0x000fc400000e0603 */
[----:B------:R-:W-:-:S03]  /*79a70*/  IMAD.X R13, R13, 0x1, R3, P2 ;  /* 0x000000010d0d7824 */ /* 0x000fc600010e0603 */
[----:B------:R1:W-:Y:S04]  /*79a80*/  STL [R1+0x2588], R18 ;  /* 0x0025881201007387 */ /* 0x0003e80000100800 */
[----:B------:R-:W-:Y:S04]  /*79a90*/  STL [R1+0x2594], R11 ;  /* 0x0025940b01007387 */ /* 0x000fe80000100800 */
[----:B------:R-:W3:Y:S01]  /*79aa0*/  LDL.LU R20, [R1+0x2670] ;  /* 0x0026700001147983 */ /* 0x000ee20000300800 */
[----:B------:R-:W-:-:S03]  /*79ab0*/  IMAD.MOV.U32 R9, RZ, RZ, R18 ;  /* 0x000000ffff097224 */ /* 0x000fc600078e0012 */
[----:B------:R1:W-:Y:S04]  /*79ac0*/  STL [R1+0x2590], R13 ;  /* 0x0025900d01007387 */ /* 0x0003e80000100800 */
[----:B------:R-:W3:Y:S04]  /*79ad0*/  LDL.LU R19, [R1+0x2678] ;  /* 0x0026780001137983 */ /* 0x000ee80000300800 */
[----:B------:R1:W-:Y:S04]  /*79ae0*/  LDGSTS.E [R6+0x6d80], desc[UR76][R8.64], P1 ;  /* 0x06d8000008067fae */ /* 0x0003e800089a104c */
[----:B-1----:R-:W3:Y:S04]  /*79af0*/  LDL.LU R18, [R1+0x2680] ;  /* 0x0026800001127983 */ /* 0x002ee80000300800 */
[----:B------:R-:W3:Y:S01]  /*79b00*/  LDL.LU R17, [R1+0x2684] ;  /* 0x0026840001117983 */ /* 0x000ee20000300800 */
[----:B------:R-:W-:-:S02]  /*79b10*/  IMAD.MOV.U32 R9, RZ, RZ, R13 ;  /* 0x000000ffff097224 */ /* 0x000fc400078e000d */
[----:B------:R-:W-:Y:S01]  /*79b20*/  IMAD.MOV.U32 R8, RZ, RZ, R11 ;  /* 0x000000ffff087224 */ /* 0x000fe200078e000b */
[----:B------:R-:W3:Y:S01]  /*79b30*/  LDL.LU R13, [R1+0x2688] ;  /* 0x00268800010d7983 */ /* 0x000ee20000300800 */
[----:B----4-:R-:W-:-:S03]  /*79b40*/  IADD3 R21, P0, PT, R21, R2, RZ ;  /* 0x0000000215157210 */ /* 0x010fc60007f1e0ff */
[----:B------:R-:W4:Y:S01]  /*79b50*/  LDL.LU R11, [R1+0x268c] ;  /* 0x00268c00010b7983 */ /* 0x000f220000300800 */
[----:B------:R-:W-:-:S03]  /*79b60*/  IADD3 R7, P2, PT, R7, R2, RZ ;  /* 0x0000000207077210 */ /* 0x000fc60007f5e0ff */
[----:B------:R1:W-:Y:S01]  /*79b70*/  LDGSTS.E [R6+0x6e00], desc[UR76][R8.64], P1 ;  /* 0x06e0000008067fae */ /* 0x0003e200089a104c */
[----:B------:R-:W-:-:S03]  /*79b80*/  IMAD.X R22, R22, 0x1, R3, P0 ;  /* 0x0000000116167824 */ /* 0x000fc600000e0603 */
[----:B------:R-:W-:Y:S04]  /*79b90*/  STL [R1+0x259c], R21 ;  /* 0x00259c1501007387 */ /* 0x000fe80000100800 */
[----:B------:R-:W-:Y:S01]  /*79ba0*/  STL [R1+0x2598], R22 ;  /* 0x0025981601007387 */ /* 0x000fe20000100800 */
[----:B-1----:R-:W-:Y:S01]  /*79bb0*/  MOV R8, R21 ;  /* 0x0000001500087202 */ /* 0x002fe20000000f00 */
[----:B------:R-:W-:Y:S02]  /*79bc0*/  IMAD.MOV.U32 R9, RZ, RZ, R22 ;  /* 0x000000ffff097224 */ /* 0x000fe400078e0016 */
[----:B--2---:R-:W-:Y:S01]  /*79bd0*/  IMAD.X R12, R12, 0x1, R3, P2 ;  /* 0x000000010c0c7824 */ /* 0x004fe200010e0603 */
[----:B------:R-:W-:Y:S04]  /*79be0*/  STL [R1+0x25a4], R7 ;  /* 0x0025a40701007387 */ /* 0x000fe80000100800 */
[----:B------:R1:W-:Y:S04]  /*79bf0*/  LDGSTS.E [R6+0x6e80], desc[UR76][R8.64], P1 ;  /* 0x06e8000008067fae */ /* 0x0003e800089a104c */
[----:B------:R2:W-:Y:S01]  /*79c00*/  STL [R1+0x25a0], R12 ;  /* 0x0025a00c01007387 */ /* 0x0005e20000100800 */
[----:B-1----:R-:W-:-:S02]  /*79c10*/  IMAD.MOV.U32 R8, RZ, RZ, R7 ;  /* 0x000000ffff087224 */ /* 0x002fc400078e0007 */
[----:B------:R-:W-:Y:S02]  /*79c20*/  IMAD.MOV.U32 R9, RZ, RZ, R12 ;  /* 0x000000ffff097224 */ /* 0x000fe400078e000c */
[----:B--2---:R-:W2:Y:S04]  /*79c30*/  LDL.LU R12, [R1+0x2694] ;  /* 0x00269400010c7983 */ /* 0x004ea80000300800 */
[----:B------:R-:W2:Y:S01]  /*79c40*/  LDL.LU R7, [R1+0x269c] ;  /* 0x00269c0001077983 */ /* 0x000ea20000300800 */
[----:B------:R-:W-:-:S03]  /*79c50*/  IADD3 R14, P0, PT, R14, R2, RZ ;  /* 0x000000020e0e7210 */ /* 0x000fc60007f1e0ff */
[----:B------:R1:W-:Y:S02]  /*79c60*/  LDGSTS.E [R6+0x6f00], desc[UR76][R8.64], P1 ;  /* 0x06f0000008067fae */ /* 0x0003e400089a104c */
[----:B---3--:R-:W-:Y:S02]  /*79c70*/  IMAD.X R16, R16, 0x1, R3, P0 ;  /* 0x0000000110107824 */ /* 0x008fe400000e0603 */
[----:B------:R-:W-:Y:S04]  /*79c80*/  STL [R1+0x25ac], R14 ;  /* 0x0025ac0e01007387 */ /* 0x000fe80000100800 */
[----:B------:R3:W-:Y:S01]  /*79c90*/  STL [R1+0x25a8], R16 ;  /* 0x0025a81001007387 */ /* 0x0007e20000100800 */
[----:B-1----:R-:W-:Y:S01]  /*79ca0*/  MOV R9, R16 ;  /* 0x0000001000097202 */ /* 0x002fe20000000f00 */
[----:B------:R-:W-:Y:S01]  /*79cb0*/  IMAD.MOV.U32 R8, RZ, RZ, R14 ;  /* 0x000000ffff087224 */ /* 0x000fe200078e000e */
[----:B------:R-:W-:Y:S01]  /*79cc0*/  UISETP.GT.AND UP1, UPT, UR12, 0x1f, UPT ;  /* 0x0000001f0c00788c */ /* 0x000fe2000bf24270 */
[----:B---3--:R-:W3:Y:S04]  /*79cd0*/  LDL.LU R16, [R1+0x2690] ;  /* 0x0026900001107983 */ /* 0x008ee80000300800 */
[----:B------:R-:W3:Y:S01]  /*79ce0*/  LDL.LU R14, [R1+0x2698] ;  /* 0x00269800010e7983 */ /* 0x000ee20000300800 */
[----:B------:R-:W-:-:S03]  /*79cf0*/  USEL UR10, URZ, 0x4, !UP1 ;  /* 0x00000004ff0a7887 */ /* 0x000fc6000c800000 */
[----:B------:R1:W-:Y:S01]  /*79d00*/  LDGSTS.E [R6+0x6f80], desc[UR76][R8.64], P1 ;  /* 0x06f8000008067fae */ /* 0x0003e200089a104c */
[----:B------:R-:W-:Y:S01]  /*79d10*/  USEL UR10, UR10, URZ, !UP0 ;  /* 0x000000ff0a0a7287 */ /* 0x000fe2000c000000 */
[-C--:B------:R-:W-:Y:S02]  /*79d20*/  IADD3 R10, P1, PT, R10, R2.reuse, RZ ;  /* 0x000000020a0a7210 */ /* 0x080fe40007f3e0ff */
[----:B------:R-:W-:-:S03]  /*79d30*/  IADD3 R15, P2, PT, R15, R2, RZ ;  /* 0x000000020f0f7210 */ /* 0x000fc60007f5e0ff */
[----:B------:R-:W-:Y:S01]  /*79d40*/  ISETP.NE.U32.AND P0, PT, RZ, UR10, PT ;  /* 0x0000000aff007c0c */ /* 0x000fe2000bf05070 */
[----:B------:R1:W-:Y:S02]  /*79d50*/  STL [R1+0x2674], R10 ;  /* 0x0026740a01007387 */ /* 0x0003e40000100800 */
[----:B-1----:R-:W-:Y:S02]  /*79d60*/  IMAD.MOV.U32 R8, RZ, RZ, R10 ;  /* 0x000000ffff087224 */ /* 0x002fe400078e000a */
[--C-:B------:R-:W-:Y:S02]  /*79d70*/  IMAD.X R20, R20, 0x1, R3.reuse, P1 ;  /* 0x0000000114147824 */ /* 0x100fe400008e0603 */
[----:B------:R-:W-:Y:S02]  /*79d80*/  IMAD.X R19, R19, 0x1, R3, P2 ;  /* 0x0000000113137824 */ /* 0x000fe400010e0603 */
[----:B------:R-:W-:Y:S01]  /*79d90*/  IMAD.MOV.U32 R9, RZ, RZ, R20 ;  /* 0x000000ffff097224 */ /* 0x000fe200078e0014 */
[----:B------:R-:W-:Y:S04]  /*79da0*/  STL [R1+0x2670], R20 ;  /* 0x0026701401007387 */ /* 0x000fe80000100800 */
[----:B------:R1:W-:Y:S04]  /*79db0*/  STL [R1+0x267c], R15 ;  /* 0x00267c0f01007387 */ /* 0x0003e80000100800 */
[----:B------:R-:W3:Y:S01]  /*79dc0*/  LDL.LU R10, [R1+0x26a4] ;  /* 0x0026a400010a7983 */ /* 0x000ee20000300800 */
[----:B------:R-:W-:-:S03]  /*79dd0*/  IADD3 R17, P1, PT, R17, R2, RZ ;  /* 0x0000000211117210 */ /* 0x000fc60007f3e0ff */
[----:B------:R1:W-:Y:S04]  /*79de0*/  LDGSTS.E [R6+0x7c00], desc[UR76][R8.64], P0 ;  /* 0x07c0000008067fae */ /* 0x0003e800081a104c */
[----:B------:R-:W-:Y:S01]  /*79df0*/  STL [R1+0x2678], R19 ;  /* 0x0026781301007387 */ /* 0x000fe20000100800 */
[----:B------:R-:W-:Y:S02]  /*79e00*/  IMAD.X R18, R18, 0x1, R3, P1 ;  /* 0x0000000112127824 */ /* 0x000fe400008e0603 */
[----:B-1----:R-:W-:Y:S01]  /*79e10*/  IMAD.MOV.U32 R8, RZ, RZ, R15 ;  /* 0x000000ffff087224 */ /* 0x002fe200078e000f */
[----:B------:R-:W-:Y:S02]  /*79e20*/  MOV R9, R19 ;  /* 0x0000001300097202 */ /* 0x000fe40000000f00 */
[----:B----4-:R-:W-:Y:S01]  /*79e30*/  IADD3 R11, P2, PT, R11, R2, RZ ;  /* 0x000000020b0b7210 */ /* 0x010fe20007f5e0ff */
        /* <DEDUP_REMOVED lines=15> */
[----:B------:R-:W-:Y:S02]  /*79f30*/  IADD3 R7, P2, PT, R7, R2, RZ ;  /* 0x0000000207077210 */ /* 0x000fe40007f5e0ff */
[----:B-1----:R-:W-:Y:S01]  /*79f40*/  MOV R9, R13 ;  /* 0x0000000d00097202 */ /* 0x002fe20000000f00 */
[----:B------:R-:W-:Y:S01]  /*79f50*/  IMAD.MOV.U32 R8, RZ, RZ, R11 ;  /* 0x000000ffff087224 */ /* 0x000fe200078e000b */
[----:B------:R-:W2:Y:S04]  /*79f60*/  LDL.LU R13, [R1+0x277c] ;  /* 0x00277c00010d7983 */ /* 0x000ea80000300800 */
[----:B------:R-:W2:Y:S04]  /*79f70*/  LDL.LU R11, [R1+0x2784] ;  /* 0x00278400010b7983 */ /* 0x000ea80000300800 */
[----:B------:R1:W-:Y:S04]  /*79f80*/  STL [R1+0x2694], R12 ;  /* 0x0026940c01007387 */ /* 0x0003e80000100800 */
[----:B------:R1:W-:Y:S01]  /*79f90*/  LDGSTS.E [R6+0x7d80], desc[UR76][R8.64], P0 ;  /* 0x07d8000008067fae */ /* 0x0003e200081a104c */
[----:B---3--:R-:W-:-:S02]  /*79fa0*/  IMAD.X R16, R16, 0x1, R3, P1 ;  /* 0x0000000110107824 */ /* 0x008fc400008e0603 */
[----:B------:R-:W-:-:S03]  /*79fb0*/  IMAD.X R14, R14, 0x1, R3, P2 ;  /* 0x000000010e0e7824 */ /* 0x000fc600010e0603 */
[----:B------:R-:W-:Y:S04]  /*79fc0*/  STL [R1+0x2690], R16 ;  /* 0x0026901001007387 */ /* 0x000fe80000100800 */
[----:B------:R-:W-:Y:S04]  /*79fd0*/  STL [R1+0x269c], R7 ;  /* 0x00269c0701007387 */ /* 0x000fe80000100800 */
[----:B------:R-:W3:Y:S01]  /*79fe0*/  LDL.LU R18, [R1+0x2778] ;  /* 0x0027780001127983 */ /* 0x000ee20000300800 */
[----:B-1----:R-:W-:-:S03]  /*79ff0*/  IMAD.MOV.U32 R8, RZ, RZ, R12 ;  /* 0x000000ffff087224 */ /* 0x002fc600078e000c */
[----:B------:R1:W-:Y:S04]  /*7a000*/  STL [R1+0x2698], R14 ;  /* 0x0026980e01007387 */ /* 0x0003e80000100800 */
[----:B------:R-:W3:Y:S01]  /*7a010*/  LDL.LU R12, [R1+0x2780] ;  /* 0x00278000010c7983 */ /* 0x000ee20000300800 */
[----:B------:R-:W-:-:S05]  /*7a020*/  IMAD.MOV.U32 R9, RZ, RZ, R16 ;  /* 0x000000ffff097224 */ /* 0x000fca00078e0010 */
[----:B------:R1:W-:Y:S01]  /*7a030*/  LDGSTS.E [R6+0x7e00], desc[UR76][R8.64], P0 ;  /* 0x07e0000008067fae */ /* 0x0003e200081a104c */
[----:B------:R-:W-:Y:S01]  /*7a040*/  UISETP.GT.AND UP1, UPT, UR12, 0x23, UPT ;  /* 0x000000230c00788c */ /* 0x000fe2000bf24270 */
[----:B-1----:R-:W-:Y:S01]  /*7a050*/  IMAD.MOV.U32 R8, RZ, RZ, R7 ;  /* 0x000000ffff087224 */ /* 0x002fe200078e0007 */
[----:B------:R-:W-:Y:S02]  /*7a060*/  MOV R9, R14 ;  /* 0x0000000e00097202 */ /* 0x000fe40000000f00 */
[----:B------:R-:W3:Y:S04]  /*7a070*/  LDL.LU R14, [R1+0x278c] ;  /* 0x00278c00010e7983 */ /* 0x000ee80000300800 */
[----:B------:R-:W3:Y:S04]  /*7a080*/  LDL.LU R7, [R1+0x2794] ;  /* 0x0027940001077983 */ /* 0x000ee80000300800 */
[----:B------:R1:W-:Y:S01]  /*7a090*/  LDGSTS.E [R6+0x7e80], desc[UR76][R8.64], P0 ;  /* 0x07e8000008067fae */ /* 0x0003e200081a104c */
[----:B------:R-:W-:-:S04]  /*7a0a0*/  USEL UR10, URZ, 0x4, !UP1 ;  /* 0x00000004ff0a7887 */ /* 0x000fc8000c800000 */
[----:B------:R-:W-:Y:S01]  /*7a0b0*/  USEL UR10, UR10, URZ, !UP0 ;  /* 0x000000ff0a0a7287 */ /* 0x000fe2000c000000 */
[----:B------:R-:W-:-:S05]  /*7a0c0*/  IADD3 R10, P1, PT, R10, R2, RZ ;  /* 0x000000020a0a7210 */ /* 0x000fca0007f3e0ff */
[----:B------:R-:W-:Y:S01]  /*7a0d0*/  STL [R1+0x26a4], R10 ;  /* 0x0026a40a01007387 */ /* 0x000fe20000100800 */
[----:B-1----:R-:W-:Y:S02]  /*7a0e0*/  IMAD.MOV.U32 R8, RZ, RZ, R10 ;  /* 0x000000ffff087224 */ /* 0x002fe400078e000a */
[----:B----4-:R-:W-:-:S04]  /*7a0f0*/  IMAD.X R15, R15, 0x1, R3, P1 ;  /* 0x000000010f0f7824 */ /* 0x010fc800008e0603 */
[----:B------:R-:W-:Y:S01]  /*7a100*/  IMAD.MOV.U32 R9, RZ, RZ, R15 ;  /* 0x000000ffff097224 */ /* 0x000fe200078e000f */
[----:B------:R1:W-:Y:S04]  /*7a110*/  STL [R1+0x26a0], R15 ;  /* 0x0026a00f01007387 */ /* 0x0003e80000100800 */
[----:B------:R4:W-:Y:S04]  /*7a120*/  LDGSTS.E [R6+0x7f00], desc[UR76][R8.64], P0 ;  /* 0x07f0000008067fae */ /* 0x0009e800081a104c */
[----:B-1----:R-:W3:Y:S01]  /*7a130*/  LDL.LU R15, [R1+0x2788] ;  /* 0x00278800010f7983 */ /* 0x002ee20000300800 */
[----:B------:R-:W-:-:S03]  /*7a140*/  IADD3 R17, P2, PT, R17, R2, RZ ;  /* 0x0000000211117210 */ /* 0x000fc60007f5e0ff */
[----:B------:R-:W3:Y:S01]  /*7a150*/  LDL.LU R19, [R1+0x2790] ;  /* 0x0027900001137983 */ /* 0x000ee20000300800 */
[----:B------:R-:W-:-:S03]  /*7a160*/  IADD3 R21, P3, PT, R21, R2, RZ ;  /* 0x0000000215157210 */ /* 0x000fc60007f7e0ff */
[----:B------:R-:W3:Y:S04]  /*7a170*/  LDL.LU R16, [R1+0x279c] ;  /* 0x00279c0001107983 */ /* 0x000ee80000300800 */
[----:B------:R-:W3:Y:S01]  /*7a180*/  LDL.LU R10, [R1+0x27a4] ;  /* 0x0027a400010a7983 */ /* 0x000ee20000300800 */
[----:B------:R-:W-:Y:S01]  /*7a190*/  IMAD.X R20, R20, 0x1, R3, P2 ;  /* 0x0000000114147824 */ /* 0x000fe200010e0603 */
[----:B----4-:R-:W-:-:S03]  /*7a1a0*/  MOV R8, R17 ;  /* 0x0000001100087202 */ /* 0x010fc60000000f00 */
[----:B------:R-:W-:Y:S01]  /*7a1b0*/  IMAD.MOV.U32 R9, RZ, RZ, R20 ;  /* 0x000000ffff097224 */ /* 0x000fe200078e0014 */
[----:B------:R-:W-:Y:S01]  /*7a1c0*/  ISETP.NE.U32.AND P1, PT, RZ, UR10, PT ;  /* 0x0000000aff007c0c */ /* 0x000fe2000bf25070 */
[----:B------:R-:W-:Y:S04]  /*7a1d0*/  STL [R1+0x26ac], R17 ;  /* 0x0026ac1101007387 */ /* 0x000fe80000100800 */
[----:B------:R1:W-:Y:S04]  /*7a1e0*/  STL [R1+0x26a8], R20 ;  /* 0x0026a81401007387 */ /* 0x0003e80000100800 */
[----:B------:R4:W-:Y:S04]  /*7a1f0*/  LDGSTS.E [R6+0x7f80], desc[UR76][R8.64], P0 ;  /* 0x07f8000008067fae */ /* 0x0009e800081a104c */
[----:B------:R-:W-:Y:S01]  /*7a200*/  STL [R1+0x2774], R21 ;  /* 0x0027741501007387 */ /* 0x000fe20000100800 */
[----:B------:R-:W-:-:S03]  /*7a210*/  IMAD.X R22, R22, 0x1, R3, P3 ;  /* 0x0000000116167824 */ /* 0x000fc600018e0603 */
[----:B-1----:R-:W3:Y:S01]  /*7a220*/  LDL.LU R20, [R1+0x2798] ;  /* 0x0027980001147983 */ /* 0x002ee20000300800 */
[-C--:B--2---:R-:W-:Y:S02]  /*7a230*/  IADD3 R13, P0, PT, R13, R2.reuse, RZ ;  /* 0x000000020d0d7210 */ /* 0x084fe40007f1e0ff */
[----:B------:R-:W-:Y:S01]  /*7a240*/  IADD3 R11, P2, PT, R11, R2, RZ ;  /* 0x000000020b0b7210 */ /* 0x000fe20007f5e0ff */
[----:B----4-:R-:W-:Y:S02]  /*7a250*/  IMAD.MOV.U32 R8, RZ, RZ, R21 ;  /* 0x000000ffff087224 */ /* 0x010fe400078e0015 */
[----:B------:R-:W-:Y:S01]  /*7a260*/  IMAD.MOV.U32 R9, RZ, RZ, R22 ;  /* 0x000000ffff097224 */ /* 0x000fe200078e0016 */
[----:B------:R-:W-:Y:S04]  /*7a270*/  STL [R1+0x2770], R22 ;  /* 0x0027701601007387 */ /* 0x000fe80000100800 */
[----:B------:R-:W2:Y:S04]  /*7a280*/  LDL.LU R17, [R1+0x27a0] ;  /* 0x0027a00001117983 */ /* 0x000ea80000300800 */
[----:B------:R1:W-:Y:S04]  /*7a290*/  STL [R1+0x277c], R13 ;  /* 0x00277c0d01007387 */ /* 0x0003e80000100800 */
[----:B------:R4:W-:Y:S01]  /*7a2a0*/  LDGSTS.E [R6+0x8c00], desc[UR76][R8.64], P1 ;  /* 0x08c0000008067fae */ /* 0x0009e200089a104c */
[--C-:B---3--:R-:W-:Y:S01]  /*7a2b0*/  IMAD.X R18, R18, 0x1, R3.reuse, P0 ;  /* 0x0000000112127824 */ /* 0x108fe200000e0603 */
[----:B----4-:R-:W-:Y:S01]  /*7a2c0*/  MOV R8, R13 ;  /* 0x0000000d00087202 */ /* 0x010fe20000000f00 */
        /* <DEDUP_REMOVED lines=8> */
[----:B------:R-:W-:Y:S01]  /*7a350*/  IADD3 R14, P0, PT, R14, R2, RZ ;  /* 0x000000020e0e7210 */ /* 0x000fe20007f1e0ff */
[----:B-1----:R-:W-:-:S02]  /*7a360*/  IMAD.MOV.U32 R8, RZ, RZ, R11 ;  /* 0x000000ffff087224 */ /* 0x002fc400078e000b */
[----:B------:R-:W-:Y:S01]  /*7a370*/  IMAD.MOV.U32 R9, RZ, RZ, R12 ;  /* 0x000000ffff097224 */ /* 0x000fe200078e000c */
[----:B------:R-:W-:Y:S01]  /*7a380*/  IADD3 R7, P2, PT, R7, R2, RZ ;  /* 0x0000000207077210 */ /* 0x000fe20007f5e0ff */
[----:B----4-:R-:W4:Y:S04]  /*7a390*/  LDL.LU R11, [R1+0x2874] ;  /* 0x00287400010b7983 */ /* 0x010f280000300800 */
[----:B------:R-:W4:Y:S04]  /*7a3a0*/  LDL.LU R12, [R1+0x287c] ;  /* 0x00287c00010c7983 */ /* 0x000f280000300800 */
[----:B------:R-:W-:Y:S04]  /*7a3b0*/  STL [R1+0x278c], R14 ;  /* 0x00278c0e01007387 */ /* 0x000fe80000100800 */
[----:B------:R1:W-:Y:S02]  /*7a3c0*/  LDGSTS.E [R6+0x8d00], desc[UR76][R8.64], P1 ;  /* 0x08d0000008067fae */ /* 0x0003e400089a104c */
[----:B-1----:R-:W-:Y:S01]  /*7a3d0*/  MOV R8, R14 ;  /* 0x0000000e00087202 */ /* 0x002fe20000000f00 */
[----:B------:R-:W-:-:S02]  /*7a3e0*/  IMAD.X R15, R15, 0x1, R3, P0 ;  /* 0x000000010f0f7824 */ /* 0x000fc400000e0603 */
[----:B------:R-:W-:Y:S02]  /*7a3f0*/  IMAD.X R19, R19, 0x1, R3, P2 ;  /* 0x0000000113137824 */ /* 0x000fe400010e0603 */
        /* <DEDUP_REMOVED lines=9> */
[----:B------:R-:W-:-:S02]  /*7a490*/  IMAD.MOV.U32 R8, RZ, RZ, R7 ;  /* 0x000000ffff087224 */ /* 0x000fc400078e0007 */
[----:B------:R-:W-:Y:S02]  /*7a4a0*/  IMAD.MOV.U32 R9, RZ, RZ, R19 ;  /* 0x000000ffff097224 */ /* 0x000fe400078e0013 */
[--C-:B------:R-:W-:Y:S01]  /*7a4b0*/  IMAD.X R20, R20, 0x1, R3.reuse, P0 ;  /* 0x0000000114147824 */ /* 0x100fe200000e0603 */
[----:B-1----:R-:W4:Y:S04]  /*7a4c0*/  LDL.LU R19, [R1+0x2884] ;  /* 0x0028840001137983 */ /* 0x002f280000300800 */
[----:B------:R-:W4:Y:S04]  /*7a4d0*/  LDL.LU R7, [R1+0x288c] ;  /* 0x00288c0001077983 */ /* 0x000f280000300800 */
[----:B------:R-:W-:Y:S04]  /*7a4e0*/  STL [R1+0x279c], R16 ;  /* 0x00279c1001007387 */ /* 0x000fe80000100800 */
[----:B------:R1:W-:Y:S04]  /*7a4f0*/  LDGSTS.E [R6+0x8e00], desc[UR76][R8.64], P1 ;  /* 0x08e0000008067fae */ /* 0x0003e800089a104c */
[----:B------:R2:W-:Y:S04]  /*7a500*/  STL [R1+0x2798], R20 ;  /* 0x0027981401007387 */ /* 0x0005e80000100800 */
[----:B------:R-:W-:Y:S01]  /*7a510*/  STL [R1+0x27a4], R10 ;  /* 0x0027a40a01007387 */ /* 0x000fe20000100800 */
[----:B--2---:R-:W-:-:S02]  /*7a520*/  IMAD.X R17, R17, 0x1, R3, P2 ;  /* 0x0000000111117824 */ /* 0x004fc400010e0603 */
[----:B-1----:R-:W-:Y:S02]  /*7a530*/  IMAD.MOV.U32 R9, RZ, RZ, R20 ;  /* 0x000000ffff097224 */ /* 0x002fe400078e0014 */
[----:B------:R-:W2:Y:S01]  /*7a540*/  LDL.LU R20, [R1+0x2880] ;  /* 0x0028800001147983 */ /* 0x000ea20000300800 */
[----:B------:R-:W-:-:S03]  /*7a550*/  MOV R8, R16 ;  /* 0x0000001000087202 */ /* 0x000fc60000000f00 */
[----:B------:R1:W-:Y:S04]  /*7a560*/  STL [R1+0x27a0], R17 ;  /* 0x0027a01101007387 */ /* 0x0003e80000100800 */
[----:B------:R-:W2:Y:S04]  /*7a570*/  LDL.LU R16, [R1+0x2888] ;  /* 0x0028880001107983 */ /* 0x000ea80000300800 */
[----:B------:R1:W-:Y:S01]  /*7a580*/  LDGSTS.E [R6+0x8e80], desc[UR76][R8.64], P1 ;  /* 0x08e8000008067fae */ /* 0x0003e200089a104c */
[----:B------:R-:W-:Y:S01]  /*7a590*/  IADD3 R13, P0, PT, R13, R2, RZ ;  /* 0x000000020d0d7210 */ /* 0x000fe20007f1e0ff */
[----:B-1----:R-:W-:-:S02]  /*7a5a0*/  IMAD.MOV.U32 R8, RZ, RZ, R10 ;  /* 0x000000ffff087224 */ /* 0x002fc400078e000a */
[----:B------:R-:W-:Y:S02]  /*7a5b0*/  IMAD.MOV.U32 R9, RZ, RZ, R17 ;  /* 0x000000ffff097224 */ /* 0x000fe400078e0011 */
[----:B---3--:R-:W-:Y:S01]  /*7a5c0*/  IMAD.X R18, R18, 0x1, R3, P0 ;  /* 0x0000000112127824 */ /* 0x008fe200000e0603 */
[----:B------:R-:W3:Y:S04]  /*7a5d0*/  LDL.LU R17, [R1+0x2894] ;  /* 0x0028940001117983 */ /* 0x000ee80000300800 */
[----:B------:R-:W3:Y:S04]  /*7a5e0*/  LDL.LU R10, [R1+0x289c] ;  /* 0x00289c00010a7983 */ /* 0x000ee80000300800 */
[----:B------:R1:W-:Y:S04]  /*7a5f0*/  LDGSTS.E [R6+0x8f00], desc[UR76][R8.64], P1 ;  /* 0x08f0000008067fae */ /* 0x0003e800089a104c */
[----:B------:R-:W-:Y:S04]  /*7a600*/  STL [R1+0x27ac], R13 ;  /* 0x0027ac0d01007387 */ /* 0x000fe80000100800 */
[----:B------:R1:W-:Y:S02]  /*7a610*/  STL [R1+0x27a8], R18 ;  /* 0x0027a81201007387 */ /* 0x0003e40000100800 */
[----:B-1----:R-:W-:-:S02]  /*7a620*/  MOV R9, R18 ;  /* 0x0000001200097202 */ /* 0x002fc40000000f00 */
[----:B------:R-:W3:Y:S01]  /*7a630*/  LDL.LU R18, [R1+0x2890] ;  /* 0x0028900001127983 */ /* 0x000ee20000300800 */
[----:B------:R-:W-:-:S03]  /*7a640*/  IMAD.MOV.U32 R8, RZ, RZ, R13 ;  /* 0x000000ffff087224 */ /* 0x000fc600078e000d */
[----:B------:R-:W3:Y:S01]  /*7a650*/  LDL.LU R13, [R1+0x2898] ;  /* 0x00289800010d7983 */ /* 0x000ee20000300800 */
[----:B------:R-:W-:-:S03]  /*7a660*/  UISETP.GT.AND UP1, UPT, UR12, 0x27, UPT ;  /* 0x000000270c00788c */ /* 0x000fc6000bf24270 */
[----:B------:R1:W-:Y:S01]  /*7a670*/  LDGSTS.E [R6+0x8f80], desc[UR76][R8.64], P1 ;  /* 0x08f8000008067fae */ /* 0x0003e200089a104c */
[----:B------:R-:W-:-:S04]  /*7a680*/  USEL UR10, URZ, 0x4, !UP1 ;  /* 0x00000004ff0a7887 */ /* 0x000fc8000c800000 */
[----:B------:R-:W-:Y:S01]  /*7a690*/  USEL UR10, UR10, URZ, !UP0 ;  /* 0x000000ff0a0a7287 */ /* 0x000fe2000c000000 */
[-C--:B----4-:R-:W-:Y:S02]  /*7a6a0*/  IADD3 R11, P1, PT, R11, R2.reuse, RZ ;  /* 0x000000020b0b7210 */ /* 0x090fe40007f3e0ff */
[----:B------:R-:W-:-:S03]  /*7a6b0*/  IADD3 R12, P2, PT, R12, R2, RZ ;  /* 0x000000020c0c7210 */ /* 0x000fc60007f5e0ff */
[----:B------:R-:W-:Y:S01]  /*7a6c0*/  ISETP.NE.U32.AND P0, PT, RZ, UR10, PT ;  /* 0x0000000aff007c0c */ /* 0x000fe2000bf05070 */
[----:B------:R4:W-:Y:S01]  /*7a6d0*/  STL [R1+0x2874], R11 ;  /* 0x0028740b01007387 */ /* 0x0009e20000100800 */
[----:B-1----:R-:W-:Y:S02]  /*7a6e0*/  IMAD.MOV.U32 R8, RZ, RZ, R11 ;  /* 0x000000ffff087224 */ /* 0x002fe400078e000b */
[--C-:B------:R-:W-:Y:S02]  /*7a6f0*/  IMAD.X R15, R15, 0x1, R3.reuse, P1 ;  /* 0x000000010f0f7824 */ /* 0x100fe400008e0603 */
[----:B------:R-:W-:Y:S02]  /*7a700*/  IMAD.X R14, R14, 0x1, R3, P2 ;  /* 0x000000010e0e7824 */ /* 0x000fe400010e0603 */
[----:B------:R-:W-:Y:S01]  /*7a710*/  IMAD.MOV.U32 R9, RZ, RZ, R15 ;  /* 0x000000ffff097224 */ /* 0x000fe200078e000f */
[----:B------:R-:W-:Y:S04]  /*7a720*/  STL [R1+0x2870], R15 ;  /* 0x0028700f01007387 */ /* 0x000fe80000100800 */
[----:B------:R-:W-:Y:S04]  /*7a730*/  STL [R1+0x287c], R12 ;  /* 0x00287c0c01007387 */ /* 0x000fe80000100800 */
[----:B----4-:R-:W4:Y:S04]  /*7a740*/  LDL.LU R11, [R1+0x28a4] ;  /* 0x0028a400010b7983 */ /* 0x010f280000300800 */
[----:B------:R1:W-:Y:S04]  /*7a750*/  STL [R1+0x2878], R14 ;  /* 0x0028780e01007387 */ /* 0x0003e80000100800 */
[----:B------:R1:W-:Y:S01]  /*7a760*/  LDGSTS.E [R6+0x9c00], desc[UR76][R8.64], P0 ;  /* 0x09c0000008067fae */ /* 0x0003e200081a104c */
[----:B------:R-:W-:-:S02]  /*7a770*/  IADD3 R19, P1, PT, R19, R2, RZ ;  /* 0x0000000213137210 */ /* 0x000fc40007f3e0ff */
[----:B------:R-:W-:Y:S02]  /*7a780*/  IADD3 R7, P2, PT, R7, R2, RZ ;  /* 0x0000000207077210 */ /* 0x000fe40007f5e0ff */
[----:B-1----:R-:W-:Y:S02]  /*7a790*/  MOV R9, R14 ;  /* 0x0000000e00097202 */ /* 0x002fe40000000f00 */
[----:B------:R-:W4:Y:S01]  /*7a7a0*/  LDL.LU R14, [R1+0x28a0] ;  /* 0x0028a000010e7983 */ /* 0x000f220000300800 */
[----:B------:R-:W-:-:S03]  /*7a7b0*/  IMAD.MOV.U32 R8, RZ, RZ, R12 ;  /* 0x000000ffff087224 */ /* 0x000fc600078e000c */
[----:B------:R-:W4:Y:S01]  /*7a7c0*/  LDL.LU R12, [R1+0x28ac] ;  /* 0x0028ac00010c7983 */ /* 0x000f220000300800 */
[----:B--2---:R-:W-:-:S03]  /*7a7d0*/  IMAD.X R20, R20, 0x1, R3, P1 ;  /* 0x0000000114147824 */ /* 0x004fc600008e0603 */
[----:B------:R-:W2:Y:S04]  /*7a7e0*/  LDL.LU R15, [R1+0x2974] ;  /* 0x00297400010f7983 */ /* 0x000ea80000300800 */
[----:B------:R-:W-:Y:S04]  /*7a7f0*/  STL [R1+0x2884], R19 ;  /* 0x0028841301007387 */ /* 0x000fe80000100800 */
[----:B------:R1:W-:Y:S04]  /*7a800*/  LDGSTS.E [R6+0x9c80], desc[UR76][R8.64], P0 ;  /* 0x09c8000008067fae */ /* 0x0003e800081a104c */
[----:B------:R1:W-:Y:S04]  /*7a810*/  STL [R1+0x2880], R20 ;  /* 0x0028801401007387 */ /* 0x0003e80000100800 */
[----:B------:R-:W-:Y:S01]  /*7a820*/  STL [R1+0x288c], R7 ;  /* 0x00288c0701007387 */ /* 0x000fe20000100800 */
[----:B------:R-:W-:-:S02]  /*7a830*/  IMAD.X R16, R16, 0x1, R3, P2 ;  /* 0x0000000110107824 */ /* 0x000fc400010e0603 */
[----:B-1----:R-:W-:Y:S02]  /*7a840*/  IMAD.MOV.U32 R9, RZ, RZ, R20 ;  /* 0x000000ffff097224 */ /* 0x002fe400078e0014 */
[----:B------:R-:W2:Y:S01]  /*7a850*/  LDL.LU R20, [R1+0x28a8] ;  /* 0x0028a80001147983 */ /* 0x000ea20000300800 */
[----:B------:R-:W-:Y:S01]  /*7a860*/  IMAD.MOV.U32 R8, RZ, RZ, R19 ;  /* 0x000000ffff087224 */ /* 0x000fe200078e0013 */
[----:B---3--:R-:W-:-:S04]  /*7a870*/  IADD3 R17, P1, PT, R17, R2, RZ ;  /* 0x0000000211117210 */ /* 0x008fc80007f3e0ff */
[----:B------:R1:W-:Y:S04]  /*7a880*/  LDGSTS.E [R6+0x9d00], desc[UR76][R8.64], P0 ;  /* 0x09d0000008067fae */ /* 0x0003e800081a104c */
[----:B------:R3:W-:Y:S04]  /*7a890*/  STL [R1+0x2888], R16 ;  /* 0x0028881001007387 */ /* 0x0007e80000100800 */
[----:B------:R-:W2:Y:S01]  /*7a8a0*/  LDL.LU R19, [R1+0x2970] ;  /* 0x0029700001137983 */ /* 0x000ea20000300800 */
[----:B------:R-:W-:Y:S01]  /*7a8b0*/  IADD3 R10, P2, PT, R10, R2, RZ ;  /* 0x000000020a0a7210 */ /* 0x000fe20007f5e0ff */
[----:B-1----:R-:W-:Y:S01]  /*7a8c0*/  IMAD.MOV.U32 R8, RZ, RZ, R7 ;  /* 0x000000ffff087224 */ /* 0x002fe200078e0007 */
[----:B------:R-:W-:Y:S01]  /*7a8d0*/  MOV R9, R16 ;  /* 0x0000001000097202 */ /* 0x000fe20000000f00 */
[--C-:B------:R-:W-:Y:S01]  /*7a8e0*/  IMAD.X R18, R18, 0x1, R3.reuse, P1 ;  /* 0x0000000112127824 */ /* 0x100fe200008e0603 */
[----:B---3--:R-:W3:Y:S04]  /*7a8f0*/  LDL.LU R16, [R1+0x297c] ;  /* 0x00297c0001107983 */ /* 0x008ee80000300800 */
[----:B------:R-:W3:Y:S04]  /*7a900*/  LDL.LU R7, [R1+0x2984] ;  /* 0x0029840001077983 */ /* 0x000ee80000300800 */
        /* <DEDUP_REMOVED lines=20> */
[----:B------:R-:W-:Y:S01]  /*7aa50*/  STL [R1+0x28a4], R11 ;  /* 0x0028a40b01007387 */ /* 0x000fe20000100800 */
[----:B-1----:R-:W-:Y:S02]  /*7aa60*/  IMAD.MOV.U32 R8, RZ, RZ, R11 ;  /* 0x000000ffff087224 */ /* 0x002fe400078e000b */
[----:B------:R-:W-:Y:S01]  /*7aa70*/  IMAD.X R14, R14, 0x1, R3, P1 ;  /* 0x000000010e0e7824 */ /* 0x000fe200008e0603 */
[----:B------:R-:W-:-:S03]  /*7aa80*/  IADD3 R12, P2, PT, R12, R2, RZ ;  /* 0x000000020c0c7210 */ /* 0x000fc60007f5e0ff */
[----:B------:R-:W-:Y:S01]  /*7aa90*/  IMAD.MOV.U32 R9, RZ, RZ, R14 ;  /* 0x000000ffff097224 */ /* 0x000fe200078e000e */
[----:B------:R1:W-:Y:S01]  /*7aaa0*/  STL [R1+0x28a0], R14 ;  /* 0x0028a00e01007387 */ /* 0x0003e20000100800 */
[----:B--2---:R-:W-:-:S03]  /*7aab0*/  IADD3 R15, P3, PT, R15, R2, RZ ;  /* 0x000000020f0f7210 */ /* 0x004fc60007f7e0ff */
[----:B------:R2:W-:Y:S04]  /*7aac0*/  LDGSTS.E [R6+0x9f00], desc[UR76][R8.64], P0 ;  /* 0x09f0000008067fae */ /* 0x0005e800081a104c */
[----:B-1----:R-:W4:Y:S04]  /*7aad0*/  LDL.LU R14, [R1+0x2988] ;  /* 0x00298800010e7983 */ /* 0x002f280000300800 */
[----:B------:R-:W4:Y:S01]  /*7aae0*/  LDL.LU R11, [R1+0x2990] ;  /* 0x00299000010b7983 */ /* 0x000f220000300800 */
[----:B------:R-:W-:Y:S01]  /*7aaf0*/  IMAD.X R20, R20, 0x1, R3, P2 ;  /* 0x0000000114147824 */ /* 0x000fe200010e0603 */
[----:B--2---:R-:W-:-:S02]  /*7ab00*/  MOV R8, R12 ;  /* 0x0000000c00087202 */ /* 0x004fc40000000f00 */
[----:B------:R-:W-:Y:S01]  /*7ab10*/  ISETP.NE.U32.AND P1, PT, RZ, UR10, PT ;  /* 0x0000000aff007c0c */ /* 0x000fe2000bf25070 */
[----:B------:R-:W-:Y:S01]  /*7ab20*/  IMAD.MOV.U32 R9, RZ, RZ, R20 ;  /* 0x000000ffff097224 */ /* 0x000fe200078e0014 */
[----:B------:R1:W-:Y:S04]  /*7ab30*/  STL [R1+0x28ac], R12 ;  /* 0x0028ac0c01007387 */ /* 0x0003e80000100800 */
[----:B------:R-:W-:Y:S01]  /*7ab40*/  STL [R1+0x28a8], R20 ;  /* 0x0028a81401007387 */ /* 0x000fe20000100800 */
[----:B------:R-:W-:-:S03]  /*7ab50*/  IMAD.X R19, R19, 0x1, R3, P3 ;  /* 0x0000000113137824 */ /* 0x000fc600018e0603 */
[----:B------:R2:W-:Y:S04]  /*7ab60*/  STL [R1+0x2974], R15 ;  /* 0x0029740f01007387 */ /* 0x0005e80000100800 */
[----:B------:R1:W-:Y:S04]  /*7ab70*/  LDGSTS.E [R6+0x9f80], desc[UR76][R8.64], P0 ;  /* 0x09f8000008067fae */ /* 0x0003e800081a104c */
[----:B------:R-:W4:Y:S04]  /*7ab80*/  LDL.LU R21, [R1+0x299c] ;  /* 0x00299c0001157983 */ /* 0x000f280000300800 */
[----:B------:R-:W-:Y:S04]  /*7ab90*/  STL [R1+0x2970], R19 ;  /* 0x0029701301007387 */ /* 0x000fe80000100800 */
[----:B-1----:R-:W4:Y:S04]  /*7aba0*/  LDL.LU R12, [R1+0x29a4] ;  /* 0x0029a400010c7983 */ /* 0x002f280000300800 */
[----:B------:R-:W4:Y:S01]  /*7abb0*/  LDL.LU R22, [R1+0x2998] ;  /* 0x0029980001167983 */ /* 0x000f220000300800 */
[----:B---3--:R-:W-:Y:S01]  /*7abc0*/  IADD3 R16, P0, PT, R16, R2, RZ ;  /* 0x0000000210107210 */ /* 0x008fe20007f1e0ff */
[----:B------:R-:W-:-:S02]  /*7abd0*/  IMAD.MOV.U32 R8, RZ, RZ, R15 ;  /* 0x000000ffff087224 */ /* 0x000fc400078e000f */
[----:B------:R-:W-:Y:S01]  /*7abe0*/  IMAD.MOV.U32 R9, RZ, RZ, R19 ;  /* 0x000000ffff097224 */ /* 0x000fe200078e0013 */
[----:B------:R-:W-:Y:S01]  /*7abf0*/  IADD3 R7, P2, PT, R7, R2, RZ ;  /* 0x0000000207077210 */ /* 0x000fe20007f5e0ff */
[----:B--2---:R-:W2:Y:S04]  /*7ac00*/  LDL.LU R15, [R1+0x29a0] ;  /* 0x0029a000010f7983 */ /* 0x004ea80000300800 */
[----:B------:R1:W-:Y:S04]  /*7ac10*/  LDGSTS.E [R6+0xac00], desc[UR76][R8.64], P1 ;  /* 0x0ac0000008067fae */ /* 0x0003e800089a104c */
[----:B------:R3:W-:Y:S01]  /*7ac20*/  STL [R1+0x297c], R16 ;  /* 0x00297c1001007387 */ /* 0x0007e20000100800 */
[--C-:B------:R-:W-:Y:S01]  /*7ac30*/  IMAD.X R18, R18, 0x1, R3.reuse, P0 ;  /* 0x0000000112127824 */ /* 0x100fe200000e0603 */
[----:B-1----:R-:W-:Y:S01]  /*7ac40*/  MOV R8, R16 ;  /* 0x0000001000087202 */ /* 0x002fe20000000f00 */
[----:B------:R-:W-:-:S02]  /*7ac50*/  IMAD.X R17, R17, 0x1, R3, P2 ;  /* 0x0000000111117824 */ /* 0x000fc400010e0603 */
[----:B------:R-:W-:Y:S01]  /*7ac60*/  IMAD.MOV.U32 R9, RZ, RZ, R18 ;  /* 0x000000ffff097224 */ /* 0x000fe200078e0012 */
[----:B------:R-:W-:Y:S04]  /*7ac70*/  STL [R1+0x2978], R18 ;  /* 0x0029781201007387 */ /* 0x000fe80000100800 */
[----:B------:R-:W-:Y:S04]  /*7ac80*/  STL [R1+0x2984], R7 ;  /* 0x0029840701007387 */ /* 0x000fe80000100800 */
[----:B---3--:R-:W3:Y:S04]  /*7ac90*/  LDL.LU R16, [R1+0x29ac] ;  /* 0x0029ac0001107983 */ /* 0x008ee80000300800 */
[----:B------:R1:W-:Y:S04]  /*7aca0*/  STL [R1+0x2980], R17 ;  /* 0x0029801101007387 */ /* 0x0003e80000100800 */
[----:B------:R1:W-:Y:S02]  /*7acb0*/  LDGSTS.E [R6+0xac80], desc[UR76][R8.64], P1 ;  /* 0x0ac8000008067fae */ /* 0x0003e400089a104c */
[----:B-1----:R-:W-:-:S02]  /*7acc0*/  IMAD.MOV.U32 R9, RZ, RZ, R17 ;  /* 0x000000ffff097224 */ /* 0x002fc400078e0011 */
[----:B------:R-:W3:Y:S01]  /*7acd0*/  LDL.LU R17, [R1+0x29a8] ;  /* 0x0029a80001117983 */ /* 0x000ee20000300800 */
[-C--:B------:R-:W-:Y:S01]  /*7ace0*/  IADD3 R13, P0, PT, R13, R2.reuse, RZ ;  /* 0x000000020d0d7210 */ /* 0x080fe20007f1e0ff */
[----:B------:R-:W-:Y:S01]  /*7acf0*/  IMAD.MOV.U32 R8, RZ, RZ, R7 ;  /* 0x000000ffff087224 */ /* 0x000fe200078e0007 */
[----:B------:R-:W-:Y:S01]  /*7ad00*/  IADD3 R10, P2, PT, R10, R2, RZ ;  /* 0x000000020a0a7210 */ /* 0x000fe20007f5e0ff */
[----:B------:R-:W3:Y:S04]  /*7ad10*/  LDL.LU R19, [R1+0x2a74] ;  /* 0x002a740001137983 */ /* 0x000ee80000300800 */
[----:B------:R-:W3:Y:S04]  /*7ad20*/  LDL.LU R7, [R1+0x2a7c] ;  /* 0x002a7c0001077983 */ /* 0x000ee80000300800 */
[----:B------:R1:W-:Y:S04]  /*7ad30*/  STL [R1+0x298c], R13 ;  /* 0x00298c0d01007387 */ /* 0x0003e80000100800 */
[----:B------:R1:W-:Y:S02]  /*7ad40*/  LDGSTS.E [R6+0xad00], desc[UR76][R8.64], P1 ;  /* 0x0ad0000008067fae */ /* 0x0003e400089a104c */
[----:B-1----:R-:W-:Y:S01]  /*7ad50*/  MOV R8, R13 ;  /* 0x0000000d00087202 */ /* 0x002fe20000000f00 */
[----:B----4-:R-:W-:-:S02]  /*7ad60*/  IMAD.X R14, R14, 0x1, R3, P0 ;  /* 0x000000010e0e7824 */ /* 0x010fc400000e0603 */
[----:B------:R-:W-:Y:S02]  /*7ad70*/  IMAD.X R11, R11, 0x1, R3, P2 ;  /* 0x000000010b0b7824 */ /* 0x000fe400010e0603 */
[----:B------:R-:W-:Y:S01]  /*7ad80*/  IMAD.MOV.U32 R9, RZ, RZ, R14 ;  /* 0x000000ffff097224 */ /* 0x000fe200078e000e */
[----:B------:R-:W-:Y:S04]  /*7ad90*/  STL [R1+0x2988], R14 ;  /* 0x0029880e01007387 */ /* 0x000fe80000100800 */
[----:B------:R1:W-:Y:S04]  /*7ada0*/  STL [R1+0x2994], R10 ;  /* 0x0029940a01007387 */ /* 0x0003e80000100800 */
[----:B------:R-:W4:Y:S04]  /*7adb0*/  LDL.LU R20, [R1+0x2a70] ;  /* 0x002a700001147983 */ /* 0x000f280000300800 */
[----:B------:R1:W-:Y:S04]  /*7adc0*/  STL [R1+0x2990], R11 ;  /* 0x0029900b01007387 */ /* 0x0003e80000100800 */
[----:B------:R-:W4:Y:S04]  /*7add0*/  LDL.LU R13, [R1+0x2a78] ;  /* 0x002a7800010d7983 */ /* 0x000f280000300800 */
[----:B------:R1:W-:Y:S04]  /*7ade0*/  LDGSTS.E [R6+0xad80], desc[UR76][R8.64], P1 ;  /* 0x0ad8000008067fae */ /* 0x0003e800089a104c */
[----:B------:R-:W4:Y:S01]  /*7adf0*/  LDL.LU R18, [R1+0x2a80] ;  /* 0x002a800001127983 */ /* 0x000f220000300800 */
[----:B------:R-:W-:Y:S01]  /*7ae00*/  IADD3 R21, P0, PT, R21, R2, RZ ;  /* 0x0000000215157210 */ /* 0x000fe20007f1e0ff */
[----:B-1----:R-:W-:-:S02]  /*7ae10*/  IMAD.MOV.U32 R8, RZ, RZ, R10 ;  /* 0x000000ffff087224 */ /* 0x002fc400078e000a */
[----:B------:R-:W4:Y:S01]  /*7ae20*/  LDL.LU R10, [R1+0x2a84] ;  /* 0x002a8400010a7983 */ /* 0x000f220000300800 */
[----:B------:R-:W-:-:S03]  /*7ae30*/  IMAD.MOV.U32 R9, RZ, RZ, R11 ;  /* 0x000000ffff097224 */ /* 0x000fc600078e000b */
[----:B------:R-:W4:Y:S04]  /*7ae40*/  LDL.LU R14, [R1+0x2a88] ;  /* 0x002a8800010e7983 */ /* 0x000f280000300800 */
[----:B------:R-:W4:Y:S01]  /*7ae50*/  LDL.LU R11, [R1+0x2a8c] ;  /* 0x002a8c00010b7983 */ /* 0x000f220000300800 */
[--C-:B------:R-:W-:Y:S01]  /*7ae60*/  IMAD.X R22, R22, 0x1, R3.reuse, P0 ;  /* 0x0000000116167824 */ /* 0x100fe200000e0603 */
[----:B------:R-:W-:Y:S02]  /*7ae70*/  IADD3 R12, P2, PT, R12, R2, RZ ;  /* 0x000000020c0c7210 */ /* 0x000fe40007f5e0ff */
[----:B------:R1:W-:Y:S04]  /*7ae80*/  LDGSTS.E [R6+0xae00], desc[UR76][R8.64], P1 ;  /* 0x0ae0000008067fae */ /* 0x0003e800089a104c */
[----:B------:R-:W-:Y:S01]  /*7ae90*/  STL [R1+0x299c], R21 ;  /* 0x00299c1501007387 */ /* 0x000fe20000100800 */
[----:B--2---:R-:W-:-:S03]  /*7aea0*/  IMAD.X R15, R15, 0x1, R3, P2 ;  /* 0x000000010f0f7824 */ /* 0x004fc600010e0603 */
[----:B------:R-:W-:Y:S04]  /*7aeb0*/  STL [R1+0x2998], R22 ;  /* 0x0029981601007387 */ /* 0x000fe80000100800 */
[----:B------:R2:W-:Y:S01]  /*7aec0*/  STL [R1+0x29a4], R12 ;  /* 0x0029a40c01007387 */ /* 0x0005e20000100800 */
[----:B-1----:R-:W-:Y:S01]  /*7aed0*/  MOV R8, R21 ;  /* 0x0000001500087202 */ /* 0x002fe20000000f00 */
[----:B------:R-:W-:Y:S02]  /*7aee0*/  IMAD.MOV.U32 R9, RZ, RZ, R22 ;  /* 0x000000ffff097224 */ /* 0x000fe400078e0016 */
[----:B------:R1:W-:Y:S04]  /*7aef0*/  STL [R1+0x29a0], R15 ;  /* 0x0029a00f01007387 */ /* 0x0003e80000100800 */
[----:B------:R1:W-:Y:S01]  /*7af00*/  LDGSTS.E [R6+0xae80], desc[UR76][R8.64], P1 ;  /* 0x0ae8000008067fae */ /* 0x0003e200089a104c */
[----:B---3--:R-:W-:Y:S01]  /*7af10*/  IADD3 R16, P0, PT, R16, R2, RZ ;  /* 0x0000000210107210 */ /* 0x008fe20007f1e0ff */
[----:B-1----:R-:W-:-:S02]  /*7af20*/  IMAD.MOV.U32 R8, RZ, RZ, R12 ;  /* 0x000000ffff087224 */ /* 0x002fc400078e000c */
[----:B------:R-:W-:Y:S01]  /*7af30*/  IMAD.MOV.U32 R9, RZ, RZ, R15 ;  /* 0x000000ffff097224 */ /* 0x000fe200078e000f */
[----:B--2---:R-:W2:Y:S04]  /*7af40*/  LDL.LU R12, [R1+0x2a94] ;  /* 0x002a9400010c7983 */ /* 0x004ea80000300800 */
[----:B------:R-:W3:Y:S04]  /*7af50*/  LDL.LU R15, [R1+0x2a9c] ;  /* 0x002a9c00010f7983 */ /* 0x000ee80000300800 */
[----:B------:R-:W-:Y:S04]  /*7af60*/  STL [R1+0x29ac], R16 ;  /* 0x0029ac1001007387 */ /* 0x000fe80000100800 */
[----:B------:R1:W-:Y:S01]  /*7af70*/  LDGSTS.E [R6+0xaf00], desc[UR76][R8.64], P1 ;  /* 0x0af0000008067fae */ /* 0x0003e200089a104c */
[----:B------:R-:W-:-:S05]  /*7af80*/  IMAD.X R17, R17, 0x1, R3, P0 ;  /* 0x0000000111117824 */ /* 0x000fca00000e0603 */
[----:B------:R1:W-:Y:S02]  /*7af90*/  STL [R1+0x29a8], R17 ;  /* 0x0029a81101007387 */ /* 0x0003e40000100800 */
[----:B-1----:R-:W-:Y:S02]  /*7afa0*/  MOV R9, R17 ;  /* 0x0000001100097202 */ /* 0x002fe40000000f00 */
[----:B------:R-:W3:Y:S01]  /*7afb0*/  LDL.LU R17, [R1+0x2a90] ;  /* 0x002a900001117983 */ /* 0x000ee20000300800 */
[----:B------:R-:W-:-:S03]  /*7afc0*/  IMAD.MOV.U32 R8, RZ, RZ, R16 ;  /* 0x000000ffff087224 */ /* 0x000fc600078e0010 */
[----:B------:R-:W3:Y:S01]  /*7afd0*/  LDL.LU R16, [R1+0x2a98] ;  /* 0x002a980001107983 */ /* 0x000ee20000300800 */
[----:B------:R-:W-:-:S03]  /*7afe0*/  UISETP.GT.AND UP1, UPT, UR12, 0x2f, UPT ;  /* 0x0000002f0c00788c */ /* 0x000fc6000bf24270 */
[----:B------:R1:W-:Y:S01]  /*7aff0*/  LDGSTS.E [R6+0xaf80], desc[UR76][R8.64], P1 ;  /* 0x0af8000008067fae */ /* 0x0003e200089a104c */
[----:B------:R-:W-:-:S04]  /*7b000*/  USEL UR10, URZ, 0x4, !UP1 ;  /* 0x00000004ff0a7887 */ /* 0x000fc8000c800000 */
[----:B------:R-:W-:Y:S01]  /*7b010*/  USEL UR10, UR10, URZ, !UP0 ;  /* 0x000000ff0a0a7287 */ /* 0x000fe2000c000000 */
[-C--:B------:R-:W-:Y:S02]  /*7b020*/  IADD3 R19, P1, PT, R19, R2.reuse, RZ ;  /* 0x0000000213137210 */ /* 0x080fe40007f3e0ff */
[----:B------:R-:W-:-:S03]  /*7b030*/  IADD3 R7, P2, PT, R7, R2, RZ ;  /* 0x0000000207077210 */ /* 0x000fc60007f5e0ff */
[----:B------:R-:W-:Y:S01]  /*7b040*/  ISETP.NE.U32.AND P0, PT, RZ, UR10, PT ;  /* 0x0000000aff007c0c */ /* 0x000fe2000bf05070 */
[----:B-1----:R-:W-:Y:S01]  /*7b050*/  IMAD.MOV.U32 R8, RZ, RZ, R19 ;  /* 0x000000ffff087224 */ /* 0x002fe200078e0013 */
[----:B------:R-:W-:Y:S01]  /*7b060*/  STL [R1+0x2a74], R19 ;  /* 0x002a741301007387 */ /* 0x000fe20000100800 */
[--C-:B----4-:R-:W-:Y:S02]  /*7b070*/  IMAD.X R20, R20, 0x1, R3.reuse, P1 ;  /* 0x0000000114147824 */ /* 0x110fe400008e0603 */
[----:B------:R-:W-:Y:S02]  /*7b080*/  IMAD.X R13, R13, 0x1, R3, P2 ;  /* 0x000000010d0d7824 */ /* 0x000fe400010e0603 */
[----:B------:R-:W-:Y:S01]  /*7b090*/  IMAD.MOV.U32 R9, RZ, RZ, R20 ;  /* 0x000000ffff097224 */ /* 0x000fe200078e0014 */
[----:B------:R-:W-:Y:S04]  /*7b0a0*/  STL [R1+0x2a70], R20 ;  /* 0x002a701401007387 */ /* 0x000fe80000100800 */
[----:B------:R-:W-:Y:S04]  /*7b0b0*/  STL [R1+0x2a7c], R7 ;  /* 0x002a7c0701007387 */ /* 0x000fe80000100800 */
[----:B------:R1:W-:Y:S04]  /*7b0c0*/  STL [R1+0x2a78], R13 ;  /* 0x002a780d01007387 */ /* 0x0003e80000100800 */
[----:B------:R4:W-:Y:S01]  /*7b0d0*/  LDGSTS.E [R6+0xbc00], desc[UR76][R8.64], P0 ;  /* 0x0bc0000008067fae */ /* 0x0009e200081a104c */
[----:B------:R-:W-:-:S02]  /*7b0e0*/  IADD3 R10, P1, PT, R10, R2, RZ ;  /* 0x000000020a0a7210 */ /* 0x000fc40007f3e0ff */
[----:B------:R-:W-:Y:S01]  /*7b0f0*/  IADD3 R11, P2, PT, R11, R2, RZ ;  /* 0x000000020b0b7210 */ /* 0x000fe20007f5e0ff */
[----:B----4-:R-:W-:Y:S01]  /*7b100*/  IMAD.MOV.U32 R8, RZ, RZ, R7 ;  /* 0x000000ffff087224 */ /* 0x010fe200078e0007 */
[----:B------:R-:W-:Y:S01]  /*7b110*/  MOV R9, R13 ;  /* 0x0000000d00097202 */ /* 0x000fe20000000f00 */
[--C-:B------:R-:W-:Y:S01]  /*7b120*/  IMAD.X R18, R18, 0x1, R3.reuse, P1 ;  /* 0x0000000112127824 */ /* 0x100fe200008e0603 */
[----:B-1----:R-:W4:Y:S04]  /*7b130*/  LDL.LU R13, [R1+0x2aa0] ;  /* 0x002aa000010d7983 */ /* 0x002f280000300800 */
        /* <DEDUP_REMOVED lines=8> */
[----:B------:R-:W4:Y:S04]  /*7b1c0*/  LDL.LU R10, [R1+0x2aac] ;  /* 0x002aac00010a7983 */ /* 0x000f280000300800 */
[----:B------:R1:W-:Y:S04]  /*7b1d0*/  STL [R1+0x2a88], R14 ;  /* 0x002a880e01007387 */ /* 0x0003e80000100800 */
[----:B------:R-:W4:Y:S04]  /*7b1e0*/  LDL.LU R21, [R1+0x2b74] ;  /* 0x002b740001157983 */ /* 0x000f280000300800 */
[----:B------:R1:W-:Y:S02]  /*7b1f0*/  LDGSTS.E [R6+0xbd00], desc[UR76][R8.64], P0 ;  /* 0x0bd0000008067fae */ /* 0x0003e400081a104c */
[----:B-1----:R-:W-:-:S02]  /*7b200*/  MOV R9, R14 ;  /* 0x0000000e00097202 */ /* 0x002fc40000000f00 */
[----:B------:R-:W4:Y:S01]  /*7b210*/  LDL.LU R14, [R1+0x2aa8] ;  /* 0x002aa800010e7983 */ /* 0x000f220000300800 */
[----:B--2---:R-:W-:-:S03]  /*7b220*/  IADD3 R12, P1, PT, R12, R2, RZ ;  /* 0x000000020c0c7210 */ /* 0x004fc60007f3e0ff */
[----:B------:R-:W2:Y:S01]  /*7b230*/  LDL.LU R22, [R1+0x2b70] ;  /* 0x002b700001167983 */ /* 0x000ea20000300800 */
[----:B---3--:R-:W-:Y:S01]  /*7b240*/  IADD3 R15, P2, PT, R15, R2, RZ ;  /* 0x000000020f0f7210 */ /* 0x008fe20007f5e0ff */
[----:B------:R-:W-:Y:S02]  /*7b250*/  IMAD.MOV.U32 R8, RZ, RZ, R11 ;  /* 0x000000ffff087224 */ /* 0x000fe400078e000b */
[----:B------:R-:W3:Y:S04]  /*7b260*/  LDL.LU R19, [R1+0x2b7c] ;  /* 0x002b7c0001137983 */ /* 0x000ee80000300800 */
[----:B------:R-:W2:Y:S04]  /*7b270*/  LDL.LU R11, [R1+0x2b84] ;  /* 0x002b8400010b7983 */ /* 0x000ea80000300800 */
[----:B------:R1:W-:Y:S04]  /*7b280*/  STL [R1+0x2a94], R12 ;  /* 0x002a940c01007387 */ /* 0x0003e80000100800 */
[----:B------:R1:W-:Y:S01]  /*7b290*/  LDGSTS.E [R6+0xbd80], desc[UR76][R8.64], P0 ;  /* 0x0bd8000008067fae */ /* 0x0003e200081a104c */
[----:B------:R-:W-:-:S02]  /*7b2a0*/  IMAD.X R17, R17, 0x1, R3, P1 ;  /* 0x0000000111117824 */ /* 0x000fc400008e0603 */
[----:B------:R-:W-:-:S03]  /*7b2b0*/  IMAD.X R16, R16, 0x1, R3, P2 ;  /* 0x0000000110107824 */ /* 0x000fc600010e0603 */
[----:B------:R1:W-:Y:S04]  /*7b2c0*/  STL [R1+0x2a90], R17 ;  /* 0x002a901101007387 */ /* 0x0003e80000100800 */
[----:B------:R-:W-:Y:S04]  /*7b2d0*/  STL [R1+0x2a9c], R15 ;  /* 0x002a9c0f01007387 */ /* 0x000fe80000100800 */
[----:B------:R-:W3:Y:S01]  /*7b2e0*/  LDL.LU R20, [R1+0x2b78] ;  /* 0x002b780001147983 */ /* 0x000ee20000300800 */
[----:B-1----:R-:W-:-:S03]  /*7b2f0*/  IMAD.MOV.U32 R8, RZ, RZ, R12 ;  /* 0x000000ffff087224 */ /* 0x002fc600078e000c */
[----:B------:R1:W-:Y:S04]  /*7b300*/  STL [R1+0x2a98], R16 ;  /* 0x002a981001007387 */ /* 0x0003e80000100800 */
[----:B------:R-:W3:Y:S01]  /*7b310*/  LDL.LU R12, [R1+0x2b80] ;  /* 0x002b8000010c7983 */ /* 0x000ee20000300800 */
[----:B------:R-:W-:-:S03]  /*7b320*/  IMAD.MOV.U32 R9, RZ, RZ, R17 ;  /* 0x000000ffff097224 */ /* 0x000fc600078e0011 */
[----:B------:R-:W3:Y:S04]  /*7b330*/  LDL.LU R18, [R1+0x2b88] ;  /* 0x002b880001127983 */ /* 0x000ee80000300800 */
[----:B------:R-:W3:Y:S04]  /*7b340*/  LDL.LU R17, [R1+0x2b8c] ;  /* 0x002b8c0001117983 */ /* 0x000ee80000300800 */
[----:B------:R1:W-:Y:S01]  /*7b350*/  LDGSTS.E [R6+0xbe00], desc[UR76][R8.64], P0 ;  /* 0x0be0000008067fae */ /* 0x0003e200081a104c */
[----:B------:R-:W-:Y:S01]  /*7b360*/  UISETP.GT.AND UP1, UPT, UR12, 0x33, UPT ;  /* 0x000000330c00788c */ /* 0x000fe2000bf24270 */
[----:B-1----:R-:W-:Y:S01]  /*7b370*/  MOV R9, R16 ;  /* 0x0000001000097202 */ /* 0x002fe20000000f00 */
[----:B------:R-:W-:Y:S01]  /*7b380*/  IMAD.MOV.U32 R8, RZ, RZ, R15 ;  /* 0x000000ffff087224 */ /* 0x000fe200078e000f */
[----:B------:R-:W3:Y:S04]  /*7b390*/  LDL.LU R16, [R1+0x2b90] ;  /* 0x002b900001107983 */ /* 0x000ee80000300800 */
[----:B------:R-:W3:Y:S01]  /*7b3a0*/  LDL.LU R15, [R1+0x2b94] ;  /* 0x002b9400010f7983 */ /* 0x000ee20000300800 */
[----:B------:R-:W-:-:S03]  /*7b3b0*/  USEL UR10, URZ, 0x4, !UP1 ;  /* 0x00000004ff0a7887 */ /* 0x000fc6000c800000 */
[----:B------:R1:W-:Y:S01]  /*7b3c0*/  LDGSTS.E [R6+0xbe80], desc[UR76][R8.64], P0 ;  /* 0x0be8000008067fae */ /* 0x0003e200081a104c */
[----:B------:R-:W-:Y:S01]  /*7b3d0*/  USEL UR10, UR10, URZ, !UP0 ;  /* 0x000000ff0a0a7287 */ /* 0x000fe2000c000000 */
[----:B----4-:R-:W-:-:S05]  /*7b3e0*/  IADD3 R7, P1, PT, R7, R2, RZ ;  /* 0x0000000207077210 */ /* 0x010fca0007f3e0ff */
[----:B------:R-:W-:Y:S02]  /*7b3f0*/  IMAD.X R13, R13, 0x1, R3, P1 ;  /* 0x000000010d0d7824 */ /* 0x000fe400008e0603 */
[----:B-1----:R-:W-:Y:S02]  /*7b400*/  IMAD.MOV.U32 R8, RZ, RZ, R7 ;  /* 0x000000ffff087224 */ /* 0x002fe400078e0007 */
[----:B------:R-:W-:Y:S01]  /*7b410*/  IMAD.MOV.U32 R9, RZ, RZ, R13 ;  /* 0x000000ffff097224 */ /* 0x000fe200078e000d */
[-C--:B------:R-:W-:Y:S01]  /*7b420*/  IADD3 R10, P2, PT, R10, R2.reuse, RZ ;  /* 0x000000020a0a7210 */ /* 0x080fe20007f5e0ff */
[----:B------:R-:W-:Y:S04]  /*7b430*/  STL [R1+0x2aa4], R7 ;  /* 0x002aa40701007387 */ /* 0x000fe80000100800 */
[----:B------:R1:W-:Y:S04]  /*7b440*/  STL [R1+0x2aa0], R13 ;  /* 0x002aa00d01007387 */ /* 0x0003e80000100800 */
[----:B------:R4:W-:Y:S01]  /*7b450*/  LDGSTS.E [R6+0xbf00], desc[UR76][R8.64], P0 ;  /* 0x0bf0000008067fae */ /* 0x0009e200081a104c */
[----:B------:R-:W-:-:S02]  /*7b460*/  IADD3 R21, P3, PT, R21, R2, RZ ;  /* 0x0000000215157210 */ /* 0x000fc40007f7e0ff */
[----:B------:R-:W-:Y:S01]  /*7b470*/  ISETP.NE.U32.AND P1, PT, RZ, UR10, PT ;  /* 0x0000000aff007c0c */ /* 0x000fe2000bf25070 */
[----:B-1----:R-:W3:Y:S04]  /*7b480*/  LDL.LU R13, [R1+0x2b9c] ;  /* 0x002b9c00010d7983 */ /* 0x002ee80000300800 */
[----:B------:R-:W3:Y:S01]  /*7b490*/  LDL.LU R7, [R1+0x2ba4] ;  /* 0x002ba40001077983 */ /* 0x000ee20000300800 */
[----:B------:R-:W-:Y:S01]  /*7b4a0*/  IMAD.X R14, R14, 0x1, R3, P2 ;  /* 0x000000010e0e7824 */ /* 0x000fe200010e0603 */
[----:B----4-:R-:W-:Y:S02]  /*7b4b0*/  MOV R8, R10 ;  /* 0x0000000a00087202 */ /* 0x010fe40000000f00 */
[----:B------:R-:W-:Y:S01]  /*7b4c0*/  STL [R1+0x2aac], R10 ;  /* 0x002aac0a01007387 */ /* 0x000fe20000100800 */
[----:B------:R-:W-:-:S03]  /*7b4d0*/  IMAD.MOV.U32 R9, RZ, RZ, R14 ;  /* 0x000000ffff097224 */ /* 0x000fc600078e000e */
[----:B------:R1:W-:Y:S04]  /*7b4e0*/  STL [R1+0x2aa8], R14 ;  /* 0x002aa80e01007387 */ /* 0x0003e80000100800 */
[----:B------:R-:W-:Y:S01]  /*7b4f0*/  STL [R1+0x2b74], R21 ;  /* 0x002b741501007387 */ /* 0x000fe20000100800 */
[----:B--2---:R-:W-:-:S03]  /*7b500*/  IMAD.X R22, R22, 0x1, R3, P3 ;  /* 0x0000000116167824 */ /* 0x004fc600018e0603 */
[----:B------:R2:W-:Y:S01]  /*7b510*/  LDGSTS.E [R6+0xbf80], desc[UR76][R8.64], P0 ;  /* 0x0bf8000008067fae */ /* 0x0005e200081a104c */
[----:B---3--:R-:W-:-:S03]  /*7b520*/  IADD3 R19, P0, PT, R19, R2, RZ ;  /* 0x0000000213137210 */ /* 0x008fc60007f1e0ff */
[----:B-1----:R-:W3:Y:S04]  /*7b530*/  LDL.LU R14, [R1+0x2b98] ;  /* 0x002b9800010e7983 */ /* 0x002ee80000300800 */
[----:B------:R-:W-:Y:S04]  /*7b540*/  STL [R1+0x2b70], R22 ;  /* 0x002b701601007387 */ /* 0x000fe80000100800 */
[----:B------:R-:W4:Y:S01]  /*7b550*/  LDL.LU R10, [R1+0x2ba0] ;  /* 0x002ba000010a7983 */ /* 0x000f220000300800 */
[----:B--2---:R-:W-:Y:S02]  /*7b560*/  IMAD.MOV.U32 R8, RZ, RZ, R21 ;  /* 0x000000ffff087224 */ /* 0x004fe400078e0015 */
[----:B------:R-:W-:Y:S01]  /*7b570*/  IMAD.MOV.U32 R9, RZ, RZ, R22 ;  /* 0x000000ffff097224 */ /* 0x000fe200078e0016 */
[----:B------:R-:W-:Y:S01]  /*7b580*/  IADD3 R11, P2, PT, R11, R2, RZ ;  /* 0x000000020b0b7210 */ /* 0x000fe20007f5e0ff */
[----:B------:R-:W-:-:S03]  /*7b590*/  IMAD.X R20, R20, 0x1, R3, P0 ;  /* 0x0000000114147824 */ /* 0x000fc600000e0603 */
[----:B------:R1:W-:Y:S01]  /*7b5a0*/  LDGSTS.E [R6+0xcc00], desc[UR76][R8.64], P1 ;  /* 0x0cc0000008067fae */ /* 0x0003e200089a104c */
[----:B------:R-:W-:-:S03]  /*7b5b0*/  IMAD.X R12, R12, 0x1, R3, P2 ;  /* 0x000000010c0c7824 */ /* 0x000fc600010e0603 */
[----:B------:R-:W-:Y:S04]  /*7b5c0*/  STL [R1+0x2b7c], R19 ;  /* 0x002b7c1301007387 */ /* 0x000fe80000100800 */
[----:B------:R-:W-:Y:S04]  /*7b5d0*/  STL [R1+0x2b78], R20 ;  /* 0x002b781401007387 */ /* 0x000fe80000100800 */
[----:B------:R-:W-:Y:S01]  /*7b5e0*/  STL [R1+0x2b84], R11 ;  /* 0x002b840b01007387 */ /* 0x000fe20000100800 */
[----:B-1----:R-:W-:Y:S01]  /*7b5f0*/  MOV R8, R19 ;  /* 0x0000001300087202 */ /* 0x002fe20000000f00 */
[----:B------:R-:W-:-:S02]  /*7b600*/  IMAD.MOV.U32 R9, RZ, RZ, R20 ;  /* 0x000000ffff097224 */ /* 0x000fc400078e0014 */
[----:B------:R1:W-:Y:S04]  /*7b610*/  STL [R1+0x2b80], R12 ;  /* 0x002b800c01007387 */ /* 0x0003e80000100800 */
[----:B------:R2:W-:Y:S02]  /*7b620*/  LDGSTS.E [R6+0xcc80], desc[UR76][R8.64], P1 ;  /* 0x0cc8000008067fae */ /* 0x0005e400089a104c */
[----:B--2---:R-:W-:Y:S02]  /*7b630*/  IMAD.MOV.U32 R9, RZ, RZ, R12 ;  /* 0x000000ffff097224 */ /* 0x004fe400078e000c */
[----:B------:R-:W-:Y:S01]  /*7b640*/  IMAD.MOV.U32 R8, RZ, RZ, R11 ;  /* 0x000000ffff087224 */ /* 0x000fe200078e000b */
[----:B-1----:R-:W2:Y:S04]  /*7b650*/  LDL.LU R12, [R1+0x2ba8] ;  /* 0x002ba800010c7983 */ /* 0x002ea80000300800 */
[----:B------:R-:W2:Y:S01]  /*7b660*/  LDL.LU R11, [R1+0x2bac] ;  /* 0x002bac00010b7983 */ /* 0x000ea20000300800 */
[----:B------:R-:W-:-:S02]  /*7b670*/  IADD3 R17, P0, PT, R17, R2, RZ ;  /* 0x0000000211117210 */ /* 0x000fc40007f1e0ff */
[----:B------:R-:W-:Y:S01]  /*7b680*/  IADD3 R15, P2, PT, R15, R2, RZ ;  /* 0x000000020f0f7210 */ /* 0x000fe20007f5e0ff */
[----:B------:R1:W-:Y:S02]  /*7b690*/  LDGSTS.E [R6+0xcd00], desc[UR76][R8.64], P1 ;  /* 0x0cd0000008067fae */ /* 0x0003e400089a104c */
[--C-:B------:R-:W-:Y:S02]  /*7b6a0*/  IMAD.X R18, R18, 0x1, R3.reuse, P0 ;  /* 0x0000000112127824 */ /* 0x100fe400000e0603 */
[----:B------:R-:W-:Y:S01]  /*7b6b0*/  IMAD.X R16, R16, 0x1, R3, P2 ;  /* 0x0000000110107824 */ /* 0x000fe200010e0603 */
[----:B------:R1:W-:Y:S04]  /*7b6c0*/  STL [R1+0x2b8c], R17 ;  /* 0x002b8c1101007387 */ /* 0x0003e80000100800 */
[----:B------:R1:W-:Y:S04]  /*7b6d0*/  STL [R1+0x2b88], R18 ;  /* 0x002b881201007387 */ /* 0x0003e80000100800 */
[----:B------:R-:W-:Y:S04]  /*7b6e0*/  STL [R1+0x2b94], R15 ;  /* 0x002b940f01007387 */ /* 0x000fe80000100800 */
[----:B------:R1:W-:Y:S04]  /*7b6f0*/  STL [R1+0x2b90], R16 ;  /* 0x002b901001007387 */ /* 0x0003e80000100800 */
[----:B------:R-:W2:Y:S04]  /*7b700*/  LDL.LU R24, [R1+0x2c70] ;  /* 0x002c700001187983 */ /* 0x000ea80000300800 */
[----:B------:R-:W2:Y:S04]  /*7b710*/  LDL.LU R23, [R1+0x2c74] ;  /* 0x002c740001177983 */ /* 0x000ea80000300800 */
[----:B------:R-:W2:Y:S04]  /*7b720*/  LDL.LU R22, [R1+0x2c78] ;  /* 0x002c780001167983 */ /* 0x000ea80000300800 */
[----:B------:R-:W2:Y:S01]  /*7b730*/  LDL.LU R21, [R1+0x2c7c] ;  /* 0x002c7c0001157983 */ /* 0x000ea20000300800 */
[----:B-1----:R-:W-:-:S03]  /*7b740*/  MOV R8, R17 ;  /* 0x0000001100087202 */ /* 0x002fc60000000f00 */
[----:B------:R-:W2:Y:S04]  /*7b750*/  LDL.LU R19, [R1+0x2c84] ;  /* 0x002c840001137983 */ /* 0x000ea80000300800 */
[----:B------:R-:W2:Y:S01]  /*7b760*/  LDL.LU R17, [R1+0x2c8c] ;  /* 0x002c8c0001117983 */ /* 0x000ea20000300800 */
[----:B------:R-:W-:-:S05]  /*7b770*/  IMAD.MOV.U32 R9, RZ, RZ, R18 ;  /* 0x000000ffff097224 */ /* 0x000fca00078e0012 */
[----:B------:R1:W-:Y:S02]  /*7b780*/  LDGSTS.E [R6+0xcd80], desc[UR76][R8.64], P1 ;  /* 0x0cd8000008067fae */ /* 0x0003e400089a104c */
[----:B-1----:R-:W-:Y:S02]  /*7b790*/  IMAD.MOV.U32 R8, RZ, RZ, R15 ;  /* 0x000000ffff087224 */ /* 0x002fe400078e000f */
[----:B------:R-:W-:-:S05]  /*7b7a0*/  IMAD.MOV.U32 R9, RZ, RZ, R16 ;  /* 0x000000ffff097224 */ /* 0x000fca00078e0010 */
[----:B------:R1:W-:Y:S01]  /*7b7b0*/  LDGSTS.E [R6+0xce00], desc[UR76][R8.64], P1 ;  /* 0x0ce0000008067fae */ /* 0x0003e200089a104c */
[-C--:B------:R-:W-:Y:S02]  /*7b7c0*/  IADD3 R13, P0, PT, R13, R2.reuse, RZ ;  /* 0x000000020d0d7210 */ /* 0x080fe40007f1e0ff */
[----:B------:R-:W-:-:S03]  /*7b7d0*/  IADD3 R7, P2, PT, R7, R2, RZ ;  /* 0x0000000207077210 */ /* 0x000fc60007f5e0ff */
[----:B------:R-:W-:Y:S01]  /*7b7e0*/  STL [R1+0x2b9c], R13 ;  /* 0x002b9c0d01007387 */ /* 0x000fe20000100800 */
[--C-:B---3--:R-:W-:Y:S02]  /*7b7f0*/  IMAD.X R14, R14, 0x1, R3.reuse, P0 ;  /* 0x000000010e0e7824 */ /* 0x108fe400000e0603 */
[----:B----4-:R-:W-:-:S03]  /*7b800*/  IMAD.X R10, R10, 0x1, R3, P2 ;  /* 0x000000010a0a7824 */ /* 0x010fc600010e0603 */
[----:B------:R3:W-:Y:S04]  /*7b810*/  STL [R1+0x2b98], R14 ;  /* 0x002b980e01007387 */ /* 0x0007e80000100800 */
[----:B------:R-:W-:Y:S04]  /*7b820*/  STL [R1+0x2ba4], R7 ;  /* 0x002ba40701007387 */ /* 0x000fe80000100800 */
[----:B------:R-:W4:Y:S04]  /*7b830*/  LDL.LU R20, [R1+0x2c80] ;  /* 0x002c800001147983 */ /* 0x000f280000300800 */
[----:B------:R1:W-:Y:S04]  /*7b840*/  STL [R1+0x2ba0], R10 ;  /* 0x002ba00a01007387 */ /* 0x0003e80000100800 */
[----:B------:R-:W4:Y:S04]  /*7b850*/  LDL.LU R18, [R1+0x2c88] ;  /* 0x002c880001127983 */ /* 0x000f280000300800 */
[----:B------:R-:W4:Y:S04]  /*7b860*/  LDL.LU R16, [R1+0x2c90] ;  /* 0x002c900001107983 */ /* 0x000f280000300800 */
[----:B------:R-:W4:Y:S01]  /*7b870*/  LDL.LU R15, [R1+0x2c94] ;  /* 0x002c9400010f7983 */ /* 0x000f220000300800 */
[----:B-1----:R-:W-:Y:S01]  /*7b880*/  MOV R8, R13 ;  /* 0x0000000d00087202 */ /* 0x002fe20000000f00 */
[----:B------:R-:W-:-:S02]  /*7b890*/  IMAD.MOV.U32 R9, RZ, RZ, R14 ;  /* 0x000000ffff097224 */ /* 0x000fc400078e000e */
[----:B---3--:R-:W3:Y:S04]  /*7b8a0*/  LDL.LU R14, [R1+0x2c98] ;  /* 0x002c9800010e7983 */ /* 0x008ee80000300800 */
[----:B------:R-:W3:Y:S04]  /*7b8b0*/  LDL.LU R13, [R1+0x2c9c] ;  /* 0x002c9c00010d7983 */ /* 0x000ee80000300800 */
[----:B------:R1:W-:Y:S02]  /*7b8c0*/  LDGSTS.E [R6+0xce80], desc[UR76][R8.64], P1 ;  /* 0x0ce8000008067fae */ /* 0x0003e400089a104c */
[----:B-1----:R-:W-:-:S02]  /*7b8d0*/  IMAD.MOV.U32 R8, RZ, RZ, R7 ;  /* 0x000000ffff087224 */ /* 0x002fc400078e0007 */
[----:B------:R-:W-:Y:S02]  /*7b8e0*/  IMAD.MOV.U32 R9, RZ, RZ, R10 ;  /* 0x000000ffff097224 */ /* 0x000fe400078e000a */
[----:B------:R-:W3:Y:S04]  /*7b8f0*/  LDL.LU R10, [R1+0x2ca4] ;  /* 0x002ca400010a7983 */ /* 0x000ee80000300800 */
[----:B------:R-:W3:Y:S04]  /*7b900*/  LDL.LU R7, [R1+0x2cac] ;  /* 0x002cac0001077983 */ /* 0x000ee80000300800 */
[----:B------:R1:W-:Y:S01]  /*7b910*/  LDGSTS.E [R6+0xcf00], desc[UR76][R8.64], P1 ;  /* 0x0cf0000008067fae */ /* 0x0003e200089a104c */
[----:B--2---:R-:W-:-:S05]  /*7b920*/  IADD3 R11, P0, PT, R11, R2, RZ ;  /* 0x000000020b0b7210 */ /* 0x004fca0007f1e0ff */
[----:B------:R-:W-:Y:S01]  /*7b930*/  IMAD.X R12, R12, 0x1, R3, P0 ;  /* 0x000000010c0c7824 */ /* 0x000fe200000e0603 */
[----:B------:R2:W-:Y:S01]  /*7b940*/  STL [R1+0x2bac], R11 ;  /* 0x002bac0b01007387 */ /* 0x0005e20000100800 */
[----:B-1----:R-:W-:-:S03]  /*7b950*/  IMAD.MOV.U32 R8, RZ, RZ, R11 ;  /* 0x000000ffff087224 */ /* 0x002fc600078e000b */
[----:B------:R1:W-:Y:S04]  /*7b960*/  STL [R1+0x2ba8], R12 ;  /* 0x002ba80c01007387 */ /* 0x0003e80000100800 */
[----:B--2---:R-:W2:Y:S01]  /*7b970*/  LDL.LU R11, [R1+0x2ca0] ;  /* 0x002ca000010b7983 */ /* 0x004ea20000300800 */
[----:B------:R-:W-:-:S03]  /*7b980*/  MOV R9, R12 ;  /* 0x0000000c00097202 */ /* 0x000fc60000000f00 */
[----:B-1----:R-:W2:Y:S01]  /*7b990*/  LDL.LU R12, [R1+0x2ca8] ;  /* 0x002ca800010c7983 */ /* 0x002ea20000300800 */
[----:B------:R-:W-:-:S03]  /*7b9a0*/  UISETP.GT.AND UP1, UPT, UR12, 0x37, UPT ;  /* 0x000000370c00788c */ /* 0x000fc6000bf24270 */
[----:B------:R1:W-:Y:S01]  /*7b9b0*/  LDGSTS.E [R6+0xcf80], desc[UR76][R8.64], P1 ;  /* 0x0cf8000008067fae */ /* 0x0003e200089a104c */
[----:B------:R-:W-:-:S04]  /*7b9c0*/  USEL UR10, URZ, 0x4, !UP1 ;  /* 0x00000004ff0a7887 */ /* 0x000fc8000c800000 */
[----:B------:R-:W-:Y:S01]  /*7b9d0*/  USEL UR10, UR10, URZ, !UP0 ;  /* 0x000000ff0a0a7287 */ /* 0x000fe2000c000000 */
[-C--:B------:R-:W-:Y:S02]  /*7b9e0*/  IADD3 R23, P1, PT, R23, R2.reuse, RZ ;  /* 0x0000000217177210 */ /* 0x080fe40007f3e0ff */
[----:B------:R-:W-:-:S03]  /*7b9f0*/  IADD3 R21, P2, PT, R21, R2, RZ ;  /* 0x0000000215157210 */ /* 0x000fc60007f5e0ff */
[----:B------:R-:W-:Y:S01]  /*7ba00*/  ISETP.NE.U32.AND P0, PT, RZ, UR10, PT ;  /* 0x0000000aff007c0c */ /* 0x000fe2000bf05070 */
[----:B------:R-:W-:Y:S02]  /*7ba10*/  IMAD.X R24, R24, 0x1, R3, P1 ;  /* 0x0000000118187824 */ /* 0x000fe400008e0603 */
[----:B-1----:R-:W-:Y:S02]  /*7ba20*/  IMAD.MOV.U32 R8, RZ, RZ, R23 ;  /* 0x000000ffff087224 */ /* 0x002fe400078e0017 */
[----:B------:R-:W-:Y:S02]  /*7ba30*/  IMAD.X R22, R22, 0x1, R3, P2 ;  /* 0x0000000116167824 */ /* 0x000fe400010e0603 */
[----:B------:R-:W-:Y:S01]  /*7ba40*/  IMAD.MOV.U32 R9, RZ, RZ, R24 ;  /* 0x000000ffff097224 */ /* 0x000fe200078e0018 */
[-C--:B------:R-:W-:Y:S02]  /*7ba50*/  IADD3 R19, P1, PT, R19, R2.reuse, RZ ;  /* 0x0000000213137210 */ /* 0x080fe40007f3e0ff */
[----:B------:R-:W-:-:S03]  /*7ba60*/  IADD3 R17, P2, PT, R17, R2, RZ ;  /* 0x0000000211117210 */ /* 0x000fc60007f5e0ff */
[----:B------:R1:W-:Y:S02]  /*7ba70*/  LDGSTS.E [R6+0xdc00], desc[UR76][R8.64], P0 ;  /* 0x0dc0000008067fae */ /* 0x0003e400081a104c */
[----:B-1----:R-:W-:Y:S01]  /*7ba80*/  IMAD.MOV.U32 R8, RZ, RZ, R21 ;  /* 0x000000ffff087224 */ /* 0x002fe200078e0015 */
[----:B------:R-:W-:-:S05]  /*7ba90*/  MOV R9, R22 ;  /* 0x0000001600097202 */ /* 0x000fca0000000f00 */
[----:B------:R1:W-:Y:S04]  /*7baa0*/  LDGSTS.E [R6+0xdc80], desc[UR76][R8.64], P0 ;  /* 0x0dc8000008067fae */ /* 0x0003e800081a104c */
[----:B------:R-:W-:Y:S01]  /*7bab0*/  STL [R1+0x2c74], R23 ;  /* 0x002c741701007387 */ /* 0x000fe20000100800 */
[----:B-1----:R-:W-:-:S03]  /*7bac0*/  IMAD.MOV.U32 R8, RZ, RZ, R19 ;  /* 0x000000ffff087224 */ /* 0x002fc600078e0013 */
[----:B------:R-:W-:Y:S04]  /*7bad0*/  STL [R1+0x2c70], R24 ;  /* 0x002c701801007387 */ /* 0x000fe80000100800 */
[----:B------:R-:W-:Y:S04]  /*7bae0*/  STL [R1+0x2c7c], R21 ;  /* 0x002c7c1501007387 */ /* 0x000fe80000100800 */
[----:B------:R-:W-:Y:S04]  /*7baf0*/  STL [R1+0x2c78], R22 ;  /* 0x002c781601007387 */ /* 0x000fe80000100800 */
[----:B------:R-:W-:Y:S01]  /*7bb00*/  STL [R1+0x2c84], R19 ;  /* 0x002c841301007387 */ /* 0x000fe20000100800 */
[----:B----4-:R-:W-:-:S02]  /*7bb10*/  IMAD.X R20, R20, 0x1, R3, P1 ;  /* 0x0000000114147824 */ /* 0x010fc400008e0603 */
[----:B------:R-:W-:Y:S02]  /*7bb20*/  IMAD.X R18, R18, 0x1, R3, P2 ;  /* 0x0000000112127824 */ /* 0x000fe400010e0603 */
[----:B------:R-:W-:Y:S01]  /*7bb30*/  IMAD.MOV.U32 R9, RZ, RZ, R20 ;  /* 0x000000ffff097224 */ /* 0x000fe200078e0014 */
[----:B------:R-:W-:-:S04]  /*7bb40*/  IADD3 R15, P1, PT, R15, R2, RZ ;  /* 0x000000020f0f7210 */ /* 0x000fc80007f3e0ff */
[----:B------:R1:W-:Y:S01]  /*7bb50*/  LDGSTS.E [R6+0xdd00], desc[UR76][R8.64], P0 ;  /* 0x0dd0000008067fae */ /* 0x0003e200081a104c */
[----:B---3--:R-:W-:Y:S01]  /*7bb60*/  IADD3 R13, P2, PT, R13, R2, RZ ;  /* 0x000000020d0d7210 */ /* 0x008fe20007f5e0ff */
[----:B------:R-:W-:Y:S02]  /*7bb70*/  IMAD.X R16, R16, 0x1, R3, P1 ;  /* 0x0000000110107824 */ /* 0x000fe400008e0603 */
[----:B------:R-:W-:Y:S01]  /*7bb80*/  STL [R1+0x2c80], R20 ;  /* 0x002c801401007387 */ /* 0x000fe20000100800 */
[----:B-1----:R-:W-:Y:S01]  /*7bb90*/  IMAD.MOV.U32 R8, RZ, RZ, R17 ;  /* 0x000000ffff087224 */ /* 0x002fe200078e0011 */
[----:B------:R-:W-:Y:S01]  /*7bba0*/  MOV R9, R18 ;  /* 0x0000001200097202 */ /* 0x000fe20000000f00 */
[----:B------:R-:W-:Y:S01]  /*7bbb0*/  IMAD.X R14, R14, 0x1, R3, P2 ;  /* 0x000000010e0e7824 */ /* 0x000fe200010e0603 */
[----:B------:R-:W-:-:S03]  /*7bbc0*/  IADD3 R10, P1, PT, R10, R2, RZ ;  /* 0x000000020a0a7210 */ /* 0x000fc60007f3e0ff */
[----:B------:R1:W-:Y:S04]  /*7bbd0*/  LDGSTS.E [R6+0xdd80], desc[UR76][R8.64], P0 ;  /* 0x0dd8000008067fae */ /* 0x0003e800081a104c */
[----:B------:R-:W-:Y:S04]  /*7bbe0*/  STL [R1+0x2c8c], R17 ;  /* 0x002c8c1101007387 */ /* 0x000fe80000100800 */
[----:B------:R-:W-:Y:S04]  /*7bbf0*/  STL [R1+0x2c88], R18 ;  /* 0x002c881201007387 */ /* 0x000fe80000100800 */
[----:B------:R-:W-:Y:S04]  /*7bc00*/  STL [R1+0x2c94], R15 ;  /* 0x002c940f01007387 */ /* 0x000fe80000100800 */
[----:B------:R-:W-:Y:S01]  /*7bc10*/  STL [R1+0x2c90], R16 ;  /* 0x002c901001007387 */ /* 0x000fe20000100800 */
[----:B------:R-:W-:Y:S01]  /*7bc20*/  IADD3 R7, P2, PT, R7, R2, RZ ;  /* 0x0000000207077210 */ /* 0x000fe20007f5e0ff */
[----:B-1----:R-:W-:-:S02]  /*7bc30*/  IMAD.MOV.U32 R8, RZ, RZ, R15 ;  /* 0x000000ffff087224 */ /* 0x002fc400078e000f */
[----:B------:R-:W-:Y:S01]  /*7bc40*/  IMAD.MOV.U32 R9, RZ, RZ, R16 ;  /* 0x000000ffff097224 */ /* 0x000fe200078e0010 */
[----:B------:R-:W-:Y:S04]  /*7bc50*/  STL [R1+0x2c9c], R13 ;  /* 0x002c9c0d01007387 */ /* 0x000fe80000100800 */
[----:B------:R1:W-:Y:S04]  /*7bc60*/  LDGSTS.E [R6+0xde00], desc[UR76][R8.64], P0 ;  /* 0x0de0000008067fae */ /* 0x0003e800081a104c */
[----:B------:R-:W-:Y:S04]  /*7bc70*/  STL [R1+0x2c98], R14 ;  /* 0x002c980e01007387 */ /* 0x000fe80000100800 */
[----:B------:R-:W-:Y:S01]  /*7bc80*/  STL [R1+0x2ca4], R10 ;  /* 0x002ca40a01007387 */ /* 0x000fe20000100800 */
[----:B--2---:R-:W-:-:S02]  /*7bc90*/  IMAD.X R11, R11, 0x1, R3, P1 ;  /* 0x000000010b0b7824 */ /* 0x004fc400008e0603 */
[----:B-1----:R-:W-:Y:S01]  /*7bca0*/  IMAD.MOV.U32 R8, RZ, RZ, R13 ;  /* 0x000000ffff087224 */ /* 0x002fe200078e000d */
[----:B------:R-:W-:Y:S02]  /*7bcb0*/  MOV R9, R14 ;  /* 0x0000000e00097202 */ /* 0x000fe40000000f00 */
[----:B------:R1:W-:Y:S04]  /*7bcc0*/  STL [R1+0x2ca0], R11 ;  /* 0x002ca00b01007387 */ /* 0x0003e80000100800 */
[----:B------:R-:W-:Y:S01]  /*7bcd0*/  STL [R1+0x2cac], R7 ;  /* 0x002cac0701007387 */ /* 0x000fe20000100800 */
[----:B------:R-:W-:-:S03]  /*7bce0*/  IMAD.X R12, R12, 0x1, R3, P2 ;  /* 0x000000010c0c7824 */ /* 0x000fc600010e0603 */
[----:B------:R2:W-:Y:S02]  /*7bcf0*/  LDGSTS.E [R6+0xde80], desc[UR76][R8.64], P0 ;  /* 0x0de8000008067fae */ /* 0x0005e400081a104c */
[----:B--2---:R-:W-:Y:S02]  /*7bd00*/  IMAD.MOV.U32 R8, RZ, RZ, R10 ;  /* 0x000000ffff087224 */ /* 0x004fe400078e000a */
[----:B------:R-:W-:Y:S02]  /*7bd10*/  IMAD.MOV.U32 R9, RZ, RZ, R11 ;  /* 0x000000ffff097224 */ /* 0x000fe400078e000b */
[----:B-1----:R-:W2:Y:S04]  /*7bd20*/  LDL.LU.64 R10, [R1+0x21d0] ;  /* 0x0021d000010a7983 */ /* 0x002ea80000300a00 */
[----:B------:R1:W-:Y:S04]  /*7bd30*/  LDGSTS.E [R6+0xdf00], desc[UR76][R8.64], P0 ;  /* 0x0df0000008067fae */ /* 0x0003e800081a104c */
[----:B------:R3:W-:Y:S01]  /*7bd40*/  STL [R1+0x2ca8], R12 ;  /* 0x002ca80c01007387 */ /* 0x0007e20000100800 */
[----:B-1----:R-:W-:-:S03]  /*7bd50*/  MOV R9, R12 ;  /* 0x0000000c00097202 */ /* 0x002fc60000000f00 */
[----:B---3--:R-:W3:Y:S04]  /*7bd60*/  LDL.LU.64 R12, [R1+0x21c8] ;  /* 0x0021c800010c7983 */ /* 0x008ee80000300a00 */
        /* <DEDUP_REMOVED lines=16> */
[----:B------:R-:W-:Y:S01]  /*7be70*/  IMAD.MOV.U32 R8, RZ, RZ, R7 ;  /* 0x000000ffff087224 */ /* 0x000fe200078e0007 */
[----:B------:R-:W-:-:S04]  /*7be80*/  LOP3.LUT R7, R71, 0x20, RZ, 0xfc, !PT ;  /* 0x0000002047077812 */ /* 0x000fc800078efcff */
[----:B------:R1:W-:Y:S01]  /*7be90*/  LDGSTS.E [R6+0xdf80], desc[UR76][R8.64], P0 ;  /* 0x0df8000008067fae */ /* 0x0003e200081a104c */
[----:B------:R-:W-:Y:S02]  /*7bea0*/  ISETP.GE.AND P0, PT, R71, UR12, PT ;  /* 0x0000000c47007c0c */ /* 0x000fe4000bf06270 */
[----:B------:R-:W-:Y:S02]  /*7beb0*/  ISETP.GE.AND P1, PT, R7, UR12, PT ;  /* 0x0000000c07007c0c */ /* 0x000fe4000bf26270 */
[----:B------:R-:W-:Y:S02]  /*7bec0*/  PLOP3.LUT P2, PT, PT, PT, UP0, 0x80, 0x8 ;  /* 0x000000000008781c */ /* 0x000fe40003f4f008 */
[----:B------:R-:W-:Y:S02]  /*7bed0*/  SEL R7, RZ, 0x4, P1 ;  /* 0x00000004ff077807 */ /* 0x000fe40000800000 */
[----:B-1----:R-:W-:-:S04]  /*7bee0*/  SEL R8, RZ, 0x4, P0 ;  /* 0x00000004ff087807 */ /* 0x002fc80000000000 */
[----:B------:R-:W-:Y:S02]  /*7bef0*/  SEL R8, R8, RZ, !P2 ;  /* 0x000000ff08087207 */ /* 0x000fe40005000000 */
[----:B------:R-:W-:Y:S02]  /*7bf00*/  SEL R7, R7, RZ, !P2 ;  /* 0x000000ff07077207 */ /* 0x000fe40005000000 */
[----:B------:R-:W-:Y:S02]  /*7bf10*/  ISETP.NE.U32.AND P0, PT, R8, RZ, PT ;  /* 0x000000ff0800720c */ /* 0x000fe40003f05070 */
[----:B------:R-:W-:Y:S01]  /*7bf20*/  ISETP.NE.U32.AND P1, PT, R7, RZ, PT ;  /* 0x000000ff0700720c */ /* 0x000fe20003f25070 */
[----:B------:R-:W-:-:S04]  /*7bf30*/  UISETP.GT.AND UP1, UPT, UR12, 0x3b, UPT ;  /* 0x0000003b0c00788c */ /* 0x000fc8000bf24270 */
[----:B------:R-:W-:Y:S02]  /*7bf40*/  USEL UR10, URZ, 0x4, !UP1 ;  /* 0x00000004ff0a7887 */ /* 0x000fe4000c800000 */
[----:B------:R-:W-:Y:S02]  /*7bf50*/  UISETP.GT.AND UP1, UPT, UR12, 0x3f, UPT ;  /* 0x0000003f0c00788c */ /* 0x000fe4000bf24270 */
[----:B------:R-:W-:Y:S02]  /*7bf60*/  USEL UR10, UR10, URZ, !UP0 ;  /* 0x000000ff0a0a7287 */ /* 0x000fe4000c000000 */
[----:B------:R-:W-:-:S04]  /*7bf70*/  USEL UR11, URZ, 0x4, !UP1 ;  /* 0x00000004ff0b7887 */ /* 0x000fc8000c800000 */
[----:B------:R-:W-:-:S06]  /*7bf80*/  USEL UR11, UR11, URZ, !UP0 ;  /* 0x000000ff0b0b7287 */ /* 0x000fcc000c000000 */
[----:B------:R-:W-:Y:S02]  /*7bf90*/  ISETP.NE.U32.AND P3, PT, RZ, UR11, PT ;  /* 0x0000000bff007c0c */ /* 0x000fe4000bf65070 */
[----:B--2---:R-:W-:-:S05]  /*7bfa0*/  IADD3 R8, P2, PT, R10, R2, RZ ;  /* 0x000000020a087210 */ /* 0x004fca0007f5e0ff */
[----:B------:R-:W-:Y:S01]  /*7bfb0*/  IMAD.X R7, R11, 0x1, R3, P2 ;  /* 0x000000010b077824 */ /* 0x000fe200010e0603 */
[----:B---3--:R-:W-:-:S05]  /*7bfc0*/  IADD3 R10, P2, PT, R12, R2, RZ ;  /* 0x000000020c0a7210 */ /* 0x008fca0007f5e0ff */
[----:B------:R-:W-:Y:S01]  /*7bfd0*/  IMAD.X R9, R13, 0x1, R3, P2 ;  /* 0x000000010d097824 */ /* 0x000fe200010e0603 */
[----:B----4-:R-:W-:-:S05]  /*7bfe0*/  IADD3 R12, P2, PT, R14, R2, RZ ;  /* 0x000000020e0c7210 */ /* 0x010fca0007f5e0ff */
        /* <DEDUP_REMOVED lines=21> */
[-C--:B------:R-:W-:Y:S01]  /*7c140*/  IADD3 R34, P2, PT, R36, R2.reuse, RZ ;  /* 0x0000000224227210 */ /* 0x080fe20007f5e0ff */
[----:B------:R-:W-:Y:S01]  /*7c150*/  IMAD.MOV.U32 R226, RZ, RZ, R8 ;  /* 0x000000ffffe27224 */ /* 0x000fe200078e0008 */
[----:B------:R-:W-:Y:S01]  /*7c160*/  MOV R227, R7 ;  /* 0x0000000700e37202 */ /* 0x000fe20000000f00 */
[----:B------:R-:W-:Y:S02]  /*7c170*/  IMAD.MOV.U32 R224, RZ, RZ, R10 ;  /* 0x000000ffffe07224 */ /* 0x000fe400078e000a */
[----:B------:R-:W-:Y:S02]  /*7c180*/  IMAD.MOV.U32 R225, RZ, RZ, R9 ;  /* 0x000000ffffe17224 */ /* 0x000fe400078e0009 */
[----:B------:R-:W-:Y:S01]  /*7c190*/  IMAD.X R33, R37, 0x1, R3, P2 ;  /* 0x0000000125217824 */ /* 0x000fe200010e0603 */
[----:B------:R-:W-:Y:S01]  /*7c1a0*/  IADD3 R36, P2, PT, R38, R2, RZ ;  /* 0x0000000226247210 */ /* 0x000fe20007f5e0ff */
[----:B------:R-:W-:-:S02]  /*7c1b0*/  IMAD.MOV.U32 R68, RZ, RZ, R12 ;  /* 0x000000ffff447224 */ /* 0x000fc400078e000c */
[----:B------:R-:W-:Y:S02]  /*7c1c0*/  IMAD.MOV.U32 R69, RZ, RZ, R11 ;  /* 0x000000ffff457224 */ /* 0x000fe400078e000b */
[----:B------:R-:W-:Y:S01]  /*7c1d0*/  IMAD.MOV.U32 R66, RZ, RZ, R14 ;  /* 0x000000ffff427224 */ /* 0x000fe200078e000e */
[----:B------:R-:W-:Y:S01]  /*7c1e0*/  MOV R67, R13 ;  /* 0x0000000d00437202 */ /* 0x000fe20000000f00 */
        /* <DEDUP_REMOVED lines=8> */
[----:B------:R-:W-:Y:S01]  /*7c270*/  IMAD.X R35, R39, 0x1, R3, P2 ;  /* 0x0000000127237824 */ /* 0x000fe200010e0603 */
[----:B------:R-:W-:Y:S01]  /*7c280*/  STL.64 [R1+0x21c0], R68 ;  /* 0x0021c04401007387 */ /* 0x000fe20000100a00 */
[----:B------:R-:W-:-:S02]  /*7c290*/  IMAD.MOV.U32 R58, RZ, RZ, R22 ;  /* 0x000000ffff3a7224 */ /* 0x000fc400078e0016 */
[----:B------:R-:W-:Y:S01]  /*7c2a0*/  IMAD.MOV.U32 R59, RZ, RZ, R21 ;  /* 0x000000ffff3b7224 */ /* 0x000fe200078e0015 */
[----:B------:R-:W-:Y:S01]  /*7c2b0*/  IADD3 R38, P2, PT, R44, R2, RZ ;  /* 0x000000022c267210 */ /* 0x000fe20007f5e0ff */
[----:B------:R-:W-:Y:S01]  /*7c2c0*/  STL.64 [R1+0x21b8], R66 ;  /* 0x0021b84201007387 */ /* 0x000fe20000100a00 */
[----:B------:R-:W-:Y:S02]  /*7c2d0*/  IMAD.MOV.U32 R56, RZ, RZ, R24 ;  /* 0x000000ffff387224 */ /* 0x000fe400078e0018 */
[----:B------:R-:W-:Y:S01]  /*7c2e0*/  IMAD.MOV.U32 R57, RZ, RZ, R23 ;  /* 0x000000ffff397224 */ /* 0x000fe200078e0017 */
[----:B------:R-:W-:Y:S01]  /*7c2f0*/  STL.64 [R1+0x21b0], R64 ;  /* 0x0021b04001007387 */ /* 0x000fe20000100a00 */
[----:B------:R-:W-:Y:S01]  /*7c300*/  IMAD.MOV.U32 R54, RZ, RZ, R26 ;  /* 0x000000ffff367224 */ /* 0x000fe200078e001a */
[----:B------:R-:W-:Y:S02]  /*7c310*/  MOV R55, R25 ;  /* 0x0000001900377202 */ /* 0x000fe40000000f00 */
        /* <DEDUP_REMOVED lines=20> */
[----:B------:R-:W-:Y:S01]  /*7c460*/  STL.64 [R1+0x20a0], R44 ;  /* 0x0020a02c01007387 */ /* 0x000fe20000100a00 */
[----:B------:R-:W-:-:S03]  /*7c470*/  IMAD.MOV.U32 R39, RZ, RZ, R37 ;  /* 0x000000ffff277224 */ /* 0x000fc600078e0025 */
[----:B------:R-:W2:Y:S04]  /*7c480*/  LDL.LU.64 R12, [R1+0x2010] ;  /* 0x00201000010c7983 */ /* 0x000ea80000300a00 */
[----:B------:R1:W-:Y:S04]  /*7c490*/  STL.64 [R1+0x2098], R38 ;  /* 0x0020982601007387 */ /* 0x0003e80000100a00 */
[----:B------:R-:W3:Y:S04]  /*7c4a0*/  LDL.LU.64 R14, [R1+0x2008] ;  /* 0x00200800010e7983 */ /* 0x000ee80000300a00 */
[----:B------:R-:W4:Y:S04]  /*7c4b0*/  LDL.LU.64 R16, [R1+0x1f90] ;  /* 0x001f900001107983 */ /* 0x000f280000300a00 */
[----:B------:R-:W4:Y:S04]  /*7c4c0*/  LDL.LU.64 R18, [R1+0x1f88] ;  /* 0x001f880001127983 */ /* 0x000f280000300a00 */
[----:B------:R-:W4:Y:S04]  /*7c4d0*/  LDL.LU.64 R20, [R1+0x1f10] ;  /* 0x001f100001147983 */ /* 0x000f280000300a00 */
[----:B------:R-:W4:Y:S04]  /*7c4e0*/  LDL.LU.64 R22, [R1+0x1f08] ;  /* 0x001f080001167983 */ /* 0x000f280000300a00 */
[----:B------:R-:W4:Y:S04]  /*7c4f0*/  LDL.LU.64 R24, [R1+0x1e90] ;  /* 0x001e900001187983 */ /* 0x000f280000300a00 */
[----:B------:R-:W4:Y:S01]  /*7c500*/  LDL.LU.64 R26, [R1+0x1e88] ;  /* 0x001e8800011a7983 */ /* 0x000f220000300a00 */
[----:B------:R-:W-:-:S03]  /*7c510*/  ISETP.NE.U32.AND P2, PT, RZ, UR10, PT ;  /* 0x0000000aff007c0c */ /* 0x000fc6000bf45070 */
[----:B------:R-:W4:Y:S04]  /*7c520*/  LDL.LU.64 R28, [R1+0x1e10] ;  /* 0x001e1000011c7983 */ /* 0x000f280000300a00 */
[----:B------:R-:W4:Y:S04]  /*7c530*/  LDL.LU.64 R30, [R1+0x1e08] ;  /* 0x001e0800011e7983 */ /* 0x000f280000300a00 */
[----:B------:R-:W4:Y:S04]  /*7c540*/  LDL.LU.64 R32, [R1+0x1d90] ;  /* 0x001d900001207983 */ /* 0x000f280000300a00 */
[----:B------:R-:W4:Y:S04]  /*7c550*/  LDL.LU.64 R34, [R1+0x1d88] ;  /* 0x001d880001227983 */ /* 0x000f280000300a00 */
[----:B------:R-:W4:Y:S04]  /*7c560*/  LDL.LU.64 R36, [R1+0x1d10] ;  /* 0x001d100001247983 */ /* 0x000f280000300a00 */
        /* <DEDUP_REMOVED lines=12> */
[----:B------:R-:W-:-:S03]  /*7c630*/  IADD3 R8, P2, PT, R42, R4, RZ ;  /* 0x000000042a087210 */ /* 0x000fc60007f5e0ff */
[----:B------:R-:W-:Y:S04]  /*7c640*/  LDGSTS.E [R6+0xfe00], desc[UR76][R48.64], P3 ;  /* 0x0fe0000030067fae */ /* 0x000fe800099a104c */
[----:B------:R-:W-:Y:S04]  /*7c650*/  LDGSTS.E [R6+0xfe80], desc[UR76][R46.64], P3 ;  /* 0x0fe800002e067fae */ /* 0x000fe800099a104c */
[----:B------:R-:W-:Y:S04]  /*7c660*/  LDGSTS.E [R6+0xff00], desc[UR76][R44.64], P3 ;  /* 0x0ff000002c067fae */ /* 0x000fe800099a104c */
[----:B------:R1:W-:Y:S01]  /*7c670*/  LDGSTS.E [R6+0xff80], desc[UR76][R38.64], P3 ;  /* 0x0ff8000026067fae */ /* 0x0003e200099a104c */
[----:B------:R-:W-:-:S02]  /*7c680*/  IADD3.X R7, PT, PT, R43, R0, RZ, P2, !PT ;  /* 0x000000002b077210 */ /* 0x000fc400017fe4ff */
[----:B------:R-:W-:Y:S01]  /*7c690*/  IADD3 R9, P2, PT, R40, R4, RZ ;  /* 0x0000000428097210 */ /* 0x000fe20007f5e0ff */
[----:B-1----:R-:W4:Y:S04]  /*7c6a0*/  LDL.LU.64 R38, [R1+0x1d08] ;  /* 0x001d080001267983 */ /* 0x002f280000300a00 */
[----:B------:R-:W-:Y:S02]  /*7c6b0*/  IMAD.X R6, R41, 0x1, R0, P2 ;  /* 0x0000000129067824 */ /* 0x000fe400010e0600 */
        /* <DEDUP_REMOVED lines=16> */
[----:B------:R-:W-:-:S02]  /*7c7c0*/  IMAD.MOV.U32 R230, RZ, RZ, R8 ;  /* 0x000000ffffe67224 */ /* 0x000fc400078e0008 */
[----:B------:R-:W-:Y:S02]  /*7c7d0*/  IMAD.MOV.U32 R231, RZ, RZ, R7 ;  /* 0x000000ffffe77224 */ /* 0x000fe400078e0007 */
[----:B------:R-:W-:Y:S02]  /*7c7e0*/  IMAD.MOV.U32 R228, RZ, RZ, R9 ;  /* 0x000000ffffe47224 */ /* 0x000fe400078e0009 */
[----:B------:R-:W-:Y:S01]  /*7c7f0*/  IMAD.MOV.U32 R229, RZ, RZ, R6 ;  /* 0x000000ffffe57224 */ /* 0x000fe200078e0006 */
[----:B------:R-:W-:Y:S04]  /*7c800*/  STL.64 [R1+0x2090], R230 ;  /* 0x002090e601007387 */ /* 0x000fe80000100a00 */
[----:B------:R-:W-:Y:S01]  /*7c810*/  STL.64 [R1+0x2088], R228 ;  /* 0x002088e401007387 */ /* 0x000fe20000100a00 */
[----:B------:R-:W-:Y:S01]  /*7c820*/  ULEA UR10, UR9, UR5, 0xf ;  /* 0x00000005090a7291 */ /* 0x000fe2000f8e78ff */
[----:B------:R-:W-:Y:S01]  /*7c830*/  IMAD.SHL.U32 R70, R71, 0x4, RZ ;  /* 0x0000000447467824 */ /* 0x000fe200078e00ff */
        /* <DEDUP_REMOVED lines=51> */
[--C-:B------:R-:W-:Y:S01]  /*7cb70*/  IMAD.X R60, R63, 0x1, R0.reuse, P2 ;  /* 0x000000013f3c7824 */ /* 0x100fe200010e0600 */
[----:B------:R-:W-:Y:S02]  /*7cb80*/  IADD3 R63, P2, PT, R64, R4, RZ ;  /* 0x00000004403f7210 */ /* 0x000fe40007f5e0ff */
[----:B------:R-:W-:Y:S02]  /*7cb90*/  LOP3.LUT R11, R11, R10, RZ, 0x3c, !PT ;  /* 0x0000000a0b0b7212 */ /* 0x000fe400078e3cff */
[----:B------:R-:W-:Y:S01]  /*7cba0*/  LOP3.LUT R13, R13, R12, RZ, 0x3c, !PT ;  /* 0x0000000c0d0d7212 */ /* 0x000fe200078e3cff */
[----:B------:R-:W-:Y:S01]  /*7cbb0*/  IMAD.X R62, R65, 0x1, R0, P2 ;  /* 0x00000001413e7824 */ /* 0x000fe200010e0600 */
[----:B------:R-:W-:Y:S02]  /*7cbc0*/  IADD3 R65, P2, PT, R66, R4, RZ ;  /* 0x0000000442417210 */ /* 0x000fe40007f5e0ff */
[----:B------:R-:W-:Y:S02]  /*7cbd0*/  LOP3.LUT R15, R15, R14, RZ, 0x3c, !PT ;  /* 0x0000000e0f0f7212 */ /* 0x000fe400078e3cff */
[----:B------:R-:W-:-:S02]  /*7cbe0*/  LOP3.LUT R17, R17, R16, RZ, 0x3c, !PT ;  /* 0x0000001011117212 */ /* 0x000fc400078e3cff */
[----:B------:R-:W-:Y:S02]  /*7cbf0*/  LOP3.LUT R10, R11, R10, RZ, 0x3c, !PT ;  /* 0x0000000a0b0a7212 */ /* 0x000fe400078e3cff */
[----:B------:R-:W-:Y:S01]  /*7cc00*/  LOP3.LUT R19, R19, R18, RZ, 0x3c, !PT ;  /* 0x0000001213137212 */ /* 0x000fe200078e3cff */
[----:B------:R-:W-:Y:S01]  /*7cc10*/  IMAD.X R64, R67, 0x1, R0, P2 ;  /* 0x0000000143407824 */ /* 0x000fe200010e0600 */
[----:B------:R-:W-:Y:S02]  /*7cc20*/  IADD3 R67, P2, PT, R68, R4, RZ ;  /* 0x0000000444437210 */ /* 0x000fe40007f5e0ff */
[----:B------:R-:W-:Y:S02]  /*7cc30*/  LOP3.LUT R12, R13, R12, RZ, 0x3c, !PT ;  /* 0x0000000c0d0c7212 */ /* 0x000fe400078e3cff */
[----:B------:R-:W-:Y:S02]  /*7cc40*/  LOP3.LUT R21, R21, R20, RZ, 0x3c, !PT ;  /* 0x0000001415157212 */ /* 0x000fe400078e3cff */
[----:B------:R-:W-:-:S02]  /*7cc50*/  LOP3.LUT R14, R15, R14, RZ, 0x3c, !PT ;  /* 0x0000000e0f0e7212 */ /* 0x000fc400078e3cff */
[----:B------:R-:W-:Y:S02]  /*7cc60*/  LOP3.LUT R23, R23, R22, RZ, 0x3c, !PT ;  /* 0x0000001617177212 */ /* 0x000fe400078e3cff */
[----:B------:R-:W-:Y:S02]  /*7cc70*/  LOP3.LUT R16, R17, R16, RZ, 0x3c, !PT ;  /* 0x0000001011107212 */ /* 0x000fe400078e3cff */
[----:B------:R-:W-:Y:S02]  /*7cc80*/  LOP3.LUT R11, R11, R10, RZ, 0x3c, !PT ;  /* 0x0000000a0b0b7212 */ /* 0x000fe400078e3cff */
[----:B------:R-:W-:Y:S02]  /*7cc90*/  LOP3.LUT R18, R19, R18, RZ, 0x3c, !PT ;  /* 0x0000001213127212 */ /* 0x000fe400078e3cff */
[----:B------:R-:W-:Y:S02]  /*7cca0*/  IADD3.X R66, PT, PT, R69, R0, RZ, P2, !PT ;  /* 0x0000000045427210 */ /* 0x000fe400017fe4ff */
[----:B------:R-:W-:-:S02]  /*7ccb0*/  LOP3.LUT R13, R13, R12, RZ, 0x3c, !PT ;  /* 0x0000000c0d0d7212 */ /* 0x000fc400078e3cff */
[----:B------:R-:W-:Y:S02]  /*7ccc0*/  LOP3.LUT R20, R21, R20, RZ, 0x3c, !PT ;  /* 0x0000001415147212 */ /* 0x000fe400078e3cff */
[----:B------:R-:W-:Y:S02]  /*7ccd0*/  LOP3.LUT R29, R29, R28, RZ, 0x3c, !PT ;  /* 0x0000001c1d1d7212 */ /* 0x000fe400078e3cff */
[----:B------:R-:W-:Y:S02]  /*7cce0*/  IADD3 R69, P2, PT, R224, R4, RZ ;  /* 0x00000004e0457210 */ /* 0x000fe40007f5e0ff */
[----:B------:R-:W-:Y:S02]  /*7ccf0*/  LOP3.LUT R15, R15, R14, RZ, 0x3c, !PT ;  /* 0x0000000e0f0f7212 */ /* 0x000fe400078e3cff */
[----:B------:R-:W-:Y:S02]  /*7cd00*/  LOP3.LUT R22, R23, R22, RZ, 0x3c, !PT ;  /* 0x0000001617167212 */ /* 0x000fe400078e3cff */
[----:B------:R-:W-:-:S02]  /*7cd10*/  LOP3.LUT R31, R31, R30, RZ, 0x3c, !PT ;  /* 0x0000001e1f1f7212 */ /* 0x000fc400078e3cff */
[----:B------:R-:W-:Y:S02]  /*7cd20*/  LOP3.LUT R17, R17, R16, RZ, 0x3c, !PT ;  /* 0x0000001011117212 */ /* 0x000fe400078e3cff */
        /* <DEDUP_REMOVED lines=11> */
[----:B------:R-:W-:Y:S01]  /*7cde0*/  IMAD.X R68, R225, 0x1, R0, P2 ;  /* 0x00000001e1447824 */ /* 0x000fe200010e0600 */
[----:B------:R-:W-:Y:S01]  /*7cdf0*/  STL.64 [R1+0x1f90], R14 ;  /* 0x001f900e01007387 */ /* 0x000fe20000100a00 */
[----:B------:R-:W-:Y:S01]  /*7ce00*/  MOV R226, R25 ;  /* 0x0000001900e27202 */ /* 0x000fe20000000f00 */
[----:B------:R-:W-:Y:S01]  /*7ce10*/  IMAD.MOV.U32 R227, RZ, RZ, R24 ;  /* 0x000000ffffe37224 */ /* 0x000fe200078e0018 */
[----:B------:R-:W-:-:S02]  /*7ce20*/  LOP3.LUT R32, R33, R32, RZ, 0x3c, !PT ;  /* 0x0000002021207212 */ /* 0x000fc400078e3cff */
[----:B------:R-:W-:Y:S01]  /*7ce30*/  LOP3.LUT R41, R41, R40, RZ, 0x3c, !PT ;  /* 0x0000002829297212 */ /* 0x000fe200078e3cff */
[----:B------:R-:W-:Y:S01]  /*7ce40*/  STL.64 [R1+0x1f88], R16 ;  /* 0x001f881001007387 */ /* 0x000fe20000100a00 */
[----:B------:R-:W-:Y:S02]  /*7ce50*/  IMAD.MOV.U32 R224, RZ, RZ, R27 ;  /* 0x000000ffffe07224 */ /* 0x000fe400078e001b */
[----:B------:R-:W-:Y:S01]  /*7ce60*/  IMAD.MOV.U32 R225, RZ, RZ, R26 ;  /* 0x000000ffffe17224 */ /* 0x000fe200078e001a */
        /* <DEDUP_REMOVED lines=51> */
[----:B------:R-:W-:Y:S01]  /*7d1a0*/  STL.64 [R1+0x1c08], R44 ;  /* 0x001c082c01007387 */ /* 0x000fe20000100a00 */
[----:B------:R-:W-:Y:S02]  /*7d1b0*/  LOP3.LUT R55, R55, R54, RZ, 0x3c, !PT ;  /* 0x0000003637377212 */ /* 0x000fe400078e3cff */
[----:B------:R-:W-:Y:S01]  /*7d1c0*/  LOP3.LUT R62, R63, R62, RZ, 0x3c, !PT ;  /* 0x0000003e3f3e7212 */ /* 0x000fe200078e3cff */
[----:B------:R-:W-:Y:S01]  /*7d1d0*/  STL.64 [R1+0x1b90], R46 ;  /* 0x001b902e01007387 */ /* 0x000fe20000100a00 */
        /* <DEDUP_REMOVED lines=10> */
[----:B------:R-:W-:Y:S01]  /*7d280*/  STL.64 [R1+0x1a88], R56 ;  /* 0x001a883801007387 */ /* 0x000fe20000100a00 */
[----:B------:R-:W-:Y:S02]  /*7d290*/  IMAD.MOV.U32 R8, RZ, RZ, R69 ;  /* 0x000000ffff087224 */ /* 0x000fe400078e0045 */
[----:B------:R-:W-:Y:S01]  /*7d2a0*/  IMAD.MOV.U32 R9, RZ, RZ, R68 ;  /* 0x000000ffff097224 */ /* 0x000fe200078e0044 */
[----:B------:R-:W-:Y:S01]  /*7d2b0*/  STL.64 [R1+0x1a10], R58 ;  /* 0x001a103a01007387 */ /* 0x000fe20000100a00 */
[----:B------:R-:W-:Y:S02]  /*7d2c0*/  IMAD.MOV.U32 R26, RZ, RZ, R67 ;  /* 0x000000ffff1a7224 */ /* 0x000fe400078e0043 */
[----:B------:R-:W-:Y:S01]  /*7d2d0*/  IMAD.MOV.U32 R27, RZ, RZ, R66 ;  /* 0x000000ffff1b7224 */ /* 0x000fe200078e0042 */
[----:B------:R-:W-:Y:S04]  /*7d2e0*/  STL.64 [R1+0x1a08], R60 ;  /* 0x001a083c01007387 */ /* 0x000fe80000100a00 */
[----:B------:R-:W-:Y:S04]  /*7d2f0*/  STL.64 [R1+0x1990], R62 ;  /* 0x0019903e01007387 */ /* 0x000fe80000100a00 */
[----:B------:R2:W-:Y:S04]  /*7d300*/  STL.64 [R1+0x1988], R24 ;  /* 0x0019881801007387 */ /* 0x0005e80000100a00 */
[----:B------:R-:W-:Y:S04]  /*7d310*/  STL.64 [R1+0x1908], R8 ;  /* 0x0019080801007387 */ /* 0x000fe80000100a00 */
[----:B------:R3:W-:Y:S01]  /*7d320*/  STL.64 [R1+0x1910], R26 ;  /* 0x0019101a01007387 */ /* 0x0007e20000100a00 */
[----:B------:R-:W-:-:S03]  /*7d330*/  VIADD R6, R70, UR10 ;  /* 0x0000000a46067c36 */ /* 0x000fc60008000000 */
[----:B------:R-:W0:Y:S04]  /*7d340*/  LDGDEPBAR ;  /* 0x00000000000079af */ /* 0x000e280000000000 */
        /* <DEDUP_REMOVED lines=15> */
[----:B-1----:R-:W4:Y:S04]  /*7d440*/  LDL.LU.64 R30, [R1+0x2080] ;  /* 0x00208000011e7983 */ /* 0x002f280000300a00 */
        /* <DEDUP_REMOVED lines=22> */
[----:B------:R-:W-:Y:S04]  /*7d5b0*/  LDGSTS.E [R6+0x27800], desc[UR76][R26.64], P0 ;  /* 0x278000001a067fae */ /* 0x000fe800081a104c */
[----:B------:R4:W-:Y:S04]  /*7d5c0*/  LDGSTS.E [R6+0x27880], desc[UR76][R8.64], P1 ;  /* 0x2788000008067fae */ /* 0x0009e800089a104c */
[----:B--2---:R-:W2:Y:S04]  /*7d5d0*/  LDL.LU.64 R24, [R1+0x1e80] ;  /* 0x001e800001187983 */ /* 0x004ea80000300a00 */
[----:B---3--:R-:W3:Y:S04]  /*7d5e0*/  LDL.LU.64 R26, [R1+0x1e78] ;  /* 0x001e7800011a7983 */ /* 0x008ee80000300a00 */
[----:B------:R-:W2:Y:S01]  /*7d5f0*/  LDL.LU.64 R28, [R1+0x1e00] ;  /* 0x001e0000011c7983 */ /* 0x000ea20000300a00 */
[----:B----4-:R-:W-:-:S04]  /*7d600*/  IADD3 R8, P2, PT, R30, R4, RZ ;  /* 0x000000041e087210 */ /* 0x010fc80007f5e0ff */
[----:B------:R-:W-:Y:S02]  /*7d610*/  IADD3.X R7, PT, PT, R31, R0, RZ, P2, !PT ;  /* 0x000000001f077210 */ /* 0x000fe400017fe4ff */
        /* <DEDUP_REMOVED lines=35> */
[----:B--2---:R-:W-:-:S05]  /*7d850*/  IADD3 R23, P2, PT, R24, R4, RZ ;  /* 0x0000000418177210 */ /* 0x004fca0007f5e0ff */
[----:B------:R-:W-:Y:S01]  /*7d860*/  IMAD.X R22, R25, 0x1, R0, P2 ;  /* 0x0000000119167824 */ /* 0x000fe200010e0600 */
[----:B---3--:R-:W-:-:S05]  /*7d870*/  IADD3 R25, P2, PT, R26, R4, RZ ;  /* 0x000000041a197210 */ /* 0x008fca0007f5e0ff */
[----:B------:R-:W-:Y:S01]  /*7d880*/  IMAD.X R24, R27, 0x1, R0, P2 ;  /* 0x000000011b187824 */ /* 0x000fe200010e0600 */
[----:B------:R-:W-:-:S05]  /*7d890*/  IADD3 R27, P2, PT, R28, R4, RZ ;  /* 0x000000041c1b7210 */ /* 0x000fca0007f5e0ff */
[----:B------:R-:W-:Y:S01]  /*7d8a0*/  IMAD.X R26, R29, 0x1, R0, P2 ;  /* 0x000000011d1a7824 */ /* 0x000fe200010e0600 */
[----:B------:R-:W-:Y:S02]  /*7d8b0*/  LOP3.LUT R11, R11, R10, RZ, 0x3c, !PT ;  /* 0x0000000a0b0b7212 */ /* 0x000fe400078e3cff */
[----:B------:R-:W-:Y:S02]  /*7d8c0*/  LOP3.LUT R13, R13, R12, RZ, 0x3c, !PT ;  /* 0x0000000c0d0d7212 */ /* 0x000fe400078e3cff */
[----:B------:R-:W-:Y:S02]  /*7d8d0*/  LOP3.LUT R15, R15, R14, RZ, 0x3c, !PT ;  /* 0x0000000e0f0f7212 */ /* 0x000fe400078e3cff */
[----:B------:R-:W-:Y:S02]  /*7d8e0*/  LOP3.LUT R17, R17, R16, RZ, 0x3c, !PT ;  /* 0x0000001011117212 */ /* 0x000fe400078e3cff */
[----:B------:R-:W-:Y:S02]  /*7d8f0*/  LOP3.LUT R10, R11, R10, RZ, 0x3c, !PT ;  /* 0x0000000a0b0a7212 */ /* 0x000fe400078e3cff */
[----:B------:R-:W-:Y:S01]  /*7d900*/  LOP3.LUT R19, R19, R18, RZ, 0x3c, !PT ;  /* 0x0000001213137212 */ /* 0x000fe200078e3cff */
[----:B------:R-:W-:Y:S01]  /*7d910*/  IMAD.MOV.U32 R230, RZ, RZ, R8 ;  /* 0x000000ffffe67224 */ /* 0x000fe200078e0008 */
[----:B------:R-:W-:Y:S01]  /*7d920*/  LOP3.LUT R12, R13, R12, RZ, 0x3c, !PT ;  /* 0x0000000c0d0c7212 */ /* 0x000fe200078e3cff */
[----:B------:R-:W-:Y:S01]  /*7d930*/  IMAD.MOV.U32 R231, RZ, RZ, R7 ;  /* 0x000000ffffe77224 */ /* 0x000fe200078e0007 */
[----:B------:R-:W-:Y:S01]  /*7d940*/  LOP3.LUT R21, R21, R20, RZ, 0x3c, !PT ;  /* 0x0000001415157212 */ /* 0x000fe200078e3cff */
[----:B------:R-:W-:Y:S01]  /*7d950*/  IMAD.MOV.U32 R228, RZ, RZ, R9 ;  /* 0x000000ffffe47224 */ /* 0x000fe200078e0009 */
[----:B------:R-:W-:Y:S01]  /*7d960*/  LOP3.LUT R14, R15, R14, RZ, 0x3c, !PT ;  /* 0x0000000e0f0e7212 */ /* 0x000fe200078e3cff */
[----:B------:R-:W-:Y:S01]  /*7d970*/  IMAD.MOV.U32 R229, RZ, RZ, R6 ;  /* 0x000000ffffe57224 */ /* 0x000fe200078e0006 */
[----:B------:R-:W-:-:S02]  /*7d980*/  LOP3.LUT R23, R23, R22, RZ, 0x3c, !PT ;  /* 0x0000001617177212 */ /* 0x000fc400078e3cff */
[----:B------:R-:W-:Y:S02]  /*7d990*/  LOP3.LUT R16, R17, R16, RZ, 0x3c, !PT ;  /* 0x0000001011107212 */ /* 0x000fe400078e3cff */
[----:B------:R-:W-:Y:S02]  /*7d9a0*/  LOP3.LUT R25, R25, R24, RZ, 0x3c, !PT ;  /* 0x0000001819197212 */ /* 0x000fe400078e3cff */
[----:B------:R-:W-:Y:S02]  /*7d9b0*/  LOP3.LUT R11, R11, R10, RZ, 0x3c, !PT ;  /* 0x0000000a0b0b7212 */ /* 0x000fe400078e3cff */
[----:B------:R-:W-:Y:S02]  /*7d9c0*/  LOP3.LUT R18, R19, R18, RZ, 0x3c, !PT ;  /* 0x0000001213127212 */ /* 0x000fe400078e3cff */
[----:B------:R-:W-:Y:S02]  /*7d9d0*/  LOP3.LUT R27, R27, R26, RZ, 0x3c, !PT ;  /* 0x0000001a1b1b7212 */ /* 0x000fe400078e3cff */
        /* <DEDUP_REMOVED lines=13> */
[----:B------:R-:W-:Y:S02]  /*7dab0*/  LOP3.LUT R23, R23, R22, RZ, 0x3c, !PT ;  /* 0x0000001617177212 */ /* 0x000fe400078e3cff */
[----:B----4-:R-:W-:-:S05]  /*7dac0*/  IADD3 R29, P2, PT, R30, R4, RZ ;  /* 0x000000041e1d7210 */ /* 0x010fca0007f5e0ff */
        /* <DEDUP_REMOVED lines=33> */
[----:B------:R-:W-:Y:S02]  /*7dce0*/  IADD3 R63, P2, PT, R64, R4, RZ ;  /* 0x00000004403f7210 */ /* 0x000fe40007f5e0ff */
[----:B------:R-:W-:-:S03]  /*7dcf0*/  LOP3.LUT R29, R29, R28, RZ, 0x3c, !PT ;  /* 0x0000001c1d1d7212 */ /* 0x000fc600078e3cff */
[--C-:B------:R-:W-:Y:S01]  /*7dd00*/  IMAD.X R62, R65, 0x1, R0.reuse, P2 ;  /* 0x00000001413e7824 */ /* 0x100fe200010e0600 */
[----:B------:R-:W-:Y:S02]  /*7dd10*/  IADD3 R65, P2, PT, R66, R4, RZ ;  /* 0x0000000442417210 */ /* 0x000fe40007f5e0ff */
[----:B------:R-:W-:Y:S02]  /*7dd20*/  LOP3.LUT R31, R31, R30, RZ, 0x3c, !PT ;  /* 0x0000001e1f1f7212 */ /* 0x000fe400078e3cff */
[----:B------:R-:W-:Y:S02]  /*7dd30*/  LOP3.LUT R33, R33, R32, RZ, 0x3c, !PT ;  /* 0x0000002021217212 */ /* 0x000fe400078e3cff */
[----:B------:R-:W-:Y:S01]  /*7dd40*/  LOP3.LUT R35, R35, R34, RZ, 0x3c, !PT ;  /* 0x0000002223237212 */ /* 0x000fe200078e3cff */
[----:B------:R-:W-:Y:S01]  /*7dd50*/  IMAD.X R64, R67, 0x1, R0, P2 ;  /* 0x0000000143407824 */ /* 0x000fe200010e0600 */
[----:B------:R-:W-:Y:S02]  /*7dd60*/  LOP3.LUT R28, R29, R28, RZ, 0x3c, !PT ;  /* 0x0000001c1d1c7212 */ /* 0x000fe400078e3cff */
[----:B------:R-:W-:Y:S01]  /*7dd70*/  LOP3.LUT R37, R37, R36, RZ, 0x3c, !PT ;  /* 0x0000002425257212 */ /* 0x000fe200078e3cff */
[----:B------:R-:W-:Y:S01]  /*7dd80*/  STL.64 [R1+0x1f80], R14 ;  /* 0x001f800e01007387 */ /* 0x000fe20000100a00 */
[----:B------:R-:W-:-:S02]  /*7dd90*/  LOP3.LUT R30, R31, R30, RZ, 0x3c, !PT ;  /* 0x0000001e1f1e7212 */ /* 0x000fc400078e3cff */
[----:B------:R-:W-:Y:S01]  /*7dda0*/  LOP3.LUT R39, R39, R38, RZ, 0x3c, !PT ;  /* 0x0000002627277212 */ /* 0x000fe200078e3cff */
[----:B------:R-:W-:Y:S01]  /*7ddb0*/  STL.64 [R1+0x1f78], R16 ;  /* 0x001f781001007387 */ /* 0x000fe20000100a00 */
[----:B------:R-:W-:Y:S02]  /*7ddc0*/  IADD3 R67, P2, PT, R68, R4, RZ ;  /* 0x0000000444437210 */ /* 0x000fe40007f5e0ff */
[----:B------:R-:W-:Y:S02]  /*7ddd0*/  LOP3.LUT R25, R25, R24, RZ, 0x3c, !PT ;  /* 0x0000001819197212 */ /* 0x000fe400078e3cff */
[----:B------:R-:W-:Y:S02]  /*7dde0*/  LOP3.LUT R32, R33, R32, RZ, 0x3c, !PT ;  /* 0x0000002021207212 */ /* 0x000fe400078e3cff */
[----:B------:R-:W-:Y:S01]  /*7ddf0*/  LOP3.LUT R41, R41, R40, RZ, 0x3c, !PT ;  /* 0x0000002829297212 */ /* 0x000fe200078e3cff */
[----:B------:R-:W-:Y:S01]  /*7de00*/  STL.64 [R1+0x1f00], R18 ;  /* 0x001f001201007387 */ /* 0x000fe20000100a00 */
[----:B------:R-:W-:-:S02]  /*7de10*/  LOP3.LUT R27, R27, R26, RZ, 0x3c, !PT ;  /* 0x0000001a1b1b7212 */ /* 0x000fc400078e3cff */
[----:B------:R-:W-:Y:S02]  /*7de20*/  LOP3.LUT R34, R35, R34, RZ, 0x3c, !PT ;  /* 0x0000002223227212 */ /* 0x000fe400078e3cff */
[----:B------:R-:W-:Y:S01]  /*7de30*/  LOP3.LUT R43, R43, R42, RZ, 0x3c, !PT ;  /* 0x0000002a2b2b7212 */ /* 0x000fe200078e3cff */
[----:B------:R-:W-:Y:S01]  /*7de40*/  STL.64 [R1+0x1ef8], R20 ;  /* 0x001ef81401007387 */ /* 0x000fe20000100a00 */
[----:B------:R-:W-:Y:S02]  /*7de50*/  LOP3.LUT R29, R29, R28, RZ, 0x3c, !PT ;  /* 0x0000001c1d1d7212 */ /* 0x000fe400078e3cff */
[----:B------:R-:W-:Y:S02]  /*7de60*/  LOP3.LUT R36, R37, R36, RZ, 0x3c, !PT ;  /* 0x0000002425247212 */ /* 0x000fe400078e3cff */
[----:B------:R-:W-:Y:S01]  /*7de70*/  LOP3.LUT R45, R45, R44, RZ, 0x3c, !PT ;  /* 0x0000002c2d2d7212 */ /* 0x000fe200078e3cff */
[----:B------:R-:W-:Y:S01]  /*7de80*/  STL.64 [R1+0x1e80], R22 ;  /* 0x001e801601007387 */ /* 0x000fe20000100a00 */
[----:B------:R-:W-:-:S02]  /*7de90*/  LOP3.LUT R31, R31, R30, RZ, 0x3c, !PT ;  /* 0x0000001e1f1f7212 */ /* 0x000fc400078e3cff */
[----:B------:R-:W-:Y:S01]  /*7dea0*/  LOP3.LUT R38, R39, R38, RZ, 0x3c, !PT ;  /* 0x0000002627267212 */ /* 0x000fe200078e3cff */
[----:B------:R-:W-:Y:S01]  /*7deb0*/  STL.64 [R1+0x1e78], R24 ;  /* 0x001e781801007387 */ /* 0x000fe20000100a00 */
[----:B------:R-:W-:Y:S02]  /*7dec0*/  IADD3.X R66, PT, PT, R69, R0, RZ, P2, !PT ;  /* 0x0000000045427210 */ /* 0x000fe400017fe4ff */
[----:B------:R-:W-:Y:S02]  /*7ded0*/  LOP3.LUT R33, R33, R32, RZ, 0x3c, !PT ;  /* 0x0000002021217212 */ /* 0x000fe400078e3cff */
[----:B------:R-:W-:Y:S02]  /*7dee0*/  LOP3.LUT R40, R41, R40, RZ, 0x3c, !PT ;  /* 0x0000002829287212 */ /* 0x000fe400078e3cff */
[----:B------:R-:W-:Y:S01]  /*7def0*/  LOP3.LUT R49, R49, R48, RZ, 0x3c, !PT ;  /* 0x0000003031317212 */ /* 0x000fe200078e3cff */
[----:B------:R-:W-:Y:S01]  /*7df00*/  STL.64 [R1+0x1e00], R26 ;  /* 0x001e001a01007387 */ /* 0x000fe20000100a00 */
[----:B------:R-:W-:-:S02]  /*7df10*/  IADD3 R69, P2, PT, R224, R4, RZ ;  /* 0x00000004e0457210 */ /* 0x000fc40007f5e0ff */
[----:B------:R-:W-:Y:S02]  /*7df20*/  LOP3.LUT R35, R35, R34, RZ, 0x3c, !PT ;  /* 0x0000002223237212 */ /* 0x000fe400078e3cff */
[----:B------:R-:W-:Y:S02]  /*7df30*/  LOP3.LUT R42, R43, R42, RZ, 0x3c, !PT ;  /* 0x0000002a2b2a7212 */ /* 0x000fe400078e3cff */
[----:B------:R-:W-:Y:S02]  /*7df40*/  LOP3.LUT R51, R51, R50, RZ, 0x3c, !PT ;  /* 0x0000003233337212 */ /* 0x000fe400078e3cff */
[----:B------:R-:W-:Y:S01]  /*7df50*/  LOP3.LUT R6, R70, 0x10, RZ, 0x3c, !PT ;  /* 0x0000001046067812 */ /* 0x000fe200078e3cff */
[----:B------:R-:W-:Y:S01]  /*7df60*/  STL.64 [R1+0x1df8], R28 ;  /* 0x001df81c01007387 */ /* 0x000fe20000100a00 */
[----:B------:R-:W-:Y:S02]  /*7df70*/  LOP3.LUT R37, R37, R36, RZ, 0x3c, !PT ;  /* 0x0000002425257212 */ /* 0x000fe400078e3cff */
[----:B------:R-:W-:-:S02]  /*7df80*/  LOP3.LUT R44, R45, R44, RZ, 0x3c, !PT ;  /* 0x0000002c2d2c7212 */ /* 0x000fc400078e3cff */
[----:B------:R-:W-:Y:S01]  /*7df90*/  LOP3.LUT R53, R53, R52, RZ, 0x3c, !PT ;  /* 0x0000003435357212 */ /* 0x000fe200078e3cff */
[----:B------:R1:W-:Y:S01]  /*7dfa0*/  STL.64 [R1+0x1d80], R30 ;  /* 0x001d801e01007387 */ /* 0x0003e20000100a00 */
[----:B------:R-:W-:Y:S02]  /*7dfb0*/  LOP3.LUT R39, R39, R38, RZ, 0x3c, !PT ;  /* 0x0000002627277212 */ /* 0x000fe400078e3cff */
[----:B------:R-:W-:Y:S01]  /*7dfc0*/  LOP3.LUT R55, R55, R54, RZ, 0x3c, !PT ;  /* 0x0000003637377212 */ /* 0x000fe200078e3cff */
[----:B------:R2:W-:Y:S01]  /*7dfd0*/  STL.64 [R1+0x1d78], R32 ;  /* 0x001d782001007387 */ /* 0x0005e20000100a00 */
[----:B------:R-:W-:Y:S02]  /*7dfe0*/  LOP3.LUT R41, R41, R40, RZ, 0x3c, !PT ;  /* 0x0000002829297212 */ /* 0x000fe400078e3cff */
[----:B------:R-:W-:Y:S02]  /*7dff0*/  LOP3.LUT R48, R49, R48, RZ, 0x3c, !PT ;  /* 0x0000003031307212 */ /* 0x000fe400078e3cff */
[----:B------:R-:W-:Y:S01]  /*7e000*/  LOP3.LUT R57, R57, R56, RZ, 0x3c, !PT ;  /* 0x0000003839397212 */ /* 0x000fe200078e3cff */
[----:B------:R-:W-:Y:S01]  /*7e010*/  IMAD.X R68, R225, 0x1, R0, P2 ;  /* 0x00000001e1447824 */ /* 0x000fe200010e0600 */
[----:B------:R-:W-:Y:S01]  /*7e020*/  LOP3.LUT R43, R43, R42, RZ, 0x3c, !PT ;  /* 0x0000002a2b2b7212 */ /* 0x000fe200078e3cff */
[----:B------:R3:W-:Y:S01]  /*7e030*/  STL.64 [R1+0x1d00], R34 ;  /* 0x001d002201007387 */ /* 0x0007e20000100a00 */
[----:B------:R-:W-:Y:S01]  /*7e040*/  LOP3.LUT R50, R51, R50, RZ, 0x3c, !PT ;  /* 0x0000003233327212 */ /* 0x000fe200078e3cff */
[----:B------:R-:W-:Y:S01]  /*7e050*/  VIADD R6, R6, UR10 ;  /* 0x0000000a06067c36 */ /* 0x000fe20008000000 */
[----:B------:R-:W-:Y:S01]  /*7e060*/  LOP3.LUT R59, R59, R58, RZ, 0x3c, !PT ;  /* 0x0000003a3b3b7212 */ /* 0x000fe200078e3cff */
[----:B------:R4:W-:Y:S01]  /*7e070*/  STL.64 [R1+0x1cf8], R36 ;  /* 0x001cf82401007387 */ /* 0x0009e20000100a00 */
[----:B------:R-:W-:Y:S01]  /*7e080*/  LOP3.LUT R45, R45, R44, RZ, 0x3c, !PT ;  /* 0x0000002c2d2d7212 */ /* 0x000fe200078e3cff */
[----:B------:R-:W-:Y:S01]  /*7e090*/  IMAD.MOV.U32 R225, RZ, RZ, R46 ;  /* 0x000000ffffe17224 */ /* 0x000fe200078e002e */
[----:B------:R-:W-:-:S02]  /*7e0a0*/  LOP3.LUT R52, R53, R52, RZ, 0x3c, !PT ;  /* 0x0000003435347212 */ /* 0x000fc400078e3cff */
[----:B------:R-:W-:Y:S01]  /*7e0b0*/  LOP3.LUT R61, R61, R60, RZ, 0x3c, !PT ;  /* 0x0000003c3d3d7212 */ /* 0x000fe200078e3cff */
[----:B------:R1:W-:Y:S01]  /*7e0c0*/  STL.64 [R1+0x1c80], R38 ;  /* 0x001c802601007387 */ /* 0x0003e20000100a00 */
[----:B------:R-:W-:Y:S02]  /*7e0d0*/  MOV R224, R47 ;  /* 0x0000002f00e07202 */ /* 0x000fe40000000f00 */
[----:B------:R-:W-:Y:S02]  /*7e0e0*/  LOP3.LUT R54, R55, R54, RZ, 0x3c, !PT ;  /* 0x0000003637367212 */ /* 0x000fe400078e3cff */
[----:B------:R-:W-:Y:S01]  /*7e0f0*/  LOP3.LUT R63, R63, R62, RZ, 0x3c, !PT ;  /* 0x0000003e3f3f7212 */ /* 0x000fe200078e3cff */
[----:B------:R1:W-:Y:S01]  /*7e100*/  STL.64 [R1+0x1c78], R40 ;  /* 0x001c782801007387 */ /* 0x0003e20000100a00 */
[----:B------:R-:W-:Y:S02]  /*7e110*/  LOP3.LUT R49, R49, R48, RZ, 0x3c, !PT ;  /* 0x0000003031317212 */ /* 0x000fe400078e3cff */
[----:B------:R-:W-:-:S02]  /*7e120*/  LOP3.LUT R56, R57, R56, RZ, 0x3c, !PT ;  /* 0x0000003839387212 */ /* 0x000fc400078e3cff */
[----:B------:R-:W-:Y:S01]  /*7e130*/  LOP3.LUT R65, R65, R64, RZ, 0x3c, !PT ;  /* 0x0000004041417212 */ /* 0x000fe200078e3cff */
[----:B------:R1:W-:Y:S01]  /*7e140*/  STL.64 [R1+0x1c00], R42 ;  /* 0x001c002a01007387 */ /* 0x0003e20000100a00 */
[----:B------:R-:W-:Y:S02]  /*7e150*/  LOP3.LUT R51, R51, R50, RZ, 0x3c, !PT ;  /* 0x0000003233337212 */ /* 0x000fe400078e3cff */
[----:B------:R-:W-:Y:S02]  /*7e160*/  LOP3.LUT R58, R59, R58, RZ, 0x3c, !PT ;  /* 0x0000003a3b3a7212 */ /* 0x000fe400078e3cff */
[----:B------:R-:W-:Y:S01]  /*7e170*/  LOP3.LUT R67, R67, R66, RZ, 0x3c, !PT ;  /* 0x0000004243437212 */ /* 0x000fe200078e3cff */
[----:B------:R1:W-:Y:S01]  /*7e180*/  STL.64 [R1+0x1bf8], R44 ;  /* 0x001bf82c01007387 */ /* 0x0003e20000100a00 */
[----:B------:R-:W-:Y:S02]  /*7e190*/  LOP3.LUT R53, R53, R52, RZ, 0x3c, !PT ;  /* 0x0000003435357212 */ /* 0x000fe400078e3cff */
[----:B------:R-:W-:Y:S01]  /*7e1a0*/  LOP3.LUT R60, R61, R60, RZ, 0x3c, !PT ;  /* 0x0000003c3d3c7212 */ /* 0x000fe200078e3cff */
[----:B------:R-:W-:Y:S01]  /*7e1b0*/  LDGSTS.E [R6+0x20100], desc[UR76][R230.64], P0 ;  /* 0x20100000e6067fae */ /* 0x000fe200081a104c */
[----:B------:R-:W-:-:S02]  /*7e1c0*/  LOP3.LUT R55, R55, R54, RZ, 0x3c, !PT ;  /* 0x0000003637377212 */ /* 0x000fc400078e3cff */
[----:B------:R-:W-:Y:S01]  /*7e1d0*/  LOP3.LUT R62, R63, R62, RZ, 0x3c, !PT ;  /* 0x0000003e3f3e7212 */ /* 0x000fe200078e3cff */
[----:B------:R-:W-:Y:S01]  /*7e1e0*/  STL.64 [R1+0x18f8], R224 ;  /* 0x0018f8e001007387 */ /* 0x000fe20000100a00 */
[----:B------:R-:W-:Y:S02]  /*7e1f0*/  LOP3.LUT R57, R57, R56, RZ, 0x3c, !PT ;  /* 0x0000003839397212 */ /* 0x000fe400078e3cff */
[----:B------:R-:W-:Y:S01]  /*7e200*/  LOP3.LUT R64, R65, R64, RZ, 0x3c, !PT ;  /* 0x0000004041407212 */ /* 0x000fe200078e3cff */
[----:B------:R-:W-:Y:S01]  /*7e210*/  LDGSTS.E [R6+0x20180], desc[UR76][R228.64], P1 ;  /* 0x20180000e4067fae */ /* 0x000fe200089a104c */
[----:B------:R-:W-:Y:S02]  /*7e220*/  LOP3.LUT R59, R59, R58, RZ, 0x3c, !PT ;  /* 0x0000003a3b3b7212 */ /* 0x000fe400078e3cff */
[----:B------:R-:W-:Y:S01]  /*7e230*/  LOP3.LUT R66, R67, R66, RZ, 0x3c, !PT ;  /* 0x0000004243427212 */ /* 0x000fe200078e3cff */
[----:B------:R1:W-:Y:S01]  /*7e240*/  STL.64 [R1+0x1b80], R48 ;  /* 0x001b803001007387 */ /* 0x0003e20000100a00 */
[----:B------:R-:W-:-:S03]  /*7e250*/  LOP3.LUT R61, R61, R60, RZ, 0x3c, !PT ;  /* 0x0000003c3d3d7212 */ /* 0x000fc600078e3cff */
[----:B------:R-:W-:Y:S01]  /*7e260*/  LDGSTS.E [R6+0x20900], desc[UR76][R10.64], P0 ;  /* 0x209000000a067fae */ /* 0x000fe200081a104c */
[----:B------:R-:W-:-:S03]  /*7e270*/  LOP3.LUT R63, R63, R62, RZ, 0x3c, !PT ;  /* 0x0000003e3f3f7212 */ /* 0x000fc600078e3cff */
[----:B------:R1:W-:Y:S01]  /*7e280*/  STL.64 [R1+0x1b78], R50 ;  /* 0x001b783201007387 */ /* 0x0003e20000100a00 */
[----:B------:R-:W-:-:S03]  /*7e290*/  LOP3.LUT R65, R65, R64, RZ, 0x3c, !PT ;  /* 0x0000004041417212 */ /* 0x000fc600078e3cff */
[----:B------:R-:W-:Y:S01]  /*7e2a0*/  LDGSTS.E [R6+0x20980], desc[UR76][R12.64], P1 ;  /* 0x209800000c067fae */ /* 0x000fe200089a104c */
[----:B------:R-:W-:-:S03]  /*7e2b0*/  LOP3.LUT R67, R67, R66, RZ, 0x3c, !PT ;  /* 0x0000004243437212 */ /* 0x000fc600078e3cff */
[----:B------:R1:W-:Y:S01]  /*7e2c0*/  STL.64 [R1+0x1b00], R52 ;  /* 0x001b003401007387 */ /* 0x0003e20000100a00 */
[----:B------:R-:W-:-:S03]  /*7e2d0*/  IMAD.MOV.U32 R226, RZ, RZ, R69 ;  /* 0x000000ffffe27224 */ /* 0x000fc600078e0045 */
[----:B------:R-:W-:Y:S01]  /*7e2e0*/  LDGSTS.E [R6+0x21100], desc[UR76][R14.64], P0 ;  /* 0x211000000e067fae */ /* 0x000fe200081a104c */
[----:B------:R-:W-:-:S03]  /*7e2f0*/  IMAD.MOV.U32 R227, RZ, RZ, R68 ;  /* 0x000000ffffe37224 */ /* 0x000fc600078e0044 */
[----:B------:R1:W-:Y:S04]  /*7e300*/  STL.64 [R1+0x1af8], R54 ;  /* 0x001af83601007387 */ /* 0x0003e80000100a00 */
[----:B------:R-:W-:Y:S04]  /*7e310*/  LDGSTS.E [R6+0x21180], desc[UR76][R16.64], P1 ;  /* 0x2118000010067fae */ /* 0x000fe800089a104c */
        /* <DEDUP_REMOVED lines=14> */
[----:B------:R-:W-:Y:S04]  /*7e400*/  LDGSTS.E [R6+0x23180], desc[UR76][R32.64], P1 ;  /* 0x2318000020067fae */ /* 0x000fe800089a104c */
[----:B------:R-:W-:Y:S04]  /*7e410*/  LDGSTS.E [R6+0x23900], desc[UR76][R34.64], P0 ;  /* 0x2390000022067fae */ /* 0x000fe800081a104c */
[----:B-1----:R-:W2:Y:S04]  /*7e420*/  LDL.LU.64 R30, [R1+0x2070] ;  /* 0x00207000011e7983 */ /* 0x002ea80000300a00 */
        /* <DEDUP_REMOVED lines=26> */
[----:B------:R1:W-:Y:S01]  /*7e5d0*/  LDGSTS.E [R6+0x27980], desc[UR76][R224.64], P1 ;  /* 0x27980000e0067fae */ /* 0x0003e200089a104c */
[----:B--2---:R-:W-:-:S05]  /*7e5e0*/  IADD3 R8, P2, PT, R30, R4, RZ ;  /* 0x000000041e087210 */ /* 0x004fca0007f5e0ff */
[----:B------:R-:W-:Y:S02]  /*7e5f0*/  IMAD.X R7, R31, 0x1, R0, P2 ;  /* 0x000000011f077824 */ /* 0x000fe400010e0600 */
[----:B------:R-:W2:Y:S04]  /*7e600*/  LDL.LU.64 R30, [R1+0x1de8] ;  /* 0x001de800011e7983 */ /* 0x000ea80000300a00 */
[----:B------:R-:W2:Y:S04]  /*7e610*/  LDL.LU.64 R32, [R1+0x1d70] ;  /* 0x001d700001207983 */ /* 0x000ea80000300a00 */
[----:B---3--:R-:W3:Y:S04]  /*7e620*/  LDL.LU.64 R34, [R1+0x1d68] ;  /* 0x001d680001227983 */ /* 0x008ee80000300a00 */
[----:B----4-:R-:W4:Y:S04]  /*7e630*/  LDL.LU.64 R36, [R1+0x1cf0] ;  /* 0x001cf00001247983 */ /* 0x010f280000300a00 */
        /* <DEDUP_REMOVED lines=17> */
[----:B------:R-:W-:-:S04]  /*7e750*/  IADD3 R9, P2, PT, R10, R4, RZ ;  /* 0x000000040a097210 */ /* 0x000fc80007f5e0ff */
[----:B-1----:R-:W-:Y:S02]  /*7e760*/  IADD3.X R6, PT, PT, R11, R0, RZ, P2, !PT ;  /* 0x000000000b067210 */ /* 0x002fe400017fe4ff */
        /* <DEDUP_REMOVED lines=53> */
[----:B--2---:R-:W-:-:S05]  /*7eac0*/  IADD3 R29, P2, PT, R30, R4, RZ ;  /* 0x000000041e1d7210 */ /* 0x004fca0007f5e0ff */
[----:B------:R-:W-:Y:S01]  /*7ead0*/  IMAD.X R28, R31, 0x1, R0, P2 ;  /* 0x000000011f1c7824 */ /* 0x000fe200010e0600 */
[----:B------:R-:W-:-:S05]  /*7eae0*/  IADD3 R31, P2, PT, R32, R4, RZ ;  /* 0x00000004201f7210 */ /* 0x000fca0007f5e0ff */
[----:B------:R-:W-:Y:S01]  /*7eaf0*/  IMAD.X R30, R33, 0x1, R0, P2 ;  /* 0x00000001211e7824 */ /* 0x000fe200010e0600 */
        /* <DEDUP_REMOVED lines=34> */
[----:B------:R-:W-:Y:S02]  /*7ed20*/  LOP3.LUT R33, R33, R32, RZ, 0x3c, !PT ;  /* 0x0000002021217212 */ /* 0x000fe400078e3cff */
[----:B------:R-:W-:Y:S02]  /*7ed30*/  IADD3 R65, P2, PT, R66, R4, RZ ;  /* 0x0000000442417210 */ /* 0x000fe40007f5e0ff */
[----:B------:R-:W-:-:S02]  /*7ed40*/  LOP3.LUT R35, R35, R34, RZ, 0x3c, !PT ;  /* 0x0000002223237212 */ /* 0x000fc400078e3cff */
[----:B------:R-:W-:Y:S02]  /*7ed50*/  LOP3.LUT R28, R29, R28, RZ, 0x3c, !PT ;  /* 0x0000001c1d1c7212 */ /* 0x000fe400078e3cff */
[----:B------:R-:W-:Y:S02]  /*7ed60*/  LOP3.LUT R37, R37, R36, RZ, 0x3c, !PT ;  /* 0x0000002425257212 */ /* 0x000fe400078e3cff */
[----:B------:R-:W-:Y:S02]  /*7ed70*/  LOP3.LUT R30, R31, R30, RZ, 0x3c, !PT ;  /* 0x0000001e1f1e7212 */ /* 0x000fe400078e3cff */
[----:B------:R-:W-:Y:S01]  /*7ed80*/  LOP3.LUT R39, R39, R38, RZ, 0x3c, !PT ;  /* 0x0000002627277212 */ /* 0x000fe200078e3cff */
[----:B------:R-:W-:Y:S01]  /*7ed90*/  STL.64 [R1+0x1f68], R16 ;  /* 0x001f681001007387 */ /* 0x000fe20000100a00 */
[----:B------:R-:W-:Y:S02]  /*7eda0*/  LOP3.LUT R32, R33, R32, RZ, 0x3c, !PT ;  /* 0x0000002021207212 */ /* 0x000fe400078e3cff */
[----:B------:R-:W-:Y:S01]  /*7edb0*/  LOP3.LUT R41, R41, R40, RZ, 0x3c, !PT ;  /* 0x0000002829297212 */ /* 0x000fe200078e3cff */
[----:B------:R-:W-:Y:S01]  /*7edc0*/  IMAD.X R64, R67, 0x1, R0, P2 ;  /* 0x0000000143407824 */ /* 0x000fe200010e0600 */
[----:B------:R-:W-:Y:S01]  /*7edd0*/  LOP3.LUT R27, R27, R26, RZ, 0x3c, !PT ;  /* 0x0000001a1b1b7212 */ /* 0x000fe200078e3cff */
[----:B------:R-:W-:Y:S01]  /*7ede0*/  STL.64 [R1+0x1ef0], R18 ;  /* 0x001ef01201007387 */ /* 0x000fe20000100a00 */
[----:B------:R-:W-:-:S02]  /*7edf0*/  LOP3.LUT R34, R35, R34, RZ, 0x3c, !PT ;  /* 0x0000002223227212 */ /* 0x000fc400078e3cff */
[----:B------:R-:W-:Y:S01]  /*7ee00*/  LOP3.LUT R43, R43, R42, RZ, 0x3c, !PT ;  /* 0x0000002a2b2b7212 */ /* 0x000fe200078e3cff */
[----:B------:R-:W-:Y:S01]  /*7ee10*/  STL.64 [R1+0x1ee8], R20 ;  /* 0x001ee81401007387 */ /* 0x000fe20000100a00 */
[----:B------:R-:W-:Y:S02]  /*7ee20*/  LOP3.LUT R29, R29, R28, RZ, 0x3c, !PT ;  /* 0x0000001c1d1d7212 */ /* 0x000fe400078e3cff */
[----:B------:R-:W-:Y:S02]  /*7ee30*/  LOP3.LUT R36, R37, R36, RZ, 0x3c, !PT ;  /* 0x0000002425247212 */ /* 0x000fe400078e3cff */
[----:B------:R-:W-:Y:S01]  /*7ee40*/  LOP3.LUT R45, R45, R44, RZ, 0x3c, !PT ;  /* 0x0000002c2d2d7212 */ /* 0x000fe200078e3cff */
[----:B------:R-:W-:Y:S01]  /*7ee50*/  STL.64 [R1+0x1e70], R22 ;  /* 0x001e701601007387 */ /* 0x000fe20000100a00 */
[----:B------:R-:W-:Y:S02]  /*7ee60*/  IADD3 R67, P2, PT, R68, R4, RZ ;  /* 0x0000000444437210 */ /* 0x000fe40007f5e0ff */
        /* <DEDUP_REMOVED lines=9> */
[----:B------:R-:W-:Y:S02]  /*7ef00*/  LOP3.LUT R42, R43, R42, RZ, 0x3c, !PT ;  /* 0x0000002a2b2a7212 */ /* 0x000fe400078e3cff */
[----:B------:R-:W-:Y:S02]  /*7ef10*/  LOP3.LUT R51, R51, R50, RZ, 0x3c, !PT ;  /* 0x0000003233337212 */ /* 0x000fe400078e3cff */
[----:B------:R-:W-:Y:S01]  /*7ef20*/  LOP3.LUT R6, R70, 0x20, RZ, 0x3c, !PT ;  /* 0x0000002046067812 */ /* 0x000fe200078e3cff */
[----:B------:R-:W-:Y:S01]  /*7ef30*/  STL.64 [R1+0x1de8], R28 ;  /* 0x001de81c01007387 */ /* 0x000fe20000100a00 */
[----:B------:R-:W-:Y:S02]  /*7ef40*/  LOP3.LUT R37, R37, R36, RZ, 0x3c, !PT ;  /* 0x0000002425257212 */ /* 0x000fe400078e3cff */
[----:B------:R-:W-:Y:S02]  /*7ef50*/  LOP3.LUT R44, R45, R44, RZ, 0x3c, !PT ;  /* 0x0000002c2d2c7212 */ /* 0x000fe400078e3cff */
[----:B------:R-:W-:Y:S01]  /*7ef60*/  LOP3.LUT R53, R53, R52, RZ, 0x3c, !PT ;  /* 0x0000003435357212 */ /* 0x000fe200078e3cff */
[----:B------:R-:W-:Y:S01]  /*7ef70*/  IMAD.X R66, R69, 0x1, R0, P2 ;  /* 0x0000000145427824 */ /* 0x000fe200010e0600 */
[----:B------:R-:W-:Y:S01]  /*7ef80*/  LOP3.LUT R39, R39, R38, RZ, 0x3c, !PT ;  /* 0x0000002627277212 */ /* 0x000fe200078e3cff */
[----:B------:R1:W-:Y:S01]  /*7ef90*/  STL.64 [R1+0x1d70], R30 ;  /* 0x001d701e01007387 */ /* 0x0003e20000100a00 */
[----:B------:R-:W-:-:S02]  /*7efa0*/  LOP3.LUT R46, R47, R46, RZ, 0x3c, !PT ;  /* 0x0000002e2f2e7212 */ /* 0x000fc400078e3cff */
[----:B------:R-:W-:Y:S01]  /*7efb0*/  LOP3.LUT R55, R55, R54, RZ, 0x3c, !PT ;  /* 0x0000003637377212 */ /* 0x000fe200078e3cff */
[----:B------:R2:W-:Y:S01]  /*7efc0*/  STL.64 [R1+0x1d68], R32 ;  /* 0x001d682001007387 */ /* 0x0005e20000100a00 */
[----:B------:R-:W-:Y:S02]  /*7efd0*/  LOP3.LUT R41, R41, R40, RZ, 0x3c, !PT ;  /* 0x0000002829297212 */ /* 0x000fe400078e3cff */
[----:B------:R-:W-:Y:S02]  /*7efe0*/  LOP3.LUT R48, R49, R48, RZ, 0x3c, !PT ;  /* 0x0000003031307212 */ /* 0x000fe400078e3cff */
[----:B------:R-:W-:Y:S01]  /*7eff0*/  LOP3.LUT R57, R57, R56, RZ, 0x3c, !PT ;  /* 0x0000003839397212 */ /* 0x000fe200078e3cff */
[----:B------:R3:W-:Y:S01]  /*7f000*/  STL.64 [R1+0x1cf0], R34 ;  /* 0x001cf02201007387 */ /* 0x0007e20000100a00 */
[----:B------:R-:W-:Y:S01]  /*7f010*/  LOP3.LUT R43, R43, R42, RZ, 0x3c, !PT ;  /* 0x0000002a2b2b7212 */ /* 0x000fe200078e3cff */
[----:B------:R-:W-:Y:S01]  /*7f020*/  VIADD R6, R6, UR10 ;  /* 0x0000000a06067c36 */ /* 0x000fe20008000000 */
        /* <DEDUP_REMOVED lines=15> */
[----:B------:R-:W-:Y:S02]  /*7f120*/  IADD3 R69, P2, PT, R224, R4, RZ ;  /* 0x00000004e0457210 */ /* 0x000fe40007f5e0ff */
[----:B------:R-:W-:Y:S01]  /*7f130*/  LOP3.LUT R51, R51, R50, RZ, 0x3c, !PT ;  /* 0x0000003233337212 */ /* 0x000fe200078e3cff */
[----:B------:R-:W-:Y:S01]  /*7f140*/  LDGSTS.E [R6+0x20200], desc[UR76][R228.64], P0 ;  /* 0x20200000e4067fae */ /* 0x000fe200081a104c */
[----:B------:R-:W-:-:S02]  /*7f150*/  LOP3.LUT R58, R59, R58, RZ, 0x3c, !PT ;  /* 0x0000003a3b3a7212 */ /* 0x000fc400078e3cff */
[----:B------:R-:W-:Y:S01]  /*7f160*/  LOP3.LUT R67, R67, R66, RZ, 0x3c, !PT ;  /* 0x0000004243437212 */ /* 0x000fe200078e3cff */
[----:B------:R1:W-:Y:S01]  /*7f170*/  STL.64 [R1+0x1be8], R44 ;  /* 0x001be82c01007387 */ /* 0x0003e20000100a00 */
        /* <DEDUP_REMOVED lines=8> */
[----:B------:R1:W-:Y:S01]  /*7f200*/  STL.64 [R1+0x1b68], R48 ;  /* 0x001b683001007387 */ /* 0x0003e20000100a00 */
[----:B------:R-:W-:Y:S02]  /*7f210*/  IADD3.X R68, PT, PT, R225, R0, RZ, P2, !PT ;  /* 0x00000000e1447210 */ /* 0x000fe400017fe4ff */
        /* <DEDUP_REMOVED lines=11> */
[----:B------:R-:W-:Y:S01]  /*7f2d0*/  MOV R224, R69 ;  /* 0x0000004500e07202 */ /* 0x000fe20000000f00 */
[----:B------:R-:W-:Y:S02]  /*7f2e0*/  IMAD.MOV.U32 R225, RZ, RZ, R68 ;  /* 0x000000ffffe17224 */ /* 0x000fe400078e0044 */
        /* <DEDUP_REMOVED lines=70> */
[----:B-1----:R-:W-:Y:S01]  /*7f750*/  IMAD.X R6, R11, 0x1, R0, P2 ;  /* 0x000000010b067824 */ /* 0x002fe200010e0600 */
        /* <DEDUP_REMOVED lines=18> */
[----:B------:R-:W-:Y:S02]  /*7f880*/  LOP3.LUT R11, R11, R10, RZ, 0x3c, !PT ;  /* 0x0000000a0b0b7212 */ /* 0x000fe400078e3cff */
[----:B------:R-:W-:Y:S02]  /*7f890*/  LOP3.LUT R13, R13, R12, RZ, 0x3c, !PT ;  /* 0x0000000c0d0d7212 */ /* 0x000fe400078e3cff */
[----:B------:R-:W-:Y:S02]  /*7f8a0*/  LOP3.LUT R15, R15, R14, RZ, 0x3c, !PT ;  /* 0x0000000e0f0f7212 */ /* 0x000fe400078e3cff */
[----:B------:R-:W-:Y:S02]  /*7f8b0*/  LOP3.LUT R17, R17, R16, RZ, 0x3c, !PT ;  /* 0x0000001011117212 */ /* 0x000fe400078e3cff */
[----:B------:R-:W-:-:S02]  /*7f8c0*/  LOP3.LUT R10, R11, R10, RZ, 0x3c, !PT ;  /* 0x0000000a0b0a7212 */ /* 0x000fc400078e3cff */
[----:B------:R-:W-:Y:S01]  /*7f8d0*/  LOP3.LUT R19, R19, R18, RZ, 0x3c, !PT ;  /* 0x0000001213137212 */ /* 0x000fe200078e3cff */
[----:B------:R-:W-:Y:S01]  /*7f8e0*/  IMAD.MOV.U32 R230, RZ, RZ, R8 ;  /* 0x000000ffffe67224 */ /* 0x000fe200078e0008 */
[----:B------:R-:W-:Y:S01]  /*7f8f0*/  LOP3.LUT R12, R13, R12, RZ, 0x3c, !PT ;  /* 0x0000000c0d0c7212 */ /* 0x000fe200078e3cff */
[----:B------:R-:W-:Y:S01]  /*7f900*/  IMAD.MOV.U32 R231, RZ, RZ, R7 ;  /* 0x000000ffffe77224 */ /* 0x000fe200078e0007 */
[----:B------:R-:W-:Y:S01]  /*7f910*/  LOP3.LUT R21, R21, R20, RZ, 0x3c, !PT ;  /* 0x0000001415157212 */ /* 0x000fe200078e3cff */
[----:B------:R-:W-:Y:S01]  /*7f920*/  IMAD.MOV.U32 R229, RZ, RZ, R6 ;  /* 0x000000ffffe57224 */ /* 0x000fe200078e0006 */
[----:B------:R-:W-:Y:S02]  /*7f930*/  LOP3.LUT R14, R15, R14, RZ, 0x3c, !PT ;  /* 0x0000000e0f0e7212 */ /* 0x000fe400078e3cff */
[----:B------:R-:W-:Y:S02]  /*7f940*/  LOP3.LUT R23, R23, R22, RZ, 0x3c, !PT ;  /* 0x0000001617177212 */ /* 0x000fe400078e3cff */
[----:B------:R-:W-:-:S02]  /*7f950*/  MOV R228, R9 ;  /* 0x0000000900e47202 */ /* 0x000fc40000000f00 */
        /* <DEDUP_REMOVED lines=19> */
[----:B--2---:R-:W-:-:S05]  /*7fa90*/  IADD3 R29, P2, PT, R30, R4, RZ ;  /* 0x000000041e1d7210 */ /* 0x004fca0007f5e0ff */
[----:B------:R-:W-:Y:S01]  /*7faa0*/  IMAD.X R28, R31, 0x1, R0, P2 ;  /* 0x000000011f1c7824 */ /* 0x000fe200010e0600 */
[----:B------:R-:W-:-:S05]  /*7fab0*/  IADD3 R31, P2, PT, R32, R4, RZ ;  /* 0x00000004201f7210 */ /* 0x000fca0007f5e0ff */
        /* <DEDUP_REMOVED lines=31> */
[----:B------:R-:W-:Y:S02]  /*7fcb0*/  IADD3 R63, P2, PT, R64, R4, RZ ;  /* 0x00000004403f7210 */ /* 0x000fe40007f5e0ff */
[----:B------:R-:W-:Y:S02]  /*7fcc0*/  LOP3.LUT R29, R29, R28, RZ, 0x3c, !PT ;  /* 0x0000001c1d1d7212 */ /* 0x000fe400078e3cff */
[----:B------:R-:W-:Y:S02]  /*7fcd0*/  IADD3.X R62, PT, PT, R65, R0, RZ, P2, !PT ;  /* 0x00000000413e7210 */ /* 0x000fe400017fe4ff */
[----:B------:R-:W-:Y:S02]  /*7fce0*/  IADD3 R65, P2, PT, R66, R4, RZ ;  /* 0x0000000442417210 */ /* 0x000fe40007f5e0ff */
[----:B------:R-:W-:Y:S02]  /*7fcf0*/  LOP3.LUT R31, R31, R30, RZ, 0x3c, !PT ;  /* 0x0000001e1f1f7212 */ /* 0x000fe400078e3cff */
[----:B------:R-:W-:-:S02]  /*7fd00*/  LOP3.LUT R33, R33, R32, RZ, 0x3c, !PT ;  /* 0x0000002021217212 */ /* 0x000fc400078e3cff */
[----:B------:R-:W-:Y:S02]  /*7fd10*/  LOP3.LUT R35, R35, R34, RZ, 0x3c, !PT ;  /* 0x0000002223237212 */ /* 0x000fe400078e3cff */
[----:B------:R-:W-:Y:S02]  /*7fd20*/  LOP3.LUT R28, R29, R28, RZ, 0x3c, !PT ;  /* 0x0000001c1d1c7212 */ /* 0x000fe400078e3cff */
[----:B------:R-:W-:Y:S01]  /*7fd30*/  LOP3.LUT R37, R37, R36, RZ, 0x3c, !PT ;  /* 0x0000002425257212 */ /* 0x000fe200078e3cff */
[----:B------:R-:W-:Y:S01]  /*7fd40*/  IMAD.X R64, R67, 0x1, R0, P2 ;  /* 0x0000000143407824 */ /* 0x000fe200010e0600 */
        /* <DEDUP_REMOVED lines=23> */
[----:B------:R-:W-:Y:S01]  /*7fec0*/  LOP3.LUT R49, R49, R48, RZ, 0x3c, !PT ;  /* 0x0000003031317212 */ /* 0x000fe200078e3cff */
[----:B------:R-:W-:Y:S01]  /*7fed0*/  IMAD.X R66, R69, 0x1, R0, P2 ;  /* 0x0000000145427824 */ /* 0x000fe200010e0600 */
[----:B------:R-:W-:Y:S01]  /*7fee0*/  LOP3.LUT R35, R35, R34, RZ, 0x3c, !PT ;  /* 0x0000002223237212 */ /* 0x000fe200078e3cff */
[----:B------:R-:W-:Y:S01]  /*7fef0*/  STL.64 [R1+0x1de0], R26 ;  /* 0x001de01a01007387 */ /* 0x000fe20000100a00 */
[----:B------:R-:W-:Y:S02]  /*7ff00*/  LOP3.LUT R42, R43, R42, RZ, 0x3c, !PT ;  /* 0x0000002a2b2a7212 */ /* 0x000fe400078e3cff */
[----:B------:R-:W-:Y:S01]  /*7ff10*/  LOP3.LUT R6, R70, 0x30, RZ, 0x3c, !PT ;  /* 0x0000003046067812 */ /* 0x000fe200078e3cff */
[----:B------:R-:W-:Y:S01]  /*7ff20*/  STL.64 [R1+0x1dd8], R28 ;  /* 0x001dd81c01007387 */ /* 0x000fe20000100a00 */
[----:B------:R-:W-:-:S02]  /*7ff30*/  LOP3.LUT R37, R37, R36, RZ, 0x3c, !PT ;  /* 0x0000002425257212 */ /* 0x000fc400078e3cff */
[----:B------:R-:W-:Y:S02]  /*7ff40*/  LOP3.LUT R44, R45, R44, RZ, 0x3c, !PT ;  /* 0x0000002c2d2c7212 */ /* 0x000fe400078e3cff */
[----:B------:R-:W-:Y:S01]  /*7ff50*/  LOP3.LUT R53, R53, R52, RZ, 0x3c, !PT ;  /* 0x0000003435357212 */ /* 0x000fe200078e3cff */
[----:B------:R1:W-:Y:S01]  /*7ff60*/  STL.64 [R1+0x1d60], R30 ;  /* 0x001d601e01007387 */ /* 0x0003e20000100a00 */
[----:B------:R-:W-:Y:S02]  /*7ff70*/  IADD3 R69, P2, PT, R224, R4, RZ ;  /* 0x00000004e0457210 */ /* 0x000fe40007f5e0ff */
[----:B------:R-:W-:Y:S02]  /*7ff80*/  LOP3.LUT R39, R39, R38, RZ, 0x3c, !PT ;  /* 0x0000002627277212 */ /* 0x000fe400078e3cff */
[----:B------:R-:W-:Y:S02]  /*7ff90*/  LOP3.LUT R46, R47, R46, RZ, 0x3c, !PT ;  /* 0x0000002e2f2e7212 */ /* 0x000fe400078e3cff */
[----:B------:R-:W-:Y:S01]  /*7ffa0*/  LOP3.LUT R55, R55, R54, RZ, 0x3c, !PT ;  /* 0x0000003637377212 */ /* 0x000fe200078e3cff */
[----:B------:R2:W-:Y:S01]  /*7ffb0*/  STL.64 [R1+0x1d58], R32 ;  /* 0x001d582001007387 */ /* 0x0005e20000100a00 */
[----:B------:R-:W-:-:S02]  /*7ffc0*/  LOP3.LUT R41, R41, R40, RZ, 0x3c, !PT ;  /* 0x0000002829297212 */ /* 0x000fc400078e3cff */
[----:B------:R-:W-:Y:S02]  /*7ffd0*/  LOP3.LUT R48, R49, R48, RZ, 0x3c, !PT ;  /* 0x0000003031307212 */ /* 0x000fe400078e3cff */
[----:B------:R-:W-:Y:S01]  /*7ffe0*/  LOP3.LUT R57, R57, R56, RZ, 0x3c, !PT ;  /* 0x0000003839397212 */ /* 0x000fe200078e3cff */
[----:B------:R3:W-:Y:S01]  /*7fff0*/  STL.64 [R1+0x1ce0], R34 ;  /* 0x001ce02201007387 */ /* 0x0007e20000100a00 */
[----:B------:R-:W-:Y:S01]  /*80000*/  LOP3.LUT R43, R43, R42, RZ, 0x3c, !PT ;  /* 0x0000002a2b2b7212 */ /* 0x000fe200078e3cff */
[----:B------:R-:W-:Y:S01]  /*80010*/  VIADD R6, R6, UR10 ;  /* 0x0000000a06067c36 */ /* 0x000fe20008000000 */
[----:B------:R-:W-:Y:S01]  /*80020*/  LOP3.LUT R59, R59, R58, RZ, 0x3c, !PT ;  /* 0x0000003a3b3b7212 */ /* 0x000fe200078e3cff */
[----:B------:R4:W-:Y:S01]  /*80030*/  STL.64 [R1+0x1cd8], R36 ;  /* 0x001cd82401007387 */ /* 0x0009e20000100a00 */
[----:B------:R-:W-:Y:S02]  /*80040*/  LOP3.LUT R45, R45, R44, RZ, 0x3c, !PT ;  /* 0x0000002c2d2d7212 */ /* 0x000fe400078e3cff */
[----:B------:R-:W-:-:S02]  /*80050*/  LOP3.LUT R52, R53, R52, RZ, 0x3c, !PT ;  /* 0x0000003435347212 */ /* 0x000fc400078e3cff */
[----:B------:R-:W-:Y:S01]  /*80060*/  LOP3.LUT R61, R61, R60, RZ, 0x3c, !PT ;  /* 0x0000003c3d3d7212 */ /* 0x000fe200078e3cff */
[----:B------:R-:W-:Y:S01]  /*80070*/  IMAD.X R68, R225, 0x1, R0, P2 ;  /* 0x00000001e1447824 */ /* 0x000fe200010e0600 */
[----:B------:R-:W-:Y:S01]  /*80080*/  LOP3.LUT R47, R47, R46, RZ, 0x3c, !PT ;  /* 0x0000002e2f2f7212 */ /* 0x000fe200078e3cff */
[----:B------:R1:W-:Y:S01]  /*80090*/  STL.64 [R1+0x1c60], R38 ;  /* 0x001c602601007387 */ /* 0x0003e20000100a00 */
[----:B------:R-:W-:Y:S02]  /*800a0*/  LOP3.LUT R54, R55, R54, RZ, 0x3c, !PT ;  /* 0x0000003637367212 */ /* 0x000fe400078e3cff */
[----:B------:R-:W-:Y:S01]  /*800b0*/  LOP3.LUT R63, R63, R62, RZ, 0x3c, !PT ;  /* 0x0000003e3f3f7212 */ /* 0x000fe200078e3cff */
[----:B------:R1:W-:Y:S01]  /*800c0*/  STL.64 [R1+0x1c58], R40 ;  /* 0x001c582801007387 */ /* 0x0003e20000100a00 */
[----:B------:R-:W-:Y:S01]  /*800d0*/  LOP3.LUT R49, R49, R48, RZ, 0x3c, !PT ;  /* 0x0000003031317212 */ /* 0x000fe200078e3cff */
[----:B------:R-:W-:Y:S01]  /*800e0*/  IMAD.MOV.U32 R224, RZ, RZ, R51 ;  /* 0x000000ffffe07224 */ /* 0x000fe200078e0033 */
[----:B------:R-:W-:Y:S01]  /*800f0*/  LOP3.LUT R56, R57, R56, RZ, 0x3c, !PT ;  /* 0x0000003839387212 */ /* 0x000fe200078e3cff */
[----:B------:R-:W-:Y:S01]  /*80100*/  IMAD.MOV.U32 R225, RZ, RZ, R50 ;  /* 0x000000ffffe17224 */ /* 0x000fe200078e0032 */
[----:B------:R-:W-:Y:S01]  /*80110*/  LOP3.LUT R65, R65, R64, RZ, 0x3c, !PT ;  /* 0x0000004041417212 */ /* 0x000fe200078e3cff */
[----:B------:R1:W-:Y:S01]  /*80120*/  STL.64 [R1+0x1be0], R42 ;  /* 0x001be02a01007387 */ /* 0x0003e20000100a00 */
[----:B------:R-:W-:-:S02]  /*80130*/  LOP3.LUT R58, R59, R58, RZ, 0x3c, !PT ;  /* 0x0000003a3b3a7212 */ /* 0x000fc400078e3cff */
[----:B------:R-:W-:Y:S01]  /*80140*/  LOP3.LUT R67, R67, R66, RZ, 0x3c, !PT ;  /* 0x0000004243437212 */ /* 0x000fe200078e3cff */
[----:B------:R1:W-:Y:S01]  /*80150*/  STL.64 [R1+0x1bd8], R44 ;  /* 0x001bd82c01007387 */ /* 0x0003e20000100a00 */
[----:B------:R-:W-:Y:S02]  /*80160*/  LOP3.LUT R53, R53, R52, RZ, 0x3c, !PT ;  /* 0x0000003435357212 */ /* 0x000fe400078e3cff */
[----:B------:R-:W-:Y:S01]  /*80170*/  LOP3.LUT R60, R61, R60, RZ, 0x3c, !PT ;  /* 0x0000003c3d3c7212 */ /* 0x000fe200078e3cff */
[----:B------:R-:W-:Y:S01]  /*80180*/  LDGSTS.E [R6+0x20300], desc[UR76][R230.64], P0 ;  /* 0x20300000e6067fae */ /* 0x000fe200081a104c */
[----:B------:R-:W-:Y:S02]  /*80190*/  LOP3.LUT R55, R55, R54, RZ, 0x3c, !PT ;  /* 0x0000003637377212 */ /* 0x000fe400078e3cff */
[----:B------:R-:W-:Y:S01]  /*801a0*/  LOP3.LUT R62, R63, R62, RZ, 0x3c, !PT ;  /* 0x0000003e3f3e7212 */ /* 0x000fe200078e3cff */
[----:B------:R1:W-:Y:S01]  /*801b0*/  STL.64 [R1+0x1b60], R46 ;  /* 0x001b602e01007387 */ /* 0x0003e20000100a00 */
[----:B------:R-:W-:-:S02]  /*801c0*/  LOP3.LUT R57, R57, R56, RZ, 0x3c, !PT ;  /* 0x0000003839397212 */ /* 0x000fc400078e3cff */
        /* <DEDUP_REMOVED lines=8> */
[----:B------:R-:W-:Y:S01]  /*80250*/  STL.64 [R1+0x18d8], R224 ;  /* 0x0018d8e001007387 */ /* 0x000fe20000100a00 */
[----:B------:R-:W-:-:S03]  /*80260*/  LOP3.LUT R65, R65, R64, RZ, 0x3c, !PT ;  /* 0x0000004041417212 */ /* 0x000fc600078e3cff */
[----:B------:R-:W-:Y:S01]  /*80270*/  LDGSTS.E [R6+0x20b80], desc[UR76][R12.64], P1 ;  /* 0x20b800000c067fae */ /* 0x000fe200089a104c */
[----:B------:R-:W-:-:S03]  /*80280*/  LOP3.LUT R67, R67, R66, RZ, 0x3c, !PT ;  /* 0x0000004243437212 */ /* 0x000fc600078e3cff */
[----:B------:R1:W-:Y:S01]  /*80290*/  STL.64 [R1+0x1ae0], R52 ;  /* 0x001ae03401007387 */ /* 0x0003e20000100a00 */
[----:B------:R-:W-:-:S03]  /*802a0*/  IMAD.MOV.U32 R226, RZ, RZ, R69 ;  /* 0x000000ffffe27224 */ /* 0x000fc600078e0045 */
[----:B------:R-:W-:Y:S01]  /*802b0*/  LDGSTS.E [R6+0x21300], desc[UR76][R14.64], P0 ;  /* 0x213000000e067fae */ /* 0x000fe200081a104c */
[----:B------:R-:W-:-:S03]  /*802c0*/  MOV R227, R68 ;  /* 0x0000004400e37202 */ /* 0x000fc60000000f00 */
        /* <DEDUP_REMOVED lines=102> */
[----:B------:R-:W-:Y:S02]  /*80930*/  MOV R227, R6 ;  /* 0x0000000600e37202 */ /* 0x000fe40000000f00 */
[----:B------:R-:W-:Y:S02]  /*80940*/  LOP3.LUT R16, R17, R16, RZ, 0x3c, !PT ;  /* 0x0000001011107212 */ /* 0x000fe400078e3cff */
[----:B------:R-:W-:Y:S02]  /*80950*/  LOP3.LUT R25, R25, R24, RZ, 0x3c, !PT ;  /* 0x0000001819197212 */ /* 0x000fe400078e3cff */
[----:B------:R-:W-:Y:S02]  /*80960*/  LOP3.LUT R11, R11, R10, RZ, 0x3c, !PT ;  /* 0x0000000a0b0b7212 */ /* 0x000fe400078e3cff */
[----:B------:R-:W-:-:S02]  /*80970*/  LOP3.LUT R18, R19, R18, RZ, 0x3c, !PT ;  /* 0x0000001213127212 */ /* 0x000fc400078e3cff */
        /* <DEDUP_REMOVED lines=17> */
[----:B--2---:R-:W-:-:S04]  /*80a90*/  IADD3 R29, P2, PT, R30, R4, RZ ;  /* 0x000000041e1d7210 */ /* 0x004fc80007f5e0ff */
[----:B------:R-:W-:Y:S02]  /*80aa0*/  IADD3.X R28, PT, PT, R31, R0, RZ, P2, !PT ;  /* 0x000000001f1c7210 */ /* 0x000fe400017fe4ff */
        /* <DEDUP_REMOVED lines=48> */
[----:B------:R-:W-:Y:S02]  /*80db0*/  LOP3.LUT R34, R35, R34, RZ, 0x3c, !PT ;  /* 0x0000002223227212 */ /* 0x000fe400078e3cff */
        /* <DEDUP_REMOVED lines=66> */
[----:B------:R-:W-:Y:S01]  /*811e0*/  LOP3.LUT R59, R59, R58, RZ, 0x3c, !PT ;  /* 0x0000003a3b3b7212 */ /* 0x000fe200078e3cff */
[----:B------:R-:W-:Y:S01]  /*811f0*/  IMAD.X R68, R225, 0x1, R0, P2 ;  /* 0x00000001e1447824 */ /* 0x000fe200010e0600 */
        /* <DEDUP_REMOVED lines=108> */
[----:B------:R-:W-:-:S02]  /*818c0*/  LOP3.LUT R12, R13, R12, RZ, 0x3c, !PT ;  /* 0x0000000c0d0c7212 */ /* 0x000fc400078e3cff */
[----:B------:R-:W-:Y:S01]  /*818d0*/  LOP3.LUT R21, R21, R20, RZ, 0x3c, !PT ;  /* 0x0000001415157212 */ /* 0x000fe200078e3cff */
[----:B------:R-:W-:Y:S01]  /*818e0*/  IMAD.MOV.U32 R228, RZ, RZ, R9 ;  /* 0x000000ffffe47224 */ /* 0x000fe200078e0009 */
[----:B------:R-:W-:Y:S01]  /*818f0*/  MOV R230, R8 ;  /* 0x0000000800e67202 */ /* 0x000fe20000000f00 */
[----:B------:R-:W-:Y:S01]  /*81900*/  IMAD.MOV.U32 R229, RZ, RZ, R6 ;  /* 0x000000ffffe57224 */ /* 0x000fe200078e0006 */
[----:B------:R-:W-:Y:S02]  /*81910*/  LOP3.LUT R14, R15, R14, RZ, 0x3c, !PT ;  /* 0x0000000e0f0e7212 */ /* 0x000fe400078e3cff */
[----:B------:R-:W-:Y:S02]  /*81920*/  LOP3.LUT R23, R23, R22, RZ, 0x3c, !PT ;  /* 0x0000001617177212 */ /* 0x000fe400078e3cff */
[----:B------:R-:W-:Y:S02]  /*81930*/  LOP3.LUT R16, R17, R16, RZ, 0x3c, !PT ;  /* 0x0000001011107212 */ /* 0x000fe400078e3cff */
[----:B------:R-:W-:-:S02]  /*81940*/  LOP3.LUT R25, R25, R24, RZ, 0x3c, !PT ;  /* 0x0000001819197212 */ /* 0x000fc400078e3cff */
[----:B------:R-:W-:Y:S02]  /*81950*/  LOP3.LUT R11, R11, R10, RZ, 0x3c, !PT ;  /* 0x0000000a0b0b7212 */ /* 0x000fe400078e3cff */
[----:B------:R-:W-:Y:S02]  /*81960*/  LOP3.LUT R18, R19, R18, RZ, 0x3c, !PT ;  /* 0x0000001213127212 */ /* 0x000fe400078e3cff */
[----:B------:R-:W-:Y:S02]  /*81970*/  LOP3.LUT R27, R27, R26, RZ, 0x3c, !PT ;  /* 0x0000001a1b1b7212 */ /* 0x000fe400078e3cff */
        /* <DEDUP_REMOVED lines=15> */
[----:B--2---:R-:W-:-:S05]  /*81a70*/  IADD3 R29, P2, PT, R30, R4, RZ ;  /* 0x000000041e1d7210 */ /* 0x004fca0007f5e0ff */
[----:B------:R-:W-:Y:S01]  /*81a80*/  IMAD.X R28, R31, 0x1, R0, P2 ;  /* 0x000000011f1c7824 */ /* 0x000fe200010e0600 */
[----:B------:R-:W-:-:S05]  /*81a90*/  IADD3 R31, P2, PT, R32, R4, RZ ;  /* 0x00000004201f7210 */ /* 0x000fca0007f5e0ff */
[----:B------:R-:W-:Y:S01]  /*81aa0*/  IMAD.X R30, R33, 0x1, R0, P2 ;  /* 0x00000001211e7824 */ /* 0x000fe200010e0600 */
[----:B---3--:R-:W-:-:S05]  /*81ab0*/  IADD3 R33, P2, PT, R34, R4, RZ ;  /* 0x0000000422217210 */ /* 0x008fca0007f5e0ff */
[----:B------:R-:W-:Y:S01]  /*81ac0*/  IMAD.X R32, R35, 0x1, R0, P2 ;  /* 0x0000000123207824 */ /* 0x000fe200010e0600 */
[----:B----4-:R-:W-:-:S04]  /*81ad0*/  IADD3 R35, P2, PT, R36, R4, RZ ;  /* 0x0000000424237210 */ /* 0x010fc80007f5e0ff */
        /* <DEDUP_REMOVED lines=42> */
[----:B------:R-:W-:Y:S01]  /*81d80*/  IMAD.X R64, R67, 0x1, R0, P2 ;  /* 0x0000000143407824 */ /* 0x000fe200010e0600 */
[----:B------:R-:W-:Y:S01]  /*81d90*/  LOP3.LUT R27, R27, R26, RZ, 0x3c, !PT ;  /* 0x0000001a1b1b7212 */ /* 0x000fe200078e3cff */
[----:B------:R-:W-:Y:S01]  /*81da0*/  STL.64 [R1+0x1ec0], R18 ;  /* 0x001ec01201007387 */ /* 0x000fe20000100a00 */
[----:B------:R-:W-:Y:S02]  /*81db0*/  LOP3.LUT R34, R35, R34, RZ, 0x3c, !PT ;  /* 0x0000002223227212 */ /* 0x000fe400078e3cff */
[----:B------:R-:W-:Y:S01]  /*81dc0*/  LOP3.LUT R43, R43, R42, RZ, 0x3c, !PT ;  /* 0x0000002a2b2b7212 */ /* 0x000fe200078e3cff */
[----:B------:R-:W-:Y:S01]  /*81dd0*/  STL.64 [R1+0x1eb8], R20 ;  /* 0x001eb81401007387 */ /* 0x000fe20000100a00 */
[----:B------:R-:W-:Y:S02]  /*81de0*/  LOP3.LUT R29, R29, R28, RZ, 0x3c, !PT ;  /* 0x0000001c1d1d7212 */ /* 0x000fe400078e3cff */
        /* <DEDUP_REMOVED lines=20> */
[----:B------:R-:W-:Y:S01]  /*81f30*/  IMAD.X R66, R69, 0x1, R0, P2 ;  /* 0x0000000145427824 */ /* 0x000fe200010e0600 */
[----:B------:R-:W-:Y:S01]  /*81f40*/  LOP3.LUT R39, R39, R38, RZ, 0x3c, !PT ;  /* 0x0000002627277212 */ /* 0x000fe200078e3cff */
[----:B------:R1:W-:Y:S01]  /*81f50*/  STL.64 [R1+0x1d40], R30 ;  /* 0x001d401e01007387 */ /* 0x0003e20000100a00 */
[----:B------:R-:W-:Y:S02]  /*81f60*/  LOP3.LUT R46, R47, R46, RZ, 0x3c, !PT ;  /* 0x0000002e2f2e7212 */ /* 0x000fe400078e3cff */
[----:B------:R-:W-:Y:S01]  /*81f70*/  LOP3.LUT R55, R55, R54, RZ, 0x3c, !PT ;  /* 0x0000003637377212 */ /* 0x000fe200078e3cff */
[----:B------:R2:W-:Y:S01]  /*81f80*/  STL.64 [R1+0x1d38], R32 ;  /* 0x001d382001007387 */ /* 0x0005e20000100a00 */
[----:B------:R-:W-:-:S02]  /*81f90*/  LOP3.LUT R41, R41, R40, RZ, 0x3c, !PT ;  /* 0x0000002829297212 */ /* 0x000fc400078e3cff */
[----:B------:R-:W-:Y:S02]  /*81fa0*/  LOP3.LUT R48, R49, R48, RZ, 0x3c, !PT ;  /* 0x0000003031307212 */ /* 0x000fe400078e3cff */
[----:B------:R-:W-:Y:S01]  /*81fb0*/  LOP3.LUT R57, R57, R56, RZ, 0x3c, !PT ;  /* 0x0000003839397212 */ /* 0x000fe200078e3cff */
[----:B------:R3:W-:Y:S01]  /*81fc0*/  STL.64 [R1+0x1cc0], R34 ;  /* 0x001cc02201007387 */ /* 0x0007e20000100a00 */
[----:B------:R-:W-:Y:S02]  /*81fd0*/  LOP3.LUT R43, R43, R42, RZ, 0x3c, !PT ;  /* 0x0000002a2b2b7212 */ /* 0x000fe400078e3cff */
[----:B------:R-:W-:Y:S01]  /*81fe0*/  LOP3.LUT R50, R51, R50, RZ, 0x3c, !PT ;  /* 0x0000003233327212 */ /* 0x000fe200078e3cff */
[----:B------:R4:W-:Y:S01]  /*81ff0*/  STL.64 [R1+0x1cb8], R36 ;  /* 0x001cb82401007387 */ /* 0x0009e20000100a00 */
[----:B------:R-:W-:Y:S02]  /*82000*/  LOP3.LUT R45, R45, R44, RZ, 0x3c, !PT ;  /* 0x0000002c2d2d7212 */ /* 0x000fe400078e3cff */
[----:B------:R-:W-:-:S02]  /*82010*/  LOP3.LUT R52, R53, R52, RZ, 0x3c, !PT ;  /* 0x0000003435347212 */ /* 0x000fc400078e3cff */
[----:B------:R-:W-:Y:S02]  /*82020*/  LOP3.LUT R61, R61, R60, RZ, 0x3c, !PT ;  /* 0x0000003c3d3d7212 */ /* 0x000fe400078e3cff */
[----:B------:R-:W-:Y:S01]  /*82030*/  IADD3 R6, PT, PT, R6, UR10, RZ ;  /* 0x0000000a06067c10 */ /* 0x000fe2000fffe0ff */
        /* <DEDUP_REMOVED lines=16> */
[----:B------:R-:W-:Y:S01]  /*82140*/  LOP3.LUT R55, R55, R54, RZ, 0x3c, !PT ;  /* 0x0000003637377212 */ /* 0x000fe200078e3cff */
[----:B------:R-:W-:Y:S01]  /*82150*/  IMAD.X R68, R225, 0x1, R0, P2 ;  /* 0x00000001e1447824 */ /* 0x000fe200010e0600 */
[----:B------:R-:W-:Y:S01]  /*82160*/  LOP3.LUT R62, R63, R62, RZ, 0x3c, !PT ;  /* 0x0000003e3f3e7212 */ /* 0x000fe200078e3cff */
[----:B------:R1:W-:Y:S01]  /*82170*/  STL.64 [R1+0x1b40], R46 ;  /* 0x001b402e01007387 */ /* 0x0003e20000100a00 */
[----:B------:R-:W-:Y:S01]  /*82180*/  LOP3.LUT R57, R57, R56, RZ, 0x3c, !PT ;  /* 0x0000003839397212 */ /* 0x000fe200078e3cff */
[----:B------:R-:W-:Y:S01]  /*82190*/  IMAD.MOV.U32 R224, RZ, RZ, R59 ;  /* 0x000000ffffe07224 */ /* 0x000fe200078e003b */
[----:B------:R-:W-:Y:S01]  /*821a0*/  LOP3.LUT R64, R65, R64, RZ, 0x3c, !PT ;  /* 0x0000004041407212 */ /* 0x000fe200078e3cff */
[----:B------:R-:W-:Y:S01]  /*821b0*/  LDGSTS.E [R6+0x20580], desc[UR76][R228.64], P1 ;  /* 0x20580000e4067fae */ /* 0x000fe200089a104c */
[----:B------:R-:W-:Y:S01]  /*821c0*/  IMAD.MOV.U32 R225, RZ, RZ, R58 ;  /* 0x000000ffffe17224 */ /* 0x000fe200078e003a */
[----:B------:R-:W-:-:S02]  /*821d0*/  LOP3.LUT R66, R67, R66, RZ, 0x3c, !PT ;  /* 0x0000004243427212 */ /* 0x000fc400078e3cff */
        /* <DEDUP_REMOVED lines=16> */
[----:B------:R-:W-:Y:S04]  /*822e0*/  STL.64 [R1+0x18b8], R224 ;  /* 0x0018b8e001007387 */ /* 0x000fe80000100a00 */
        /* <DEDUP_REMOVED lines=152> */
[----:B------:R-:W-:Y:S02]  /*82c70*/  IADD3 R63, P2, PT, R64, R4, RZ ;  /* 0x00000004403f7210 */ /* 0x000fe40007f5e0ff */
[----:B------:R-:W-:Y:S02]  /*82c80*/  LOP3.LUT R29, R29, R28, RZ, 0x3c, !PT ;  /* 0x0000001c1d1d7212 */ /* 0x000fe400078e3cff */
[----:B------:R-:W-:Y:S01]  /*82c90*/  LOP3.LUT R31, R31, R30, RZ, 0x3c, !PT ;  /* 0x0000001e1f1f7212 */ /* 0x000fe200078e3cff */
[----:B------:R-:W-:Y:S01]  /*82ca0*/  IMAD.X R62, R65, 0x1, R0, P2 ;  /* 0x00000001413e7824 */ /* 0x000fe200010e0600 */
[----:B------:R-:W-:Y:S02]  /*82cb0*/  LOP3.LUT R33, R33, R32, RZ, 0x3c, !PT ;  /* 0x0000002021217212 */ /* 0x000fe400078e3cff */
[----:B------:R-:W-:-:S02]  /*82cc0*/  IADD3 R65, P2, PT, R66, R4, RZ ;  /* 0x0000000442417210 */ /* 0x000fc40007f5e0ff */
[----:B------:R-:W-:Y:S02]  /*82cd0*/  LOP3.LUT R35, R35, R34, RZ, 0x3c, !PT ;  /* 0x0000002223237212 */ /* 0x000fe400078e3cff */
[----:B------:R-:W-:Y:S02]  /*82ce0*/  LOP3.LUT R28, R29, R28, RZ, 0x3c, !PT ;  /* 0x0000001c1d1c7212 */ /* 0x000fe400078e3cff */
        /* <DEDUP_REMOVED lines=28> */
[----:B------:R-:W-:Y:S02]  /*82eb0*/  LOP3.LUT R51, R51, R50, RZ, 0x3c, !PT ;  /* 0x0000003233337212 */ /* 0x000fe400078e3cff */
[----:B------:R-:W-:Y:S01]  /*82ec0*/  LOP3.LUT R6, R70, 0x60, RZ, 0x3c, !PT ;  /* 0x0000006046067812 */ /* 0x000fe200078e3cff */
[----:B------:R-:W-:Y:S01]  /*82ed0*/  STL.64 [R1+0x1da8], R28 ;  /* 0x001da81c01007387 */ /* 0x000fe20000100a00 */
[----:B------:R-:W-:-:S02]  /*82ee0*/  LOP3.LUT R37, R37, R36, RZ, 0x3c, !PT ;  /* 0x0000002425257212 */ /* 0x000fc400078e3cff */
[----:B------:R-:W-:Y:S02]  /*82ef0*/  LOP3.LUT R44, R45, R44, RZ, 0x3c, !PT ;  /* 0x0000002c2d2c7212 */ /* 0x000fe400078e3cff */
[----:B------:R-:W-:Y:S01]  /*82f00*/  LOP3.LUT R53, R53, R52, RZ, 0x3c, !PT ;  /* 0x0000003435357212 */ /* 0x000fe200078e3cff */
        /* <DEDUP_REMOVED lines=27> */
[----:B------:R-:W-:Y:S02]  /*830c0*/  IADD3 R69, P2, PT, R224, R4, RZ ;  /* 0x00000004e0457210 */ /* 0x000fe40007f5e0ff */
[----:B------:R-:W-:Y:S01]  /*830d0*/  LOP3.LUT R51, R51, R50, RZ, 0x3c, !PT ;  /* 0x0000003233337212 */ /* 0x000fe200078e3cff */
[----:B------:R-:W-:Y:S01]  /*830e0*/  LDGSTS.E [R6+0x20600], desc[UR76][R228.64], P0 ;  /* 0x20600000e4067fae */ /* 0x000fe200081a104c */
[----:B------:R-:W-:Y:S02]  /*830f0*/  LOP3.LUT R58, R59, R58, RZ, 0x3c, !PT ;  /* 0x0000003a3b3a7212 */ /* 0x000fe400078e3cff */
        /* <DEDUP_REMOVED lines=11> */
[----:B------:R-:W-:Y:S01]  /*831b0*/  LOP3.LUT R59, R59, R58, RZ, 0x3c, !PT ;  /* 0x0000003a3b3b7212 */ /* 0x000fe200078e3cff */
[----:B------:R-:W-:Y:S01]  /*831c0*/  IMAD.X R68, R225, 0x1, R0, P2 ;  /* 0x00000001e1447824 */ /* 0x000fe200010e0600 */
[----:B------:R-:W-:Y:S01]  /*831d0*/  LOP3.LUT R66, R67, R66, RZ, 0x3c, !PT ;  /* 0x0000004243427212 */ /* 0x000fe200078e3cff */
[----:B------:R-:W-:Y:S01]  /*831e0*/  LDGSTS.E [R6+0x20e00], desc[UR76][R10.64], P0 ;  /* 0x20e000000a067fae */ /* 0x000fe200081a104c */
[----:B------:R-:W-:-:S02]  /*831f0*/  LOP3.LUT R61, R61, R60, RZ, 0x3c, !PT ;  /* 0x0000003c3d3d7212 */ /* 0x000fc400078e3cff */
        /* <DEDUP_REMOVED lines=55> */
[----:B--2---:R-:W-:-:S04]  /*83570*/  IADD3 R8, P2, PT, R30, R4, RZ ;  /* 0x000000041e087210 */ /* 0x004fc80007f5e0ff */
[----:B------:R-:W-:Y:S02]  /*83580*/  IADD3.X R7, PT, PT, R31, R0, RZ, P2, !PT ;  /* 0x000000001f077210 */ /* 0x000fe400017fe4ff */
        /* <DEDUP_REMOVED lines=43> */
[----:B------:R-:W-:Y:S02]  /*83840*/  LOP3.LUT R70, R70, 0x70, RZ, 0x3c, !PT ;  /* 0x0000007046467812 */ /* 0x000fe400078e3cff */
[----:B------:R-:W-:Y:S02]  /*83850*/  LOP3.LUT R15, R15, R14, RZ, 0x3c, !PT ;  /* 0x0000000e0f0f7212 */ /* 0x000fe400078e3cff */
[----:B------:R-:W-:Y:S01]  /*83860*/  LOP3.LUT R17, R17, R16, RZ, 0x3c, !PT ;  /* 0x0000001011117212 */ /* 0x000fe200078e3cff */
[----:B------:R-:W-:Y:S01]  /*83870*/  IMAD.MOV.U32 R227, RZ, RZ, R6 ;  /* 0x000000ffffe37224 */ /* 0x000fe200078e0006 */
        /* <DEDUP_REMOVED lines=9> */
[----:B------:R-:W-:-:S02]  /*83910*/  IADD3 R6, PT, PT, R70, UR10, RZ ;  /* 0x0000000a46067c10 */ /* 0x000fc4000fffe0ff */
[----:B------:R-:W-:Y:S02]  /*83920*/  LOP3.LUT R16, R17, R16, RZ, 0x3c, !PT ;  /* 0x0000001011107212 */ /* 0x000fe400078e3cff */
[----:B------:R-:W-:Y:S01]  /*83930*/  LOP3.LUT R25, R25, R24, RZ, 0x3c, !PT ;  /* 0x0000001819197212 */ /* 0x000fe200078e3cff */
[----:B------:R1:W-:Y:S01]  /*83940*/  LDGSTS.E [R6+0x20700], desc[UR76][R228.64], P0 ;  /* 0x20700000e4067fae */ /* 0x0003e200081a104c */
[----:B------:R-:W-:Y:S02]  /*83950*/  LOP3.LUT R11, R11, R10, RZ, 0x3c, !PT ;  /* 0x0000000a0b0b7212 */ /* 0x000fe400078e3cff */
[----:B------:R-:W-:Y:S02]  /*83960*/  LOP3.LUT R18, R19, R18, RZ, 0x3c, !PT ;  /* 0x0000001213127212 */ /* 0x000fe400078e3cff */
[----:B------:R-:W-:Y:S02]  /*83970*/  LOP3.LUT R27, R27, R26, RZ, 0x3c, !PT ;  /* 0x0000001a1b1b7212 */ /* 0x000fe400078e3cff */
[----:B------:R-:W-:Y:S01]  /*83980*/  LOP3.LUT R13, R13, R12, RZ, 0x3c, !PT ;  /* 0x0000000c0d0d7212 */ /* 0x000fe200078e3cff */
[----:B------:R1:W-:Y:S01]  /*83990*/  STL.64 [R1+0x2020], R228 ;  /* 0x002020e401007387 */ /* 0x0003e20000100a00 */
[----:B------:R-:W-:-:S02]  /*839a0*/  LOP3.LUT R20, R21, R20, RZ, 0x3c, !PT ;  /* 0x0000001415147212 */ /* 0x000fc400078e3cff */
[----:B------:R-:W-:Y:S01]  /*839b0*/  LOP3.LUT R15, R15, R14, RZ, 0x3c, !PT ;  /* 0x0000000e0f0f7212 */ /* 0x000fe200078e3cff */
[----:B------:R1:W-:Y:S01]  /*839c0*/  LDGSTS.E [R6+0x20780], desc[UR76][R226.64], P1 ;  /* 0x20780000e2067fae */ /* 0x0003e200089a104c */
[----:B------:R-:W-:Y:S02]  /*839d0*/  LOP3.LUT R22, R23, R22, RZ, 0x3c, !PT ;  /* 0x0000001617167212 */ /* 0x000fe400078e3cff */
[----:B------:R-:W-:Y:S02]  /*839e0*/  LOP3.LUT R17, R17, R16, RZ, 0x3c, !PT ;  /* 0x0000001011117212 */ /* 0x000fe400078e3cff */
[----:B------:R-:W-:Y:S01]  /*839f0*/  LOP3.LUT R24, R25, R24, RZ, 0x3c, !PT ;  /* 0x0000001819187212 */ /* 0x000fe200078e3cff */
[----:B------:R1:W-:Y:S01]  /*83a00*/  STL.64 [R1+0x2018], R226 ;  /* 0x002018e201007387 */ /* 0x0003e20000100a00 */
[----:B------:R-:W-:Y:S02]  /*83a10*/  LOP3.LUT R19, R19, R18, RZ, 0x3c, !PT ;  /* 0x0000001213137212 */ /* 0x000fe400078e3cff */
[----:B------:R-:W-:Y:S01]  /*83a20*/  LOP3.LUT R26, R27, R26, RZ, 0x3c, !PT ;  /* 0x0000001a1b1a7212 */ /* 0x000fe200078e3cff */
[----:B------:R1:W-:Y:S01]  /*83a30*/  LDGSTS.E [R6+0x20f00], desc[UR76][R10.64], P0 ;  /* 0x20f000000a067fae */ /* 0x0003e200081a104c */
[----:B------:R-:W-:-:S02]  /*83a40*/  LOP3.LUT R21, R21, R20, RZ, 0x3c, !PT ;  /* 0x0000001415157212 */ /* 0x000fc400078e3cff */
[----:B------:R-:W-:Y:S01]  /*83a50*/  LOP3.LUT R23, R23, R22, RZ, 0x3c, !PT ;  /* 0x0000001617177212 */ /* 0x000fe200078e3cff */
[----:B------:R1:W-:Y:S01]  /*83a60*/  STL.64 [R1+0x1fa0], R10 ;  /* 0x001fa00a01007387 */ /* 0x0003e20000100a00 */
[----:B--2---:R-:W-:-:S03]  /*83a70*/  IADD3 R29, P2, PT, R30, R4, RZ ;  /* 0x000000041e1d7210 */ /* 0x004fc60007f5e0ff */
[----:B------:R1:W-:Y:S02]  /*83a80*/  LDGSTS.E [R6+0x20f80], desc[UR76][R12.64], P1 ;  /* 0x20f800000c067fae */ /* 0x0003e400089a104c */
[--C-:B------:R-:W-:Y:S01]  /*83a90*/  IMAD.X R28, R31, 0x1, R0.reuse, P2 ;  /* 0x000000011f1c7824 */ /* 0x100fe200010e0600 */
[----:B------:R-:W-:Y:S01]  /*83aa0*/  IADD3 R31, P2, PT, R32, R4, RZ ;  /* 0x00000004201f7210 */ /* 0x000fe20007f5e0ff */
[----:B------:R1:W-:Y:S03]  /*83ab0*/  STL.64 [R1+0x1f98], R12 ;  /* 0x001f980c01007387 */ /* 0x0003e60000100a00 */
[----:B------:R-:W-:Y:S01]  /*83ac0*/  IADD3.X R30, PT, PT, R33, R0, RZ, P2, !PT ;  /* 0x00000000211e7210 */ /* 0x000fe200017fe4ff */
[----:B------:R1:W-:Y:S01]  /*83ad0*/  LDGSTS.E [R6+0x21700], desc[UR76][R14.64], P0 ;  /* 0x217000000e067fae */ /* 0x0003e200081a104c */
[----:B---3--:R-:W-:Y:S02]  /*83ae0*/  IADD3 R33, P2, PT, R34, R4, RZ ;  /* 0x0000000422217210 */ /* 0x008fe40007f5e0ff */
[----:B------:R-:W-:Y:S01]  /*83af0*/  LOP3.LUT R29, R29, R28, RZ, 0x3c, !PT ;  /* 0x0000001c1d1d7212 */ /* 0x000fe200078e3cff */
[----:B------:R1:W-:Y:S02]  /*83b00*/  STL.64 [R1+0x1f20], R14 ;  /* 0x001f200e01007387 */ /* 0x0003e40000100a00 */
[--C-:B------:R-:W-:Y:S01]  /*83b10*/  IMAD.X R32, R35, 0x1, R0.reuse, P2 ;  /* 0x0000000123207824 */ /* 0x100fe200010e0600 */
[-C--:B----4-:R-:W-:Y:S01]  /*83b20*/  IADD3 R35, P2, PT, R36, R4.reuse, RZ ;  /* 0x0000000424237210 */ /* 0x090fe20007f5e0ff */
[----:B------:R1:W-:Y:S04]  /*83b30*/  LDGSTS.E [R6+0x21780], desc[UR76][R16.64], P1 ;  /* 0x2178000010067fae */ /* 0x0003e800089a104c */
[----:B------:R-:W-:Y:S01]  /*83b40*/  IMAD.X R34, R37, 0x1, R0, P2 ;  /* 0x0000000125227824 */ /* 0x000fe200010e0600 */
[----:B------:R-:W-:-:S02]  /*83b50*/  IADD3 R37, P2, PT, R38, R4, RZ ;  /* 0x0000000426257210 */ /* 0x000fc40007f5e0ff */
[----:B------:R-:W-:Y:S02]  /*83b60*/  LOP3.LUT R31, R31, R30, RZ, 0x3c, !PT ;  /* 0x0000001e1f1f7212 */ /* 0x000fe400078e3cff */
[----:B------:R-:W-:Y:S01]  /*83b70*/  LOP3.LUT R28, R29, R28, RZ, 0x3c, !PT ;  /* 0x0000001c1d1c7212 */ /* 0x000fe200078e3cff */
[--C-:B------:R-:W-:Y:S01]  /*83b80*/  IMAD.X R36, R39, 0x1, R0.reuse, P2 ;  /* 0x0000000127247824 */ /* 0x100fe200010e0600 */
[----:B------:R-:W-:Y:S02]  /*83b90*/  IADD3 R39, P2, PT, R40, R4, RZ ;  /* 0x0000000428277210 */ /* 0x000fe40007f5e0ff */
[----:B------:R-:W-:Y:S01]  /*83ba0*/  LOP3.LUT R25, R25, R24, RZ, 0x3c, !PT ;  /* 0x0000001819197212 */ /* 0x000fe200078e3cff */
[----:B------:R1:W-:Y:S02]  /*83bb0*/  STL.64 [R1+0x1f18], R16 ;  /* 0x001f181001007387 */ /* 0x0003e40000100a00 */
[--C-:B------:R-:W-:Y:S01]  /*83bc0*/  IMAD.X R38, R41, 0x1, R0.reuse, P2 ;  /* 0x0000000129267824 */ /* 0x100fe200010e0600 */
[-C--:B------:R-:W-:Y:S01]  /*83bd0*/  IADD3 R41, P2, PT, R42, R4.reuse, RZ ;  /* 0x000000042a297210 */ /* 0x080fe20007f5e0ff */
[----:B------:R1:W-:Y:S04]  /*83be0*/  LDGSTS.E [R6+0x21f00], desc[UR76][R18.64], P0 ;  /* 0x21f0000012067fae */ /* 0x0003e800081a104c */
[----:B------:R-:W-:Y:S01]  /*83bf0*/  IMAD.X R40, R43, 0x1, R0, P2 ;  /* 0x000000012b287824 */ /* 0x000fe200010e0600 */
[----:B------:R-:W-:-:S02]  /*83c00*/  IADD3 R43, P2, PT, R44, R4, RZ ;  /* 0x000000042c2b7210 */ /* 0x000fc40007f5e0ff */
[----:B------:R-:W-:Y:S02]  /*83c10*/  LOP3.LUT R33, R33, R32, RZ, 0x3c, !PT ;  /* 0x0000002021217212 */ /* 0x000fe400078e3cff */
[----:B------:R-:W-:Y:S02]  /*83c20*/  LOP3.LUT R35, R35, R34, RZ, 0x3c, !PT ;  /* 0x0000002223237212 */ /* 0x000fe400078e3cff */
[----:B------:R-:W-:Y:S02]  /*83c30*/  LOP3.LUT R37, R37, R36, RZ, 0x3c, !PT ;  /* 0x0000002425257212 */ /* 0x000fe400078e3cff */
[----:B------:R-:W-:Y:S02]  /*83c40*/  LOP3.LUT R30, R31, R30, RZ, 0x3c, !PT ;  /* 0x0000001e1f1e7212 */ /* 0x000fe400078e3cff */
[----:B------:R-:W-:Y:S01]  /*83c50*/  LOP3.LUT R27, R27, R26, RZ, 0x3c, !PT ;  /* 0x0000001a1b1b7212 */ /* 0x000fe200078e3cff */
[----:B------:R1:W-:Y:S01]  /*83c60*/  STL.64 [R1+0x1ea0], R18 ;  /* 0x001ea01201007387 */ /* 0x0003e20000100a00 */
[----:B------:R-:W-:-:S02]  /*83c70*/  IADD3.X R42, PT, PT, R45, R0, RZ, P2, !PT ;  /* 0x000000002d2a7210 */ /* 0x000fc400017fe4ff */
[-C--:B------:R-:W-:Y:S01]  /*83c80*/  IADD3 R45, P2, PT, R46, R4.reuse, RZ ;  /* 0x000000042e2d7210 */ /* 0x080fe20007f5e0ff */
[----:B------:R1:W-:Y:S04]  /*83c90*/  LDGSTS.E [R6+0x21f80], desc[UR76][R20.64], P1 ;  /* 0x21f8000014067fae */ /* 0x0003e800089a104c */
[--C-:B------:R-:W-:Y:S01]  /*83ca0*/  IMAD.X R44, R47, 0x1, R0.reuse, P2 ;  /* 0x000000012f2c7824 */ /* 0x100fe200010e0600 */
[----:B------:R-:W-:Y:S02]  /*83cb0*/  IADD3 R47, P2, PT, R48, R4, RZ ;  /* 0x00000004302f7210 */ /* 0x000fe40007f5e0ff */
[----:B------:R-:W-:Y:S02]  /*83cc0*/  LOP3.LUT R39, R39, R38, RZ, 0x3c, !PT ;  /* 0x0000002627277212 */ /* 0x000fe400078e3cff */
[----:B------:R-:W-:Y:S01]  /*83cd0*/  LOP3.LUT R32, R33, R32, RZ, 0x3c, !PT ;  /* 0x0000002021207212 */ /* 0x000fe200078e3cff */
[----:B------:R-:W-:Y:S01]  /*83ce0*/  IMAD.X R46, R49, 0x1, R0, P2 ;  /* 0x00000001312e7824 */ /* 0x000fe200010e0600 */
[----:B------:R-:W-:-:S02]  /*83cf0*/  IADD3 R49, P2, PT, R50, R4, RZ ;  /* 0x0000000432317210 */ /* 0x000fc40007f5e0ff */
[----:B------:R-:W-:Y:S02]  /*83d00*/  LOP3.LUT R41, R41, R40, RZ, 0x3c, !PT ;  /* 0x0000002829297212 */ /* 0x000fe400078e3cff */
[----:B------:R-:W-:Y:S01]  /*83d10*/  LOP3.LUT R34, R35, R34, RZ, 0x3c, !PT ;  /* 0x0000002223227212 */ /* 0x000fe200078e3cff */
[--C-:B------:R-:W-:Y:S01]  /*83d20*/  IMAD.X R48, R51, 0x1, R0.reuse, P2 ;  /* 0x0000000133307824 */ /* 0x100fe200010e0600 */
[----:B------:R-:W-:Y:S02]  /*83d30*/  IADD3 R51, P2, PT, R52, R4, RZ ;  /* 0x0000000434337210 */ /* 0x000fe40007f5e0ff */
[----:B------:R-:W-:Y:S02]  /*83d40*/  LOP3.LUT R29, R29, R28, RZ, 0x3c, !PT ;  /* 0x0000001c1d1d7212 */ /* 0x000fe400078e3cff */
[----:B------:R-:W-:Y:S01]  /*83d50*/  LOP3.LUT R36, R37, R36, RZ, 0x3c, !PT ;  /* 0x0000002425247212 */ /* 0x000fe200078e3cff */
[--C-:B------:R-:W-:Y:S01]  /*83d60*/  IMAD.X R50, R53, 0x1, R0.reuse, P2 ;  /* 0x0000000135327824 */ /* 0x100fe200010e0600 */
[-C--:B------:R-:W-:Y:S01]  /*83d70*/  IADD3 R53, P2, PT, R54, R4.reuse, RZ ;  /* 0x0000000436357210 */ /* 0x080fe20007f5e0ff */
[----:B------:R1:W-:Y:S04]  /*83d80*/  STL.64 [R1+0x1e98], R20 ;  /* 0x001e981401007387 */ /* 0x0003e80000100a00 */
[----:B------:R-:W-:Y:S01]  /*83d90*/  IMAD.X R52, R55, 0x1, R0, P2 ;  /* 0x0000000137347824 */ /* 0x000fe200010e0600 */
[----:B------:R-:W-:Y:S01]  /*83da0*/  IADD3 R55, P2, PT, R56, R4, RZ ;  /* 0x0000000438377210 */ /* 0x000fe20007f5e0ff */
[----:B------:R1:W-:Y:S03]  /*83db0*/  LDGSTS.E [R6+0x22700], desc[UR76][R22.64], P0 ;  /* 0x2270000016067fae */ /* 0x0003e600081a104c */
[----:B------:R-:W-:-:S02]  /*83dc0*/  IADD3.X R54, PT, PT, R57, R0, RZ, P2, !PT ;  /* 0x0000000039367210 */ /* 0x000fc400017fe4ff */
[----:B------:R-:W-:Y:S02]  /*83dd0*/  LOP3.LUT R43, R43, R42, RZ, 0x3c, !PT ;  /* 0x0000002a2b2b7212 */ /* 0x000fe400078e3cff */
[----:B------:R-:W-:Y:S02]  /*83de0*/  LOP3.LUT R45, R45, R44, RZ, 0x3c, !PT ;  /* 0x0000002c2d2d7212 */ /* 0x000fe400078e3cff */
[----:B------:R-:W-:Y:S02]  /*83df0*/  LOP3.LUT R31, R31, R30, RZ, 0x3c, !PT ;  /* 0x0000001e1f1f7212 */ /* 0x000fe400078e3cff */
[----:B------:R-:W-:Y:S02]  /*83e00*/  LOP3.LUT R38, R39, R38, RZ, 0x3c, !PT ;  /* 0x0000002627267212 */ /* 0x000fe400078e3cff */
[----:B------:R-:W-:Y:S01]  /*83e10*/  LOP3.LUT R47, R47, R46, RZ, 0x3c, !PT ;  /* 0x0000002e2f2f7212 */ /* 0x000fe200078e3cff */
[----:B------:R1:W-:Y:S01]  /*83e20*/  STL.64 [R1+0x1e20], R22 ;  /* 0x001e201601007387 */ /* 0x0003e20000100a00 */
[----:B------:R-:W-:-:S02]  /*83e30*/  IADD3 R57, P2, PT, R58, R4, RZ ;  /* 0x000000043a397210 */ /* 0x000fc40007f5e0ff */
[----:B------:R-:W-:Y:S01]  /*83e40*/  LOP3.LUT R33, R33, R32, RZ, 0x3c, !PT ;  /* 0x0000002021217212 */ /* 0x000fe200078e3cff */
[----:B------:R1:W-:Y:S02]  /*83e50*/  LDGSTS.E [R6+0x22780], desc[UR76][R24.64], P1 ;  /* 0x2278000018067fae */ /* 0x0003e400089a104c */
[--C-:B------:R-:W-:Y:S01]  /*83e60*/  IMAD.X R56, R59, 0x1, R0.reuse, P2 ;  /* 0x000000013b387824 */ /* 0x100fe200010e0600 */
[----:B------:R-:W-:Y:S02]  /*83e70*/  IADD3 R59, P2, PT, R60, R4, RZ ;  /* 0x000000043c3b7210 */ /* 0x000fe40007f5e0ff */
[----:B------:R-:W-:Y:S02]  /*83e80*/  LOP3.LUT R40, R41, R40, RZ, 0x3c, !PT ;  /* 0x0000002829287212 */ /* 0x000fe400078e3cff */
[----:B------:R-:W-:Y:S01]  /*83e90*/  LOP3.LUT R49, R49, R48, RZ, 0x3c, !PT ;  /* 0x0000003031317212 */ /* 0x000fe200078e3cff */
[--C-:B------:R-:W-:Y:S01]  /*83ea0*/  IMAD.X R58, R61, 0x1, R0.reuse, P2 ;  /* 0x000000013d3a7824 */ /* 0x100fe200010e0600 */
[-C--:B------:R-:W-:Y:S01]  /*83eb0*/  IADD3 R61, P2, PT, R62, R4.reuse, RZ ;  /* 0x000000043e3d7210 */ /* 0x080fe20007f5e0ff */
[----:B------:R1:W-:Y:S04]  /*83ec0*/  STL.64 [R1+0x1e18], R24 ;  /* 0x001e181801007387 */ /* 0x0003e80000100a00 */
[--C-:B------:R-:W-:Y:S01]  /*83ed0*/  IMAD.X R60, R63, 0x1, R0.reuse, P2 ;  /* 0x000000013f3c7824 */ /* 0x100fe200010e0600 */
[-C--:B------:R-:W-:Y:S01]  /*83ee0*/  IADD3 R63, P2, PT, R64, R4.reuse, RZ ;  /* 0x00000004403f7210 */ /* 0x080fe20007f5e0ff */
[----:B------:R1:W-:Y:S04]  /*83ef0*/  LDGSTS.E [R6+0x22f00], desc[UR76][R26.64], P0 ;  /* 0x22f000001a067fae */ /* 0x0003e800081a104c */
[----:B------:R-:W-:Y:S01]  /*83f00*/  IMAD.X R62, R65, 0x1, R0, P2 ;  /* 0x00000001413e7824 */ /* 0x000fe200010e0600 */
[----:B------:R-:W-:-:S02]  /*83f10*/  IADD3 R65, P2, PT, R66, R4, RZ ;  /* 0x0000000442417210 */ /* 0x000fc40007f5e0ff */
[----:B------:R-:W-:Y:S02]  /*83f20*/  LOP3.LUT R35, R35, R34, RZ, 0x3c, !PT ;  /* 0x0000002223237212 */ /* 0x000fe400078e3cff */
[----:B------:R-:W-:Y:S01]  /*83f30*/  LOP3.LUT R42, R43, R42, RZ, 0x3c, !PT ;  /* 0x0000002a2b2a7212 */ /* 0x000fe200078e3cff */
[----:B------:R-:W-:Y:S01]  /*83f40*/  IMAD.X R64, R67, 0x1, R0, P2 ;  /* 0x0000000143407824 */ /* 0x000fe200010e0600 */
[----:B------:R-:W-:Y:S02]  /*83f50*/  IADD3 R67, P2, PT, R68, R4, RZ ;  /* 0x0000000444437210 */ /* 0x000fe40007f5e0ff */
        /* <DEDUP_REMOVED lines=8> */
[----:B------:R-:W-:Y:S02]  /*83fe0*/  LOP3.LUT R46, R47, R46, RZ, 0x3c, !PT ;  /* 0x0000002e2f2e7212 */ /* 0x000fe400078e3cff */
[----:B------:R-:W-:Y:S01]  /*83ff0*/  LOP3.LUT R55, R55, R54, RZ, 0x3c, !PT ;  /* 0x0000003637377212 */ /* 0x000fe200078e3cff */
[----:B------:R1:W-:Y:S01]  /*84000*/  LDGSTS.E [R6+0x23700], desc[UR76][R30.64], P0 ;  /* 0x237000001e067fae */ /* 0x0003e200081a104c */
[----:B------:R-:W-:Y:S02]  /*84010*/  LOP3.LUT R41, R41, R40, RZ, 0x3c, !PT ;  /* 0x0000002829297212 */ /* 0x000fe400078e3cff */
[----:B------:R-:W-:Y:S01]  /*84020*/  LOP3.LUT R48, R49, R48, RZ, 0x3c, !PT ;  /* 0x0000003031307212 */ /* 0x000fe200078e3cff */
[----:B------:R1:W-:Y:S01]  /*84030*/  STL.64 [R1+0x1d20], R30 ;  /* 0x001d201e01007387 */ /* 0x0003e20000100a00 */
[----:B------:R-:W-:-:S02]  /*84040*/  LOP3.LUT R57, R57, R56, RZ, 0x3c, !PT ;  /* 0x0000003839397212 */ /* 0x000fc400078e3cff */
[----:B------:R-:W-:Y:S01]  /*84050*/  IADD3.X R66, PT, PT, R69, R0, RZ, P2, !PT ;  /* 0x0000000045427210 */ /* 0x000fe200017fe4ff */
[----:B------:R1:W-:Y:S01]  /*84060*/  LDGSTS.E [R6+0x23780], desc[UR76][R32.64], P1 ;  /* 0x2378000020067fae */ /* 0x0003e200089a104c */
        /* <DEDUP_REMOVED lines=16> */
[----:B------:R-:W-:Y:S01]  /*84170*/  LOP3.LUT R65, R65, R64, RZ, 0x3c, !PT ;  /* 0x0000004041417212 */ /* 0x000fe200078e3cff */
[----:B------:R1:W-:Y:S01]  /*84180*/  LDGSTS.E [R6+0x24700], desc[UR76][R38.64], P0 ;  /* 0x2470000026067fae */ /* 0x0003e200081a104c */
        /* <DEDUP_REMOVED lines=15> */
[----:B------:R-:W-:-:S03]  /*84280*/  LOP3.LUT R59, R59, R58, RZ, 0x3c, !PT ;  /* 0x0000003a3b3b7212 */ /* 0x000fc600078e3cff */
[----:B------:R1:W-:Y:S01]  /*84290*/  LDGSTS.E [R6+0x24f80], desc[UR76][R44.64], P1 ;  /* 0x24f800002c067fae */ /* 0x0003e200089a104c */
[----:B------:R-:W-:Y:S01]  /*842a0*/  LOP3.LUT R66, R67, R66, RZ, 0x3c, !PT ;  /* 0x0000004243427212 */ /* 0x000fe200078e3cff */
[----:B------:R-:W-:Y:S02]  /*842b0*/  IMAD.X R68, R225, 0x1, R0, P2 ;  /* 0x00000001e1447824 */ /* 0x000fe400010e0600 */
[----:B------:R1:W-:Y:S01]  /*842c0*/  STL.64 [R1+0x1b98], R44 ;  /* 0x001b982c01007387 */ /* 0x0003e20000100a00 */
[----:B------:R-:W-:-:S03]  /*842d0*/  LOP3.LUT R61, R61, R60, RZ, 0x3c, !PT ;  /* 0x0000003c3d3d7212 */ /* 0x000fc600078e3cff */
[----:B------:R1:W-:Y:S01]  /*842e0*/  LDGSTS.E [R6+0x25700], desc[UR76][R46.64], P0 ;  /* 0x257000002e067fae */ /* 0x0003e200081a104c */
[----:B------:R-:W-:-:S03]  /*842f0*/  LOP3.LUT R63, R63, R62, RZ, 0x3c, !PT ;  /* 0x0000003e3f3f7212 */ /* 0x000fc600078e3cff */
[----:B------:R1:W-:Y:S01]  /*84300*/  STL.64 [R1+0x1b20], R46 ;  /* 0x001b202e01007387 */ /* 0x0003e20000100a00 */
[----:B------:R-:W-:-:S03]  /*84310*/  LOP3.LUT R65, R65, R64, RZ, 0x3c, !PT ;  /* 0x0000004041417212 */ /* 0x000fc600078e3cff */
[----:B------:R1:W-:Y:S01]  /*84320*/  LDGSTS.E [R6+0x25780], desc[UR76][R48.64], P1 ;  /* 0x2578000030067fae */ /* 0x0003e200089a104c */
[----:B------:R-:W-:-:S03]  /*84330*/  LOP3.LUT R67, R67, R66, RZ, 0x3c, !PT ;  /* 0x0000004243437212 */ /* 0x000fc600078e3cff */
[----:B------:R1:W-:Y:S04]  /*84340*/  STL.64 [R1+0x1b18], R48 ;  /* 0x001b183001007387 */ /* 0x0003e80000100a00 */
[----:B------:R1:W-:Y:S01]  /*84350*/  LDGSTS.E [R6+0x25f00], desc[UR76][R50.64], P0 ;  /* 0x25f0000032067fae */ /* 0x0003e200081a104c */
[----:B------:R-:W-:-:S03]  /*84360*/  IMAD.MOV.U32 R224, RZ, RZ, R69 ;  /* 0x000000ffffe07224 */ /* 0x000fc600078e0045 */
[----:B------:R1:W-:Y:S01]  /*84370*/  STL.64 [R1+0x1aa0], R50 ;  /* 0x001aa03201007387 */ /* 0x0003e20000100a00 */
[----:B------:R-:W-:-:S03]  /*84380*/  IMAD.MOV.U32 R225, RZ, RZ, R68 ;  /* 0x000000ffffe17224 */ /* 0x000fc600078e0044 */
[----:B------:R1:W-:Y:S04]  /*84390*/  LDGSTS.E [R6+0x25f80], desc[UR76][R52.64], P1 ;  /* 0x25f8000034067fae */ /* 0x0003e800089a104c */
[----:B------:R1:W-:Y:S04]  /*843a0*/  STL.64 [R1+0x1a98], R52 ;  /* 0x001a983401007387 */ /* 0x0003e80000100a00 */
        /* <DEDUP_REMOVED lines=16> */
[----:B------:R-:W0:Y:S01]  /*844b0*/  LDGDEPBAR ;  /* 0x00000000000079af */ /* 0x000e220000000000 */
[----:B------:R-:W-:-:S04]  /*844c0*/  UIADD3 UR4, UPT, UPT, UR4, 0x1, URZ ;  /* 0x0000000104047890 */ /* 0x000fc8000fffe0ff */
[----:B------:R-:W-:-:S09]  /*844d0*/  UISETP.NE.U32.AND UP0, UPT, UR4, UR7, UPT ;  /* 0x000000070400728c */ /* 0x000fd2000bf05070 */
[----:B-1----:R-:W-:Y:S05]  /*844e0*/  BRA.U UP0, `(.L_x_1) ;  /* 0xfffffabd00087547 */ /* 0x002fea000b83ffff */
.L_x_0:
[----:B------:R-:W1:Y:S01]  /*844f0*/  S2R R6, SR_TID.X ;  /* 0x0000000000067919 */ /* 0x000e620000002100 */
[----:B------:R-:W-:-:S04]  /*84500*/  DEPBAR.LE SB0, 0x0 ;  /* 0x000080000000791a */ /* 0x000fc80000000000 */
[----:B------:R-:W2:Y:S01]  /*84510*/  LDL R226, [R1+0x1890] ;  /* 0x0018900001e27983 */ /* 0x000ea20000100800 */
[----:B------:R-:W3:Y:S01]  /*84520*/  LDCU UR40, c[0x0][0x3b4] ;  /* 0x00007680ff2877ac */ /* 0x000ee20008000800 */
[----:B------:R-:W4:Y:S01]  /*84530*/  LDC R17, c[0x0][0x3b4] ;  /* 0x0000ed00ff117b82 */ /* 0x000f220000000800 */
[----:B------:R-:W-:Y:S01]  /*84540*/  MOV.SPILL R224, UR76 ;  /* 0x0000004c00e07c02 */ /* 0x000fe20009000f00 */
[----:B------:R-:W3:Y:S01]  /*84550*/  LDL.LU R4, [R1+0x7b0] ;  /* 0x0007b00001047983 */ /* 0x000ee20000300800 */
[----:B------:R-:W1:Y:S01]  /*84560*/  LDCU.64 UR70, c[0x0][0x398] ;  /* 0x00007300ff4677ac */ /* 0x000e620008000a00 */
[----:B------:R-:W-:Y:S02]  /*84570*/  MOV.SPILL R225, UR77 ;  /* 0x0000004d00e17c02 */ /* 0x000fe40009000f00 */
[----:B------:R-:W3:Y:S01]  /*84580*/  LDL.LU R5, [R1+0x7b8] ;  /* 0x0007b80001057983 */ /* 0x000ee20000300800 */
[----:B------:R-:W1:Y:S01]  /*84590*/  LDCU.64 UR34, c[0x0][0x390] ;  /* 0x00007200ff2277ac */ /* 0x000e620008000a00 */
[----:B------:R-:W2:Y:S01]  /*845a0*/  LDCU.64 UR38, c[0x0][0x390] ;  /* 0x00007200ff2677ac */ /* 0x000ea20008000a00 */
[----:B------:R-:W2:Y:S01]  /*845b0*/  LDCU UR42, c[0x0][0x3b4] ;  /* 0x00007680ff2a77ac */ /* 0x000ea20008000800 */
[----:B------:R-:W2:Y:S01]  /*845c0*/  LDCU.64 UR36, c[0x0][0x390] ;  /* 0x00007200ff2477ac */ /* 0x000ea20008000a00 */
[----:B------:R-:W2:Y:S01]  /*845d0*/  LDCU UR63, c[0x0][0x398] ;  /* 0x00007300ff3f77ac */ /* 0x000ea20008000800 */
[----:B-1----:R-:W-:-:S02]  /*845e0*/  LOP3.LUT R6, R6, 0x1f, RZ, 0xc0, !PT ;  /* 0x0000001f06067812 */ /* 0x002fc400078ec0ff */
[----:B------:R-:W-:Y:S01]  /*845f0*/  LOP3.LUT R0, R0, 0xfffbffff, RZ, 0xc0, !PT ;  /* 0xfffbffff00007812 */ /* 0x000fe200078ec0ff */
[----:B------:R-:W1:Y:S01]  /*84600*/  LDCU UR66, c[0x0][0x398] ;  /* 0x00007300ff4277ac */ /* 0x000e620008000800 */
[----:B------:R-:W-:Y:S01]  /*84610*/  LEA R34, R6, UR5, 0x4 ;  /* 0x0000000506227c11 */ /* 0x000fe2000f8e20ff */
[----:B------:R-:W-:Y:S06]  /*84620*/  BAR.SYNC.DEFER_BLOCKING 0x0 ;  /* 0x0000000000007b1d */ /* 0x000fec0000010000 */
[----:B------:R-:W1:Y:S01]  /*84630*/  LDCU UR60, c[0x0][0x398] ;  /* 0x00007300ff3c77ac */ /* 0x000e620008000800 */
[----:B------:R-:W3:Y:S01]  /*84640*/  LDL.LU R6, [R1+0x420] ;  /* 0x0004200001067983 */ /* 0x000ee20000300800 */
[----:B------:R-:W1:Y:S03]  /*84650*/  LDCU UR61, c[0x0][0x398] ;  /* 0x00007300ff3d77ac */ /* 0x000e660008000800 */
[----:B------:R-:W3:Y:S01]  /*84660*/  LDL.LU R7, [R1+0x428] ;  /* 0x0004280001077983 */ /* 0x000ee20000300800 */
[----:B------:R-:W1:Y:S03]  /*84670*/  LDCU UR64, c[0x0][0x398] ;  /* 0x00007300ff4077ac */ /* 0x000e660008000800 */
[----:B------:R-:W4:Y:S01]  /*84680*/  LDL.LU R8, [R1+0x300] ;  /* 0x0003000001087983 */ /* 0x000f220000300800 */
[----:B------:R-:W1:Y:S03]  /*84690*/  LDCU UR62, c[0x0][0x398] ;  /* 0x00007300ff3e77ac */ /* 0x000e660008000800 */
[----:B------:R-:W4:Y:S01]  /*846a0*/  LDL.LU R9, [R1+0x308] ;  /* 0x0003080001097983 */ /* 0x000f220000300800 */
[----:B------:R-:W1:Y:S03]  /*846b0*/  LDCU UR65, c[0x0][0x398] ;  /* 0x00007300ff4177ac */ /* 0x000e660008000800 */
[----:B------:R-:W4:Y:S01]  /*846c0*/  LDL.LU R10, [R1+0x130] ;  /* 0x00013000010a7983 */ /* 0x000f220000300800 */
[----:B------:R-:W1:Y:S03]  /*846d0*/  LDCU UR53, c[0x0][0x398] ;  /* 0x00007300ff3577ac */ /* 0x000e660008000800 */
[----:B------:R-:W4:Y:S01]  /*846e0*/  LDL.LU R11, [R1+0x138] ;  /* 0x00013800010b7983 */ /* 0x000f220000300800 */
[----:B------:R-:W1:Y:S01]  /*846f0*/  LDCU UR54, c[0x0][0x398] ;  /* 0x00007300ff3677ac */ /* 0x000e620008000800 */
        /* <DEDUP_REMOVED lines=12> */
[----:B------:R-:W-:Y:S01]  /*847c0*/  LOP3.LUT R19, R19, 0x7fffffff, RZ, 0xc0, !PT ;  /* 0x7fffffff13137812 */ /* 0x000fe200078ec0ff */
        /* <DEDUP_REMOVED lines=41> */
[----:B------:R-:W-:Y:S01]  /*84a60*/  LOP3.LUT R20, R20, 0x7fffffff, RZ, 0xc0, !PT ;  /* 0x7fffffff14147812 */ /* 0x000fe200078ec0ff */
[----:B------:R-:W1:Y:S01]  /*84a70*/  LDCU UR77, c[0x0][0x398] ;  /* 0x00007300ff4d77ac */ /* 0x000e620008000800 */
[----:B--2---:R-:W-:Y:S01]  /*84a80*/  VIADD R2, R226, 0x40 ;  /* 0x00000040e2027836 */ /* 0x004fe20000000000 */
[----:B---3--:R-:W-:Y:S01]  /*84a90*/  STSM.16.M88.4 [R34], R4 ;  /* 0x0000000422007844 */ /* 0x008fe20000000200 */
[----:B------:R-:W-:-:S03]  /*84aa0*/  NOP ;  /* 0x0000000000007918 */ /* 0x000fc60000000000 */
[----:B------:R-:W2:Y:S01]  /*84ab0*/  LDS.128 R12, [R34] ;  /* 0x00000000220c7984 */ /* 0x000ea20000000c00 */
[----:B------:R-:W-:-:S03]  /*84ac0*/  NOP ;  /* 0x0000000000007918 */ /* 0x000fc60000000000 */
[----:B----4-:R-:W-:Y:S04]  /*84ad0*/  STSM.16.M88.4 [R34], R8 ;  /* 0x0000000822007844 */ /* 0x010fe80000000200 */
[----:B--2---:R-:W-:Y:S04]  /*84ae0*/  STL.64 [R1+0x990], R12 ;  /* 0x0009900c01007387 */ /* 0x004fe80000100a00 */
[----:B------:R-:W-:Y:S01]  /*84af0*/  STL.64 [R1+0x998], R14 ;  /* 0x0009980e01007387 */ /* 0x000fe20000100a00 */
[----:B------:R-:W-:-:S03]  /*84b00*/  NOP ;  /* 0x0000000000007918 */ /* 0x000fc60000000000 */
[----:B------:R-:W2:Y:S04]  /*84b10*/  LDS.128 R12, [R34] ;  /* 0x00000000220c7984 */ /* 0x000ea80000000c00 */
[----:B--2---:R-:W-:Y:S04]  /*84b20*/  STL.64 [R1+0x960], R12 ;  /* 0x0009600c01007387 */ /* 0x004fe80000100a00 */
[----:B------:R-:W-:Y:S01]  /*84b30*/  STL.64 [R1+0x968], R14 ;  /* 0x0009680e01007387 */ /* 0x000fe20000100a00 */
[----:B-----5:R-:W-:Y:S01]  /*84b40*/  IMAD.MOV.U32 R4, RZ, RZ, R236 ;  /* 0x000000ffff047224 */ /* 0x020fe200078e00ec */
[----:B------:R-:W-:Y:S01]  /*84b50*/  MOV R6, R136 ;  /* 0x0000008800067202 */ /* 0x000fe20000000f00 */
[----:B------:R-:W-:Y:S01]  /*84b60*/  IMAD.MOV.U32 R5, RZ, RZ, R238 ;  /* 0x000000ffff057224 */ /* 0x000fe200078e00ee */
[----:B------:R-:W2:Y:S01]  /*84b70*/  LDL.LU R10, [R1+0x2f0] ;  /* 0x0002f000010a7983 */ /* 0x000ea20000300800 */
[----:B------:R-:W-:Y:S01]  /*84b80*/  IMAD.MOV.U32 R7, RZ, RZ, R138 ;  /* 0x000000ffff077224 */ /* 0x000fe200078e008a */
[----:B------:R-:W-:-:S02]  /*84b90*/  NOP ;  /* 0x0000000000007918 */ /* 0x000fc40000000000 */
[----:B------:R-:W2:Y:S04]  /*84ba0*/  LDL.LU R11, [R1+0x2f8] ;  /* 0x0002f800010b7983 */ /* 0x000ea80000300800 */
[----:B------:R3:W-:Y:S01]  /*84bb0*/  STSM.16.M88.4 [R34], R4 ;  /* 0x0000000422007844 */ /* 0x0007e20000000200 */
[----:B------:R-:W-:-:S03]  /*84bc0*/  NOP ;  /* 0x0000000000007918 */ /* 0x000fc60000000000 */
[----:B------:R-:W4:Y:S01]  /*84bd0*/  LDS.128 R12, [R34] ;  /* 0x00000000220c7984 */ /* 0x000f220000000c00 */
[----:B------:R-:W-:Y:S02]  /*84be0*/  IMAD.MOV.U32 R8, RZ, RZ, R168 ;  /* 0x000000ffff087224 */ /* 0x000fe400078e00a8 */
[----:B------:R-:W-:Y:S01]  /*84bf0*/  IMAD.MOV.U32 R9, RZ, RZ, R170 ;  /* 0x000000ffff097224 */ /* 0x000fe200078e00aa */
[----:B------:R-:W-:Y:S01]  /*84c00*/  NOP ;  /* 0x0000000000007918 */ /* 0x000fe20000000000 */
[----:B---3--:R-:W3:Y:S04]  /*84c10*/  LDL.LU R4, [R1+0x220] ;  /* 0x0002200001047983 */ /* 0x008ee80000300800 */
[----:B----4-:R-:W-:Y:S04]  /*84c20*/  STL.64 [R1+0xa10], R12 ;  /* 0x000a100c01007387 */ /* 0x010fe80000100a00 */
[----:B------:R-:W-:Y:S04]  /*84c30*/  STL.64 [R1+0xa18], R14 ;  /* 0x000a180e01007387 */ /* 0x000fe80000100a00 */
[----:B------:R-:W3:Y:S04]  /*84c40*/  LDL.LU R5, [R1+0x228] ;  /* 0x0002280001057983 */ /* 0x000ee80000300800 */
[----:B------:R-:W3:Y:S04]  /*84c50*/  LDL.LU R6, [R1+0x480] ;  /* 0x0004800001067983 */ /* 0x000ee80000300800 */
[----:B------:R-:W3:Y:S04]  /*84c60*/  LDL.LU R7, [R1+0x488] ;  /* 0x0004880001077983 */ /* 0x000ee80000300800 */
[----:B--2---:R2:W-:Y:S01]  /*84c70*/  STSM.16.M88.4 [R34], R8 ;  /* 0x0000000822007844 */ /* 0x0045e20000000200 */
[----:B------:R-:W-:-:S03]  /*84c80*/  NOP ;  /* 0x0000000000007918 */ /* 0x000fc60000000000 */
[----:B------:R-:W4:Y:S01]  /*84c90*/  LDS.128 R12, [R34] ;  /* 0x00000000220c7984 */ /* 0x000f220000000c00 */
[----:B------:R-:W-:-:S03]  /*84ca0*/  NOP ;  /* 0x0000000000007918 */ /* 0x000fc60000000000 */
[----:B--2---:R-:W2:Y:S04]  /*84cb0*/  LDL.LU R8, [R1+0x430] ;  /* 0x0004300001087983 */ /* 0x004ea80000300800 */
[----:B----4-:R-:W-:Y:S04]  /*84cc0*/  STL.64 [R1+0xa00], R12 ;  /* 0x000a000c01007387 */ /* 0x010fe80000100a00 */
[----:B------:R-:W-:Y:S04]  /*84cd0*/  STL.64 [R1+0xa08], R14 ;  /* 0x000a080e01007387 */ /* 0x000fe80000100a00 */
[----:B------:R-:W2:Y:S04]  /*84ce0*/  LDL.LU R9, [R1+0x438] ;  /* 0x0004380001097983 */ /* 0x000ea80000300800 */
[----:B------:R-:W2:Y:S04]  /*84cf0*/  LDL.LU R10, [R1+0xbe0] ;  /* 0x000be000010a7983 */ /* 0x000ea80000300800 */
[----:B------:R-:W2:Y:S04]  /*84d00*/  LDL.LU R11, [R1+0xbe8] ;  /* 0x000be800010b7983 */ /* 0x000ea80000300800 */
[----:B---3--:R3:W-:Y:S01]  /*84d10*/  STSM.16.M88.4 [R34], R4 ;  /* 0x0000000422007844 */ /* 0x0087e20000000200 */
[----:B------:R-:W-:-:S03]  /*84d20*/  NOP ;  /* 0x0000000000007918 */ /* 0x000fc60000000000 */
[----:B------:R-:W4:Y:S01]  /*84d30*/  LDS.128 R12, [R34] ;  /* 0x00000000220c7984 */ /* 0x000f220000000c00 */
[----:B------:R-:W-:-:S03]  /*84d40*/  NOP ;  /* 0x0000000000007918 */ /* 0x000fc60000000000 */
[----:B---3--:R-:W3:Y:S04]  /*84d50*/  LDL.LU R4, [R1+0x550] ;  /* 0x0005500001047983 */ /* 0x008ee80000300800 */
[----:B----4-:R-:W-:Y:S04]  /*84d60*/  STL.64 [R1+0x9f0], R12 ;  /* 0x0009f00c01007387 */ /* 0x010fe80000100a00 */
[----:B------:R-:W-:Y:S04]  /*84d70*/  STL.64 [R1+0x9f8], R14 ;  /* 0x0009f80e01007387 */ /* 0x000fe80000100a00 */
[----:B------:R-:W3:Y:S04]  /*84d80*/  LDL.LU R5, [R1+0x558] ;  /* 0x0005580001057983 */ /* 0x000ee80000300800 */
[----:B------:R-:W3:Y:S04]  /*84d90*/  LDL.LU R6, [R1+0x910] ;  /* 0x0009100001067983 */ /* 0x000ee80000300800 */
[----:B------:R-:W3:Y:S04]  /*84da0*/  LDL.LU R7, [R1+0x918] ;  /* 0x0009180001077983 */ /* 0x000ee80000300800 */
[----:B--2---:R-:W-:Y:S01]  /*84db0*/  STSM.16.M88.4 [R34], R8 ;  /* 0x0000000822007844 */ /* 0x004fe20000000200 */
[----:B------:R-:W-:-:S03]  /*84dc0*/  NOP ;  /* 0x0000000000007918 */ /* 0x000fc60000000000 */
[----:B------:R-:W2:Y:S01]  /*84dd0*/  LDS.128 R12, [R34] ;  /* 0x00000000220c7984 */ /* 0x000ea20000000c00 */
[----:B------:R-:W-:-:S03]  /*84de0*/  NOP ;  /* 0x0000000000007918 */ /* 0x000fc60000000000 */
[----:B--2---:R-:W-:Y:S04]  /*84df0*/  STL.64 [R1+0x9e0], R12 ;  /* 0x0009e00c01007387 */ /* 0x004fe80000100a00 */
[----:B------:R-:W-:Y:S04]  /*84e00*/  STL.64 [R1+0x9e8], R14 ;  /* 0x0009e80e01007387 */ /* 0x000fe80000100a00 */
[----:B------:R-:W2:Y:S04]  /*84e10*/  LDL.LU R10, [R1+0xb50] ;  /* 0x000b5000010a7983 */ /* 0x000ea80000300800 */
[----:B------:R-:W2:Y:S04]  /*84e20*/  LDL.LU R11, [R1+0xb58] ;  /* 0x000b5800010b7983 */ /* 0x000ea80000300800 */
[----:B---3--:R3:W-:Y:S01]  /*84e30*/  STSM.16.M88.4 [R34], R4 ;  /* 0x0000000422007844 */ /* 0x0087e20000000200 */
        /* <DEDUP_REMOVED lines=21> */
[----:B---3--:R-:W-:Y:S01]  /*84f90*/  STSM.16.M88.4 [R34], R4 ;  /* 0x0000000422007844 */ /* 0x008fe20000000200 */
[----:B------:R-:W-:-:S03]  /*84fa0*/  NOP ;  /* 0x0000000000007918 */ /* 0x000fc60000000000 */
[----:B------:R-:W3:Y:S01]  /*84fb0*/  LDS.128 R12, [R34] ;  /* 0x00000000220c7984 */ /* 0x000ee20000000c00 */
[----:B------:R-:W-:-:S03]  /*84fc0*/  NOP ;  /* 0x0000000000007918 */ /* 0x000fc60000000000 */
[----:B---3--:R-:W-:Y:S04]  /*84fd0*/  STL.64 [R1+0x800], R12 ;  /* 0x0008000c01007387 */ /* 0x008fe80000100a00 */
[----:B------:R-:W-:Y:S04]  /*84fe0*/  STL.64 [R1+0x808], R14 ;  /* 0x0008080e01007387 */ /* 0x000fe80000100a00 */
[----:B--2---:R-:W-:Y:S01]  /*84ff0*/  STSM.16.M88.4 [R34], R8 ;  /* 0x0000000822007844 */ /* 0x004fe20000000200 */
[----:B------:R-:W-:-:S03]  /*85000*/  NOP ;  /* 0x0000000000007918 */ /* 0x000fc60000000000 */
[----:B------:R-:W2:Y:S04]  /*85010*/  LDS.128 R12, [R34] ;  /* 0x00000000220c7984 */ /* 0x000ea80000000c00 */
[----:B--2---:R-:W-:Y:S04]  /*85020*/  STL.64 [R1+0x7f0], R12 ;  /* 0x0007f00c01007387 */ /* 0x004fe80000100a00 */
[----:B------:R-:W-:Y:S01]  /*85030*/  STL.64 [R1+0x7f8], R14 ;  /* 0x0007f80e01007387 */ /* 0x000fe20000100a00 */
[----:B------:R-:W-:Y:S01]  /*85040*/  MOV R4, R237 ;  /* 0x000000ed00047202 */ /* 0x000fe20000000f00 */
[----:B------:R-:W-:Y:S01]  /*85050*/  IMAD.MOV.U32 R5, RZ, RZ, R239 ;  /* 0x000000ffff057224 */ /* 0x000fe200078e00ef */
[----:B------:R-:W-:Y:S01]  /*85060*/  NOP ;  /* 0x0000000000007918 */ /* 0x000fe20000000000 */
[----:B------:R-:W2:Y:S04]  /*85070*/  LDL.LU R10, [R1+0x2f4] ;  /* 0x0002f400010a7983 */ /* 0x000ea80000300800 */
[----:B------:R-:W2:Y:S01]  /*85080*/  LDL.LU R11, [R1+0x2fc] ;  /* 0x0002fc00010b7983 */ /* 0x000ea20000300800 */
[----:B------:R-:W-:-:S02]  /*85090*/  IMAD.MOV.U32 R6, RZ, RZ, R137 ;  /* 0x000000ffff067224 */ /* 0x000fc400078e0089 */
[----:B------:R-:W-:-:S05]  /*850a0*/  IMAD.MOV.U32 R7, RZ, RZ, R139 ;  /* 0x000000ffff077224 */ /* 0x000fca00078e008b */
        /* <DEDUP_REMOVED lines=43> */
[----:B------:R-:W-:Y:S01]  /*85360*/  MOV R8, R233 ;  /* 0x000000e900087202 */ /* 0x000fe20000000f00 */
        /* <DEDUP_REMOVED lines=29> */
[----:B------:R-:W-:Y:S01]  /*85540*/  IMAD.MOV.U32 R4, RZ, RZ, R220 ;  /* 0x000000ffff047224 */ /* 0x000fe200078e00dc */
[----:B------:R-:W-:-:S02]  /*85550*/  NOP ;  /* 0x0000000000007918 */ /* 0x000fc40000000000 */
[----:B------:R-:W2:Y:S04]  /*85560*/  LDL.LU R10, [R1+0x2e0] ;  /* 0x0002e000010a7983 */ /* 0x000ea80000300800 */
[----:B------:R-:W2:Y:S01]  /*85570*/  LDL.LU R11, [R1+0x2e8] ;  /* 0x0002e800010b7983 */ /* 0x000ea20000300800 */
[----:B------:R-:W-:Y:S02]  /*85580*/  IMAD.MOV.U32 R5, RZ, RZ, R222 ;  /* 0x000000ffff057224 */ /* 0x000fe400078e00de */
[----:B------:R-:W-:Y:S02]  /*85590*/  IMAD.MOV.U32 R6, RZ, RZ, R140 ;  /* 0x000000ffff067224 */ /* 0x000fe400078e008c */
[----:B------:R-:W-:-:S05]  /*855a0*/  IMAD.MOV.U32 R7, RZ, RZ, R142 ;  /* 0x000000ffff077224 */ /* 0x000fca00078e008e */
[----:B------:R3:W-:Y:S01]  /*855b0*/  STSM.16.M88.4 [R34], R4 ;  /* 0x0000000422007844 */ /* 0x0007e20000000200 */
        /* <DEDUP_REMOVED lines=186> */
[----:B----4-:R4:W-:Y:S04]  /*86160*/  STL.64 [R1+0xa90], R12 ;  /* 0x000a900c01007387 */ /* 0x0109e80000100a00 */
[----:B------:R-:W-:Y:S04]  /*86170*/  STL.64 [R1+0xa98], R14 ;  /* 0x000a980e01007387 */ /* 0x000fe80000100a00 */
[----:B------:R-:W3:Y:S04]  /*86180*/  LDL.LU R5, [R1+0x598] ;  /* 0x0005980001057983 */ /* 0x000ee80000300800 */
[----:B------:R-:W3:Y:S04]  /*86190*/  LDL.LU R6, [R1+0x950] ;  /* 0x0009500001067983 */ /* 0x000ee80000300800 */
[----:B------:R-:W3:Y:S04]  /*861a0*/  LDL.LU R7, [R1+0x958] ;  /* 0x0009580001077983 */ /* 0x000ee80000300800 */
[----:B----4-:R-:W4:Y:S04]  /*861b0*/  LDL.LU R12, [R1+0x6e0] ;  /* 0x0006e000010c7983 */ /* 0x010f280000300800 */
[----:B--2---:R-:W-:Y:S01]  /*861c0*/  STSM.16.M88.4 [R34], R8 ;  /* 0x0000000822007844 */ /* 0x004fe20000000200 */
[----:B------:R-:W-:-:S03]  /*861d0*/  NOP ;  /* 0x0000000000007918 */ /* 0x000fc60000000000 */
[----:B------:R-:W2:Y:S01]  /*861e0*/  LDS.128 R8, [R34] ;  /* 0x0000000022087984 */ /* 0x000ea20000000c00 */
[----:B------:R-:W-:-:S03]  /*861f0*/  NOP ;  /* 0x0000000000007918 */ /* 0x000fc60000000000 */
[----:B--2---:R2:W-:Y:S04]  /*86200*/  STL.64 [R1+0xa80], R8 ;  /* 0x000a800801007387 */ /* 0x0045e80000100a00 */
[----:B------:R-:W-:Y:S04]  /*86210*/  STL.64 [R1+0xa88], R10 ;  /* 0x000a880a01007387 */ /* 0x000fe80000100a00 */
[----:B------:R-:W4:Y:S04]  /*86220*/  LDL.LU R13, [R1+0x6e8] ;  /* 0x0006e800010d7983 */ /* 0x000f280000300800 */
[----:B------:R-:W4:Y:S04]  /*86230*/  LDL.LU R14, [R1+0xb80] ;  /* 0x000b8000010e7983 */ /* 0x000f280000300800 */
[----:B------:R-:W4:Y:S04]  /*86240*/  LDL.LU R15, [R1+0xb88] ;  /* 0x000b8800010f7983 */ /* 0x000f280000300800 */
[----:B--2---:R-:W2:Y:S04]  /*86250*/  LDL.LU R8, [R1+0x754] ;  /* 0x0007540001087983 */ /* 0x004ea80000300800 */
[----:B---3--:R-:W-:Y:S01]  /*86260*/  STSM.16.M88.4 [R34], R4 ;  /* 0x0000000422007844 */ /* 0x008fe20000000200 */
[----:B------:R-:W-:-:S03]  /*86270*/  NOP ;  /* 0x0000000000007918 */ /* 0x000fc60000000000 */
[----:B------:R-:W3:Y:S01]  /*86280*/  LDS.128 R4, [R34] ;  /* 0x0000000022047984 */ /* 0x000ee20000000c00 */
[----:B------:R-:W-:-:S03]  /*86290*/  NOP ;  /* 0x0000000000007918 */ /* 0x000fc60000000000 */
[----:B---3--:R3:W-:Y:S04]  /*862a0*/  STL.64 [R1+0x930], R4 ;  /* 0x0009300401007387 */ /* 0x0087e80000100a00 */
[----:B------:R-:W-:Y:S04]  /*862b0*/  STL.64 [R1+0x938], R6 ;  /* 0x0009380601007387 */ /* 0x000fe80000100a00 */
[----:B------:R-:W2:Y:S04]  /*862c0*/  LDL.LU R9, [R1+0x75c] ;  /* 0x00075c0001097983 */ /* 0x000ea80000300800 */
[----:B------:R-:W2:Y:S04]  /*862d0*/  LDL.LU R10, [R1+0x3e4] ;  /* 0x0003e400010a7983 */ /* 0x000ea80000300800 */
[----:B------:R-:W2:Y:S04]  /*862e0*/  LDL.LU R11, [R1+0x3ec] ;  /* 0x0003ec00010b7983 */ /* 0x000ea80000300800 */
[----:B---3--:R-:W3:Y:S04]  /*862f0*/  LDL.LU R4, [R1+0x214] ;  /* 0x0002140001047983 */ /* 0x008ee80000300800 */
[----:B----4-:R-:W-:Y:S01]  /*86300*/  STSM.16.M88.4 [R34], R12 ;  /* 0x0000000c22007844 */ /* 0x010fe20000000200 */
[----:B------:R-:W-:-:S03]  /*86310*/  NOP ;  /* 0x0000000000007918 */ /* 0x000fc60000000000 */
[----:B------:R-:W4:Y:S01]  /*86320*/  LDS.128 R12, [R34] ;  /* 0x00000000220c7984 */ /* 0x000f220000000c00 */
[----:B------:R-:W-:-:S03]  /*86330*/  NOP ;  /* 0x0000000000007918 */ /* 0x000fc60000000000 */
        /* <DEDUP_REMOVED lines=11> */
[----:B---3--:R-:W-:Y:S01]  /*863f0*/  STSM.16.M88.4 [R34], R4 ;  /* 0x0000000422007844 */ /* 0x008fe20000000200 */
[----:B------:R-:W-:-:S03]  /*86400*/  NOP ;  /* 0x0000000000007918 */ /* 0x000fc60000000000 */
[----:B------:R-:W2:Y:S04]  /*86410*/  LDS.128 R12, [R34] ;  /* 0x00000000220c7984 */ /* 0x000ea80000000c00 */
[----:B--2---:R2:W-:Y:S04]  /*86420*/  STL.64 [R1+0x490], R12 ;  /* 0x0004900c01007387 */ /* 0x0045e80000100a00 */
[----:B------:R3:W-:Y:S04]  /*86430*/  STL.64 [R1+0x498], R14 ;  /* 0x0004980e01007387 */ /* 0x0007e80000100a00 */
[----:B------:R-:W4:Y:S04]  /*86440*/  LDL.LU R6, [R1+0x2d4] ;  /* 0x0002d40001067983 */ /* 0x000f280000300800 */
[----:B------:R-:W4:Y:S01]  /*86450*/  LDL.LU R7, [R1+0x2dc] ;  /* 0x0002dc0001077983 */ /* 0x000f220000300800 */
[----:B------:R-:W-:-:S02]  /*86460*/  IMAD.MOV.U32 R8, RZ, RZ, R217 ;  /* 0x000000ffff087224 */ /* 0x000fc400078e00d9 */
[----:B------:R-:W-:Y:S02]  /*86470*/  IMAD.MOV.U32 R9, RZ, RZ, R219 ;  /* 0x000000ffff097224 */ /* 0x000fe400078e00db */
[----:B------:R-:W-:Y:S02]  /*86480*/  IMAD.MOV.U32 R10, RZ, RZ, R145 ;  /* 0x000000ffff0a7224 */ /* 0x000fe400078e0091 */
[----:B------:R-:W-:Y:S01]  /*86490*/  IMAD.MOV.U32 R11, RZ, RZ, R147 ;  /* 0x000000ffff0b7224 */ /* 0x000fe200078e0093 */
[----:B------:R-:W-:-:S04]  /*864a0*/  NOP ;  /* 0x0000000000007918 */ /* 0x000fc80000000000 */
[----:B------:R-:W-:Y:S01]  /*864b0*/  STSM.16.M88.4 [R34], R8 ;  /* 0x0000000822007844 */ /* 0x000fe20000000200 */
[----:B------:R-:W-:-:S03]  /*864c0*/  NOP ;  /* 0x0000000000007918 */ /* 0x000fc60000000000 */
[----:B------:R-:W1:Y:S01]  /*864d0*/  LDS.128 R8, [R34] ;  /* 0x0000000022087984 */ /* 0x000e620000000c00 */
[----:B------:R-:W-:Y:S01]  /*864e0*/  MOV R4, R177 ;  /* 0x000000b100047202 */ /* 0x000fe20000000f00 */
[----:B------:R-:W-:Y:S01]  /*864f0*/  IMAD.MOV.U32 R5, RZ, RZ, R179 ;  /* 0x000000ffff057224 */ /* 0x000fe200078e00b3 */
[----:B------:R-:W-:Y:S01]  /*86500*/  NOP ;  /* 0x0000000000007918 */ /* 0x000fe20000000000 */
[----:B--2---:R-:W2:Y:S01]  /*86510*/  LDC R13, c[0x0][0x3b4] ;  /* 0x0000ed00ff0d7b82 */ /* 0x004ea20000000800 */
[----:B------:R-:W-:Y:S01]  /*86520*/  ISETP.GE.AND P0, PT, R2, UR71, PT ;  /* 0x0000004702007c0c */ /* 0x000fe2000bf06270 */
[----:B------:R-:W-:Y:S01]  /*86530*/  VIADD R37, R226, 0x3f ;  /* 0x0000003fe2257836 */ /* 0x000fe20000000000 */
[----:B------:R-:W1:Y:S05]  /*86540*/  LDCU UR71, c[0x0][0x398] ;  /* 0x00007300ff4777ac */ /* 0x000e6a0008000800 */
[----:B---3--:R-:W3:Y:S01]  /*86550*/  LDC R15, c[0x0][0x3b4] ;  /* 0x0000ed00ff0f7b82 */ /* 0x008ee20000000800 */
[----:B-1----:R-:W-:Y:S04]  /*86560*/  STL.64 [R1+0x470], R8 ;  /* 0x0004700801007387 */ /* 0x002fe80000100a00 */
[----:B------:R-:W-:Y:S04]  /*86570*/  STL.64 [R1+0x478], R10 ;  /* 0x0004780a01007387 */ /* 0x000fe80000100a00 */
[----:B----4-:R1:W-:Y:S01]  /*86580*/  STSM.16.M88.4 [R34], R4 ;  /* 0x0000000422007844 */ /* 0x0103e20000000200 */
[----:B------:R-:W-:-:S03]  /*86590*/  NOP ;  /* 0x0000000000007918 */ /* 0x000fc60000000000 */
[----:B------:R-:W4:Y:S04]  /*865a0*/  LDS.128 R8, [R34] ;  /* 0x0000000022087984 */ /* 0x000f280000000c00 */
[----:B-1----:R-:W2:Y:S04]  /*865b0*/  LDL.LU R4, [R1+0x324] ;  /* 0x0003240001047983 */ /* 0x002ea80000300800 */
[----:B------:R-:W2:Y:S04]  /*865c0*/  LDL.LU R5, [R1+0x32c] ;  /* 0x00032c0001057983 */ /* 0x000ea80000300800 */
[----:B------:R-:W2:Y:S04]  /*865d0*/  LDL.LU R6, [R1+0x464] ;  /* 0x0004640001067983 */ /* 0x000ea80000300800 */
[----:B------:R-:W2:Y:S01]  /*865e0*/  LDL.LU R7, [R1+0x46c] ;  /* 0x00046c0001077983 */ /* 0x000ea20000300800 */
[----:B------:R-:W-:-:S03]  /*865f0*/  NOP ;  /* 0x0000000000007918 */ /* 0x000fc60000000000 */
[----:B----4-:R-:W-:Y:S04]  /*86600*/  STL.64 [R1+0x460], R8 ;  /* 0x0004600801007387 */ /* 0x010fe80000100a00 */
[----:B------:R-:W-:Y:S04]  /*86610*/  STL.64 [R1+0x468], R10 ;  /* 0x0004680a01007387 */ /* 0x000fe80000100a00 */
[----:B--2---:R1:W-:Y:S01]  /*86620*/  STSM.16.M88.4 [R34], R4 ;  /* 0x0000000422007844 */ /* 0x0043e20000000200 */
[----:B------:R-:W-:-:S03]  /*86630*/  NOP ;  /* 0x0000000000007918 */ /* 0x000fc60000000000 */
[----:B------:R-:W2:Y:S04]  /*86640*/  LDS.128 R8, [R34] ;  /* 0x0000000022087984 */ /* 0x000ea80000000c00 */
[----:B-1----:R-:W4:Y:S04]  /*86650*/  LDL.LU R4, [R1+0x4a4] ;  /* 0x0004a40001047983 */ /* 0x002f280000300800 */
[----:B------:R-:W4:Y:S04]  /*86660*/  LDL.LU R5, [R1+0x4ac] ;  /* 0x0004ac0001057983 */ /* 0x000f280000300800 */
[----:B------:R-:W4:Y:S04]  /*86670*/  LDL.LU R6, [R1+0xc34] ;  /* 0x000c340001067983 */ /* 0x000f280000300800 */
[----:B------:R-:W4:Y:S01]  /*86680*/  LDL.LU R7, [R1+0xc3c] ;  /* 0x000c3c0001077983 */ /* 0x000f220000300800 */
[----:B------:R-:W-:-:S03]  /*86690*/  NOP ;  /* 0x0000000000007918 */ /* 0x000fc60000000000 */
[----:B--2---:R-:W-:Y:S04]  /*866a0*/  STL.64 [R1+0x3e0], R8 ;  /* 0x0003e00801007387 */ /* 0x004fe80000100a00 */
[----:B------:R-:W-:Y:S04]  /*866b0*/  STL.64 [R1+0x3e8], R10 ;  /* 0x0003e80a01007387 */ /* 0x000fe80000100a00 */
[----:B----4-:R1:W-:Y:S01]  /*866c0*/  STSM.16.M88.4 [R34], R4 ;  /* 0x0000000422007844 */ /* 0x0103e20000000200 */
        /* <DEDUP_REMOVED lines=39> */
[----:B----4-:R-:W-:Y:S01]  /*86940*/  STSM.16.M88.4 [R34], R4 ;  /* 0x0000000422007844 */ /* 0x010fe20000000200 */
[----:B------:R-:W-:-:S03]  /*86950*/  NOP ;  /* 0x0000000000007918 */ /* 0x000fc60000000000 */
[----:B------:R-:W1:Y:S04]  /*86960*/  LDS.128 R4, [R34] ;  /* 0x0000000022047984 */ /* 0x000e680000000c00 */
[----:B-1----:R-:W-:Y:S04]  /*86970*/  STL.64 [R1+0xb10], R4 ;  /* 0x000b100401007387 */ /* 0x002fe80000100a00 */
[----:B------:R1:W-:Y:S04]  /*86980*/  STL.64 [R1+0xb18], R6 ;  /* 0x000b180601007387 */ /* 0x0003e80000100a00 */
[----:B-1----:R-:W2:Y:S04]  /*86990*/  LDL.LU R6, [R1+0x2c0] ;  /* 0x0002c00001067983 */ /* 0x002ea80000300800 */
[----:B------:R-:W2:Y:S01]  /*869a0*/  LDL.LU R7, [R1+0x2c8] ;  /* 0x0002c80001077983 */ /* 0x000ea20000300800 */
        /* <DEDUP_REMOVED lines=11> */
[----:B-1----:R-:W-:Y:S04]  /*86a60*/  STL.64 [R1+0xb00], R8 ;  /* 0x000b000801007387 */ /* 0x002fe80000100a00 */
        /* <DEDUP_REMOVED lines=349> */
[----:B------:R-:W3:Y:S04]  /*88040*/  LDL R151, [R1+0x2288] ;  /* 0x0022880001977983 */ /* 0x000ee80000100800 */
[----:B------:R-:W3:Y:S04]  /*88050*/  LDL R150, [R1+0x1894] ;  /* 0x0018940001967983 */ /* 0x000ee80000100800 */
        /* <DEDUP_REMOVED lines=10> */
[----:B--2---:R1:W-:Y:S04]  /*88100*/  STL.64 [R1+0xb60], R8 ;  /* 0x000b600801007387 */ /* 0x0043e80000100a00 */
[----:B------:R2:W-:Y:S01]  /*88110*/  STL.64 [R1+0xb68], R10 ;  /* 0x000b680a01007387 */ /* 0x0005e20000100a00 */
[----:B-1----:R-:W1:Y:S08]  /*88120*/  LDC R9, c[0x0][0x3b4] ;  /* 0x0000ed00ff097b82 */ /* 0x002e700000000800 */
[----:B--2---:R-:W2:Y:S08]  /*88130*/  LDC R10, c[0x0][0x3b4] ;  /* 0x0000ed00ff0a7b82 */ /* 0x004eb00000000800 */
[----:B------:R-:W1:Y:S01]  /*88140*/  LDC R11, c[0x0][0x3b4] ;  /* 0x0000ed00ff0b7b82 */ /* 0x000e620000000800 */
[----:B----4-:R4:W-:Y:S01]  /*88150*/  STSM.16.M88.4 [R34], R4 ;  /* 0x0000000422007844 */ /* 0x0109e20000000200 */
[----:B------:R-:W-:-:S03]  /*88160*/  NOP ;  /* 0x0000000000007918 */ /* 0x000fc60000000000 */
[----:B------:R-:W1:Y:S04]  /*88170*/  LDS.128 R40, [R34] ;  /* 0x0000000022287984 */ /* 0x000e680000000c00 */
[----:B----4-:R-:W4:Y:S04]  /*88180*/  LDL.LU R4, [R1+0x6a4] ;  /* 0x0006a40001047983 */ /* 0x010f280000300800 */
[----:B------:R-:W4:Y:S04]  /*88190*/  LDL.LU R5, [R1+0x6ac] ;  /* 0x0006ac0001057983 */ /* 0x000f280000300800 */
[----:B------:R-:W4:Y:S04]  /*881a0*/  LDL.LU R6, [R1+0x394] ;  /* 0x0003940001067983 */ /* 0x000f280000300800 */
[----:B------:R-:W4:Y:S01]  /*881b0*/  LDL.LU R7, [R1+0x39c] ;  /* 0x00039c0001077983 */ /* 0x000f220000300800 */
[----:B------:R-:W-:-:S03]  /*881c0*/  NOP ;  /* 0x0000000000007918 */ /* 0x000fc60000000000 */
[----:B-1----:R1:W-:Y:S04]  /*881d0*/  STL.64 [R1+0x9d0], R40 ;  /* 0x0009d02801007387 */ /* 0x0023e80000100a00 */
[----:B------:R2:W-:Y:S04]  /*881e0*/  STL.64 [R1+0x9d8], R42 ;  /* 0x0009d82a01007387 */ /* 0x0005e80000100a00 */
[----:B-1----:R-:W3:Y:S04]  /*881f0*/  LDL.LU R40, [R1+0x1a4] ;  /* 0x0001a40001287983 */ /* 0x002ee80000300800 */
[----:B------:R-:W3:Y:S04]  /*88200*/  LDL.LU R41, [R1+0x1ac] ;  /* 0x0001ac0001297983 */ /* 0x000ee80000300800 */
[----:B--2---:R-:W3:Y:S04]  /*88210*/  LDL.LU R42, [R1+0xe4] ;  /* 0x0000e400012a7983 */ /* 0x004ee80000300800 */
[----:B------:R-:W3:Y:S04]  /*88220*/  LDL.LU R43, [R1+0xec] ;  /* 0x0000ec00012b7983 */ /* 0x000ee80000300800 */
[----:B------:R-:W2:Y:S04]  /*88230*/  LDL R154, [R1+0x2294] ;  /* 0x00229400019a7983 */ /* 0x000ea80000100800 */
[----:B----4-:R-:W-:Y:S01]  /*88240*/  STSM.16.M88.4 [R34], R4 ;  /* 0x0000000422007844 */ /* 0x010fe20000000200 */
[----:B------:R-:W-:-:S03]  /*88250*/  NOP ;  /* 0x0000000000007918 */ /* 0x000fc60000000000 */
[----:B------:R-:W1:Y:S01]  /*88260*/  LDS.128 R44, [R34] ;  /* 0x00000000222c7984 */ /* 0x000e620000000c00 */
[----:B------:R-:W-:-:S03]  /*88270*/  NOP ;  /* 0x0000000000007918 */ /* 0x000fc60000000000 */
[----:B---3--:R-:W-:Y:S01]  /*88280*/  STSM.16.M88.4 [R34], R40 ;  /* 0x0000002822007844 */ /* 0x008fe20000000200 */
[----:B------:R-:W-:-:S03]  /*88290*/  NOP ;  /* 0x0000000000007918 */ /* 0x000fc60000000000 */
[----:B------:R-:W3:Y:S04]  /*882a0*/  LDS.128 R40, [R34] ;  /* 0x0000000022287984 */ /* 0x000ee80000000c00 */
[----:B-1----:R-:W-:Y:S04]  /*882b0*/  STL.64 [R1+0x730], R44 ;  /* 0x0007302c01007387 */ /* 0x002fe80000100a00 */
[----:B------:R1:W-:Y:S02]  /*882c0*/  STL.64 [R1+0x738], R46 ;  /* 0x0007382e01007387 */ /* 0x0003e40000100a00 */
[----:B-1----:R-:W-:-:S02]  /*882d0*/  IMAD.MOV.U32 R46, RZ, RZ, R157 ;  /* 0x000000ffff2e7224 */ /* 0x002fc400078e009d */
[----:B------:R-:W4:Y:S04]  /*882e0*/  LDL R157, [R1+0x22a0] ;  /* 0x0022a000019d7983 */ /* 0x000f280000100800 */
[----:B---3--:R-:W-:Y:S04]  /*882f0*/  STL.64 [R1+0x6a0], R40 ;  /* 0x0006a02801007387 */ /* 0x008fe80000100a00 */
[----:B------:R1:W-:Y:S04]  /*88300*/  STL.64 [R1+0x6a8], R42 ;  /* 0x0006a82a01007387 */ /* 0x0003e80000100a00 */
[----:B-1----:R-:W3:Y:S04]  /*88310*/  LDL.LU R42, [R1+0x384] ;  /* 0x00038400012a7983 */ /* 0x002ee80000300800 */
[----:B------:R-:W3:Y:S01]  /*88320*/  LDL.LU R43, [R1+0x38c] ;  /* 0x00038c00012b7983 */ /* 0x000ee20000300800 */
[----:B------:R-:W-:-:S02]  /*88330*/  IMAD.MOV.U32 R44, RZ, RZ, R205 ;  /* 0x000000ffff2c7224 */ /* 0x000fc400078e00cd */
        /* <DEDUP_REMOVED lines=9> */
[----:B------:R-:W2:Y:S04]  /*883d0*/  LDL R156, [R1+0x229c] ;  /* 0x00229c00019c7983 */ /* 0x000ea80000100800 */
[----:B------:R-:W2:Y:S04]  /*883e0*/  LDL R155, [R1+0x2298] ;  /* 0x00229800019b7983 */ /* 0x000ea80000100800 */
[----:B-1----:R-:W-:Y:S04]  /*883f0*/  STL.64 [R1+0x5b0], R44 ;  /* 0x0005b02c01007387 */ /* 0x002fe80000100a00 */
[----:B------:R-:W-:Y:S04]  /*88400*/  STL.64 [R1+0x5b8], R46 ;  /* 0x0005b82e01007387 */ /* 0x000fe80000100a00 */
[----:B---3--:R1:W-:Y:S01]  /*88410*/  STSM.16.M88.4 [R34], R40 ;  /* 0x0000002822007844 */ /* 0x0083e20000000200 */
[----:B------:R-:W-:-:S03]  /*88420*/  NOP ;  /* 0x0000000000007918 */ /* 0x000fc60000000000 */
[----:B------:R-:W3:Y:S04]  /*88430*/  LDS.128 R44, [R34] ;  /* 0x00000000222c7984 */ /* 0x000ee80000000c00 */
[----:B-1----:R-:W2:Y:S04]  /*88440*/  LDL.LU R40, [R1+0x3f4] ;  /* 0x0003f40001287983 */ /* 0x002ea80000300800 */
[----:B------:R-:W2:Y:S04]  /*88450*/  LDL.LU R41, [R1+0x3fc] ;  /* 0x0003fc0001297983 */ /* 0x000ea80000300800 */
[----:B------:R-:W2:Y:S04]  /*88460*/  LDL.LU R42, [R1+0x4f4] ;  /* 0x0004f400012a7983 */ /* 0x000ea80000300800 */
[----:B------:R-:W2:Y:S01]  /*88470*/  LDL.LU R43, [R1+0x4fc] ;  /* 0x0004fc00012b7983 */ /* 0x000ea20000300800 */
[----:B------:R-:W-:-:S03]  /*88480*/  NOP ;  /* 0x0000000000007918 */ /* 0x000fc60000000000 */
[----:B------:R-:W4:Y:S04]  /*88490*/  LDL R153, [R1+0x2290] ;  /* 0x0022900001997983 */ /* 0x000f280000100800 */
[----:B------:R-:W4:Y:S04]  /*884a0*/  LDL R152, [R1+0x228c] ;  /* 0x00228c0001987983 */ /* 0x000f280000100800 */
[----:B---3--:R-:W-:Y:S04]  /*884b0*/  STL.64 [R1+0x4d0], R44 ;  /* 0x0004d02c01007387 */ /* 0x008fe80000100a00 */
[----:B------:R-:W-:Y:S04]  /*884c0*/  STL.64 [R1+0x4d8], R46 ;  /* 0x0004d82e01007387 */ /* 0x000fe80000100a00 */
[----:B--2---:R1:W-:Y:S01]  /*884d0*/  STSM.16.M88.4 [R34], R40 ;  /* 0x0000002822007844 */ /* 0x0043e20000000200 */
[----:B------:R-:W-:-:S03]  /*884e0*/  NOP ;  /* 0x0000000000007918 */ /* 0x000fc60000000000 */
[----:B------:R-:W2:Y:S04]  /*884f0*/  LDS.128 R44, [R34] ;  /* 0x00000000222c7984 */ /* 0x000ea80000000c00 */
[----:B-1----:R-:W3:Y:S04]  /*88500*/  LDL.LU R40, [R1+0x544] ;  /* 0x0005440001287983 */ /* 0x002ee80000300800 */
[----:B------:R-:W3:Y:S04]  /*88510*/  LDL.LU R41, [R1+0x54c] ;  /* 0x00054c0001297983 */ /* 0x000ee80000300800 */
[----:B------:R-:W3:Y:S04]  /*88520*/  LDL.LU R42, [R1+0xcc4] ;  /* 0x000cc400012a7983 */ /* 0x000ee80000300800 */
[----:B------:R-:W3:Y:S01]  /*88530*/  LDL.LU R43, [R1+0xccc] ;  /* 0x000ccc00012b7983 */ /* 0x000ee20000300800 */
[----:B------:R-:W-:-:S03]  /*88540*/  NOP ;  /* 0x0000000000007918 */ /* 0x000fc60000000000 */
[----:B--2---:R-:W-:Y:S04]  /*88550*/  STL.64 [R1+0x3f0], R44 ;  /* 0x0003f02c01007387 */ /* 0x004fe80000100a00 */
[----:B------:R-:W-:Y:S04]  /*88560*/  STL.64 [R1+0x3f8], R46 ;  /* 0x0003f82e01007387 */ /* 0x000fe80000100a00 */
[----:B---3--:R1:W-:Y:S01]  /*88570*/  STSM.16.M88.4 [R34], R40 ;  /* 0x0000002822007844 */ /* 0x0083e20000000200 */
        /* <DEDUP_REMOVED lines=41> */
[----:B------:R-:W2:Y:S01]  /*88810*/  LDS.128 R44, [R34] ;  /* 0x00000000222c7984 */ /* 0x000ea20000000c00 */
[----:B-1----:R-:W-:Y:S01]  /*88820*/  IMAD.MOV.U32 R40, RZ, RZ, R200 ;  /* 0x000000ffff287224 */ /* 0x002fe200078e00c8 */
[----:B------:R-:W-:Y:S01]  /*88830*/  MOV R43, R162 ;  /* 0x000000a2002b7202 */ /* 0x000fe20000000f00 */
[----:B------:R-:W-:Y:S02]  /*88840*/  IMAD.MOV.U32 R41, RZ, RZ, R202 ;  /* 0x000000ffff297224 */ /* 0x000fe400078e00ca */
[----:B------:R-:W-:Y:S01]  /*88850*/  IMAD.MOV.U32 R42, RZ, RZ, R160 ;  /* 0x000000ffff2a7224 */ /* 0x000fe200078e00a0 */
[----:B------:R-:W-:-:S04]  /*88860*/  NOP ;  /* 0x0000000000007918 */ /* 0x000fc80000000000 */
[----:B------:R1:W-:Y:S04]  /*88870*/  STSM.16.M88.4 [R34], R40 ;  /* 0x0000002822007844 */ /* 0x0003e80000000200 */
[----:B--2---:R-:W-:Y:S04]  /*88880*/  STL.64 [R1+0xd40], R44 ;  /* 0x000d402c01007387 */ /* 0x004fe80000100a00 */
[----:B------:R-:W-:Y:S01]  /*88890*/  STL.64 [R1+0xd48], R46 ;  /* 0x000d482e01007387 */ /* 0x000fe20000100a00 */
[----:B------:R-:W-:-:S03]  /*888a0*/  NOP ;  /* 0x0000000000007918 */ /* 0x000fc60000000000 */
[----:B-1----:R-:W2:Y:S04]  /*888b0*/  LDL.LU R42, [R1+0x400] ;  /* 0x00040000012a7983 */ /* 0x002ea80000300800 */
[----:B------:R-:W2:Y:S04]  /*888c0*/  LDL.LU R43, [R1+0x408] ;  /* 0x00040800012b7983 */ /* 0x000ea80000300800 */
[----:B------:R-:W1:Y:S01]  /*888d0*/  LDS.128 R44, [R34] ;  /* 0x00000000222c7984 */ /* 0x000e620000000c00 */
[----:B------:R-:W-:Y:S02]  /*888e0*/  IMAD.MOV.U32 R40, RZ, RZ, R192 ;  /* 0x000000ffff287224 */ /* 0x000fe400078e00c0 */
[----:B------:R-:W-:Y:S01]  /*888f0*/  IMAD.MOV.U32 R41, RZ, RZ, R194 ;  /* 0x000000ffff297224 */ /* 0x000fe200078e00c2 */
[----:B------:R-:W-:Y:S01]  /*88900*/  NOP ;  /* 0x0000000000007918 */ /* 0x000fe20000000000 */
[----:B-1----:R-:W-:Y:S04]  /*88910*/  STL.64 [R1+0xcc0], R44 ;  /* 0x000cc02c01007387 */ /* 0x002fe80000100a00 */
        /* <DEDUP_REMOVED lines=90> */
[----:B------:R-:W-:Y:S01]  /*88ec0*/  STL.64 [R1+0x548], R46 ;  /* 0x0005482e01007387 */ /* 0x000fe20000100a00 */
[----:B------:R-:W-:Y:S01]  /*88ed0*/  IMAD R3, R150, UR40, RZ ;  /* 0x0000002896037c24 */ /* 0x000fe2000f8e02ff */
[----:B------:R-:W1:Y:S03]  /*88ee0*/  LDCU.64 UR40, c[0x0][0x390] ;  /* 0x00007200ff2877ac */ /* 0x000e660008000a00 */
[----:B------:R-:W-:Y:S01]  /*88ef0*/  IMAD R7, R9, 0x40, R3 ;  /* 0x0000004009077824 */ /* 0x000fe200078e0203 */
[----:B------:R-:W-:-:S03]  /*88f00*/  LEA R2, P1, R3, UR34, 0x2 ;  /* 0x0000002203027c11 */ /* 0x000fc6000f8210ff */
[----:B------:R-:W-:Y:S01]  /*88f10*/  IMAD R9, R10, 0x20, R7 ;  /* 0x000000200a097824 */ /* 0x000fe200078e0207 */
[----:B------:R-:W-:Y:S01]  /*88f20*/  LEA.HI.X.SX32 R3, R3, UR35, 0x2, P1 ;  /* 0x0000002303037c11 */ /* 0x000fe200088f16ff */
[----:B------:R-:W-:Y:S01]  /*88f30*/  IMAD R8, R151, UR42, RZ ;  /* 0x0000002a97087c24 */ /* 0x000fe2000f8e02ff */
[----:B------:R-:W-:Y:S01]  /*88f40*/  LEA R6, P1, R7, UR38, 0x2 ;  /* 0x0000002607067c11 */ /* 0x000fe2000f8210ff */
[----:B------:R-:W-:Y:S01]  /*88f50*/  IMAD R11, R11, 0x20, R9 ;  /* 0x000000200b0b7824 */ /* 0x000fe200078e0209 */
[----:B------:R-:W2:Y:S02]  /*88f60*/  LDCU.64 UR42, c[0x0][0x390] ;  /* 0x00007200ff2a77ac */ /* 0x000ea40008000a00 */
[----:B------:R-:W-:Y:S01]  /*88f70*/  LEA.HI.X.SX32 R7, R7, UR39, 0x2, P1 ;  /* 0x0000002707077c11 */ /* 0x000fe200088f16ff */
[----:B------:R-:W4:Y:S01]  /*88f80*/  LDCU.64 UR38, c[0x0][0x390] ;  /* 0x00007200ff2677ac */ /* 0x000f220008000a00 */
[----:B------:R-:W-:Y:S01]  /*88f90*/  IMAD R13, R13, 0x20, R11 ;  /* 0x000000200d0d7824 */ /* 0x000fe200078e020b */
[----:B------:R-:W-:Y:S01]  /*88fa0*/  LEA R4, P2, R8, UR36, 0x2 ;  /* 0x0000002408047c11 */ /* 0x000fe2000f8410ff */
[----:B------:R-:W4:Y:S03]  /*88fb0*/  LDCU.64 UR34, c[0x0][0x390] ;  /* 0x00007200ff2277ac */ /* 0x000f260008000a00 */
[----:B------:R-:W-:-:S02]  /*88fc0*/  LEA R15, R15, R13, 0x5 ;  /* 0x0000000d0f0f7211 */ /* 0x000fc400078e28ff */
[----:B------:R-:W-:Y:S01]  /*88fd0*/  LEA.HI.X.SX32 R5, R8, UR37, 0x2, P2 ;  /* 0x0000002508057c11 */ /* 0x000fe200090f16ff */
[----:B------:R-:W4:Y:S01]  /*88fe0*/  LDCU.64 UR36, c[0x0][0x390] ;  /* 0x00007200ff2477ac */ /* 0x000f220008000a00 */
[----:B-1----:R-:W-:Y:S01]  /*88ff0*/  LEA R8, P2, R9, UR40, 0x2 ;  /* 0x0000002809087c11 */ /* 0x002fe2000f8410ff */
[----:B------:R-:W-:Y:S01]  /*89000*/  IMAD R17, R17, 0x20, R15 ;  /* 0x0000002011117824 */ /* 0x000fe200078e020f */
[----:B------:R-:W1:Y:S02]  /*89010*/  LDCU UR40, c[0x0][0x398] ;  /* 0x00007300ff2877ac */ /* 0x000e640008000800 */
[----:B------:R-:W-:Y:S02]  /*89020*/  LEA.HI.X.SX32 R9, R9, UR41, 0x2, P2 ;  /* 0x0000002909097c11 */ /* 0x000fe400090f16ff */
[----:B--2---:R-:W-:Y:S01]  /*89030*/  LEA R10, P1, R11, UR42, 0x2 ;  /* 0x0000002a0b0a7c11 */ /* 0x004fe2000f8210ff */
[----:B------:R-:W2:Y:S01]  /*89040*/  LDCU UR41, c[0x0][0x398] ;  /* 0x00007300ff2977ac */ /* 0x000ea20008000800 */
[C---:B----4-:R-:W-:Y:S01]  /*89050*/  LEA R16, P2, R17.reuse, UR38, 0x2 ;  /* 0x0000002611107c11 */ /* 0x050fe2000f8410ff */
[----:B------:R-:W4:Y:S03]  /*89060*/  LDCU UR42, c[0x0][0x398] ;  /* 0x00007300ff2a77ac */ /* 0x000f260008000800 */
[----:B------:R-:W-:Y:S01]  /*89070*/  LEA.HI.X.SX32 R17, R17, UR39, 0x2, P2 ;  /* 0x0000002711117c11 */ /* 0x000fe200090f16ff */
[----:B------:R-:W1:Y:S01]  /*89080*/  LDCU.64 UR38, c[0x0][0x398] ;  /* 0x00007300ff2677ac */ /* 0x000e620008000a00 */
[----:B------:R-:W-:-:S02]  /*89090*/  LEA.HI.X.SX32 R11, R11, UR43, 0x2, P1 ;  /* 0x0000002b0b0b7c11 */ /* 0x000fc400088f16ff */
[C---:B------:R-:W-:Y:S01]  /*890a0*/  LEA R12, P1, R13.reuse, UR34, 0x2 ;  /* 0x000000220d0c7c11 */ /* 0x040fe2000f8210ff */
[----:B------:R-:W2:Y:S03]  /*890b0*/  LDCU UR43, c[0x0][0x398] ;  /* 0x00007300ff2b77ac */ /* 0x000ea60008000800 */
[----:B------:R-:W-:Y:S02]  /*890c0*/  LEA.HI.X.SX32 R13, R13, UR35, 0x2, P1 ;  /* 0x000000230d0d7c11 */ /* 0x000fe400088f16ff */
[----:B------:R-:W-:-:S04]  /*890d0*/  LEA R14, P1, R15, UR36, 0x2 ;  /* 0x000000240f0e7c11 */ /* 0x000fc8000f8210ff */
[----:B------:R-:W-:Y:S01]  /*890e0*/  LEA.HI.X.SX32 R15, R15, UR37, 0x2, P1 ;  /* 0x000000250f0f7c11 */ /* 0x000fe200088f16ff */
[----:B------:R-:W2:Y:S01]  /*890f0*/  LDCU.64 UR36, c[0x0][0x398] ;  /* 0x00007300ff2477ac */ /* 0x000ea20008000a00 */
[----:B-1----:R-:W-:-:S13]  /*89100*/  ISETP.LT.AND P1, PT, R154, UR38, !P0 ;  /* 0x000000269a007c0c */ /* 0x002fda000c721270 */
[----:B------:R-:W-:Y:S02]  /*89110*/  @P1 LOP3.LUT R0, R0, 0x40000, RZ, 0xfc, !PT ;  /* 0x0004000000001812 */ /* 0x000fe400078efcff */
[----:B------:R-:W-:Y:S01]  /*89120*/  ISETP.LT.AND P1, PT, R157, UR63, !P0 ;  /* 0x0000003f9d007c0c */ /* 0x000fe2000c721270 */
[----:B---3--:R1:W-:Y:S01]  /*89130*/  STSM.16.M88.4 [R34], R40 ;  /* 0x0000002822007844 */ /* 0x0083e20000000200 */
[----:B------:R-:W-:Y:S01]  /*89140*/  LOP3.LUT R0, R0, 0xffdfffff, RZ, 0xc0, !PT ;  /* 0xffdfffff00007812 */ /* 0x000fe200078ec0ff */
[----:B--2---:R-:W-:Y:S01]  /*89150*/  UMOV UR34, UR37 ;  /* 0x0000002500227c82 */ /* 0x004fe20008000000 */
[----:B------:R-:W-:Y:S01]  /*89160*/  UMOV UR76, UR36 ;  /* 0x00000024004c7c82 */ /* 0x000fe20008000000 */
[----:B------:R-:W2:Y:S01]  /*89170*/  LDCU.64 UR36, c[0x0][0x398] ;  /* 0x00007300ff2477ac */ /* 0x000ea20008000a00 */
[----:B------:R-:W3:Y:S01]  /*89180*/  LDCU UR63, c[0x0][0x398] ;  /* 0x00007300ff3f77ac */ /* 0x000ee20008000800 */
[----:B-1----:R-:W3:Y:S01]  /*89190*/  LDL.LU R40, [R1+0x5d4] ;  /* 0x0005d40001287983 */ /* 0x002ee20000300800 */
[----:B------:R-:W-:-:S03]  /*891a0*/  NOP ;  /* 0x0000000000007918 */ /* 0x000fc60000000000 */
[----:B------:R-:W3:Y:S04]  /*891b0*/  LDL.LU R41, [R1+0x5dc] ;  /* 0x0005dc0001297983 */ /* 0x000ee80000300800 */
[----:B------:R-:W3:Y:S04]  /*891c0*/  LDL.LU R42, [R1+0xe94] ;  /* 0x000e9400012a7983 */ /* 0x000ee80000300800 */
[----:B------:R-:W3:Y:S01]  /*891d0*/  LDL.LU R43, [R1+0xe9c] ;  /* 0x000e9c00012b7983 */ /* 0x000ee20000300800 */
[----:B------:R-:W-:Y:S02]  /*891e0*/  @P1 LOP3.LUT R0, R0, 0x200000, RZ, 0xfc, !PT ;  /* 0x0020000000001812 */ /* 0x000fe400078efcff */
[----:B------:R-:W-:Y:S01]  /*891f0*/  ISETP.LT.AND P1, PT, R156, UR66, !P0 ;  /* 0x000000429c007c0c */ /* 0x000fe2000c721270 */
[----:B------:R-:W1:Y:S01]  /*89200*/  LDS.128 R44, [R34] ;  /* 0x00000000222c7984 */ /* 0x000e620000000c00 */
[----:B------:R-:W-:Y:S01]  /*89210*/  LOP3.LUT R0, R0, 0xffefffff, RZ, 0xc0, !PT ;  /* 0xffefffff00007812 */ /* 0x000fe200078ec0ff */
[----:B------:R-:W-:Y:S01]  /*89220*/  NOP ;  /* 0x0000000000007918 */ /* 0x000fe20000000000 */
[----:B------:R-:W1:Y:S09]  /*89230*/  LDCU UR66, c[0x0][0x398] ;  /* 0x00007300ff4277ac */ /* 0x000e720008000800 */
[----:B------:R-:W-:-:S02]  /*89240*/  @P1 LOP3.LUT R0, R0, 0x100000, RZ, 0xfc, !PT ;  /* 0x0010000000001812 */ /* 0x000fc400078efcff */
[----:B------:R-:W-:Y:S01]  /*89250*/  ISETP.LT.AND P1, PT, R155, UR60, !P0 ;  /* 0x0000003c9b007c0c */ /* 0x000fe2000c721270 */
[----:B------:R-:W1:Y:S01]  /*89260*/  LDCU UR60, c[0x0][0x398] ;  /* 0x00007300ff3c77ac */ /* 0x000e620008000800 */
[----:B------:R-:W-:-:S11]  /*89270*/  LOP3.LUT R0, R0, 0xfff7ffff, RZ, 0xc0, !PT ;  /* 0xfff7ffff00007812 */ /* 0x000fd600078ec0ff */
[----:B------:R-:W-:Y:S02]  /*89280*/  @P1 LOP3.LUT R0, R0, 0x80000, RZ, 0xfc, !PT ;  /* 0x0008000000001812 */ /* 0x000fe400078efcff */
[----:B------:R-:W-:Y:S01]  /*89290*/  ISETP.LT.AND P1, PT, R153, UR61, !P0 ;  /* 0x0000003d99007c0c */ /* 0x000fe2000c721270 */
[----:B------:R-:W2:Y:S01]  /*892a0*/  LDCU UR61, c[0x0][0x398] ;  /* 0x00007300ff3d77ac */ /* 0x000ea20008000800 */
[----:B------:R-:W-:-:S11]  /*892b0*/  LOP3.LUT R0, R0, 0xfffdffff, RZ, 0xc0, !PT ;  /* 0xfffdffff00007812 */ /* 0x000fd600078ec0ff */
[----:B------:R-:W-:Y:S02]  /*892c0*/  @P1 LOP3.LUT R0, R0, 0x20000, RZ, 0xfc, !PT ;  /* 0x0002000000001812 */ /* 0x000fe400078efcff */
[----:B------:R-:W-:Y:S01]  /*892d0*/  ISETP.LT.AND P1, PT, R152, UR64, !P0 ;  /* 0x0000004098007c0c */ /* 0x000fe2000c721270 */
[----:B-1----:R-:W-:Y:S01]  /*892e0*/  STL.64 [R1+0x510], R44 ;  /* 0x0005102c01007387 */ /* 0x002fe20000100a00 */
[----:B------:R-:W-:Y:S01]  /*892f0*/  LOP3.LUT R0, R0, 0xfffeffff, RZ, 0xc0, !PT ;  /* 0xfffeffff00007812 */ /* 0x000fe200078ec0ff */
[----:B------:R-:W1:Y:S10]  /*89300*/  LDCU UR64, c[0x0][0x398] ;  /* 0x00007300ff4077ac */ /* 0x000e740008000800 */
[----:B------:R-:W-:-:S02]  /*89310*/  @P1 LOP3.LUT R0, R0, 0x10000, RZ, 0xfc, !PT ;  /* 0x0001000000001812 */ /* 0x000fc400078efcff */
[----:B------:R-:W-:Y:S01]  /*89320*/  ISETP.LT.AND P1, PT, R151, UR62, !P0 ;  /* 0x0000003e97007c0c */ /* 0x000fe2000c721270 */
[----:B------:R-:W-:Y:S01]  /*89330*/  STL.64 [R1+0x518], R46 ;  /* 0x0005182e01007387 */ /* 0x000fe20000100a00 */
[----:B------:R-:W-:Y:S01]  /*89340*/  ISETP.LT.AND P0, PT, R150, UR65, !P0 ;  /* 0x0000004196007c0c */ /* 0x000fe2000c701270 */
[----:B------:R-:W1:Y:S01]  /*89350*/  LDCU UR65, c[0x0][0x398] ;  /* 0x00007300ff4177ac */ /* 0x000e620008000800 */
[----:B------:R-:W-:Y:S02]  /*89360*/  LOP3.LUT R0, R0, 0xffff7fff, RZ, 0xc0, !PT ;  /* 0xffff7fff00007812 */ /* 0x000fe400078ec0ff */
[----:B------:R-:W-:Y:S01]  /*89370*/  MOV.SPILL R149, UR76 ;  /* 0x0000004c00957c02 */ /* 0x000fe20009000f00 */
[----:B------:R-:W1:Y:S01]  /*89380*/  LDCU UR76, c[0x0][0x398] ;  /* 0x00007300ff4c77ac */ /* 0x000e620008000800 */
[----:B------:R-:W1:Y:S05]  /*89390*/  LDCU UR62, c[0x0][0x398] ;  /* 0x00007300ff3e77ac */ /* 0x000e6a0008000800 */
[----:B------:R-:W-:-:S04]  /*893a0*/  @P1 LOP3.LUT R0, R0, 0x8000, RZ, 0xfc, !PT ;  /* 0x0000800000001812 */ /* 0x000fc800078efcff */
[----:B------:R-:W-:-:S04]  /*893b0*/  LOP3.LUT R0, R0, 0xffffbfff, RZ, 0xc0, !PT ;  /* 0xffffbfff00007812 */ /* 0x000fc800078ec0ff */
[----:B------:R-:W-:Y:S02]  /*893c0*/  @P0 LOP3.LUT R0, R0, 0x4000, RZ, 0xfc, !PT ;  /* 0x0000400000000812 */ /* 0x000fe400078efcff */
[----:B------:R-:W-:Y:S01]  /*893d0*/  ISETP.GE.AND P0, PT, R37, UR34, PT ;  /* 0x0000002225007c0c */ /* 0x000fe2000bf06270 */
[----:B------:R-:W1:Y:S03]  /*893e0*/  LDCU.64 UR34, c[0x0][0x398] ;  /* 0x00007300ff2277ac */ /* 0x000e660008000a00 */
[----:B--2---:R-:W-:Y:S02]  /*893f0*/  ISETP.LT.AND P1, PT, R154, UR36, !P0 ;  /* 0x000000249a007c0c */ /* 0x004fe4000c721270 */
[----:B------:R-:W-:Y:S01]  /*89400*/  LOP3.LUT R0, R0, 0xfffffbff, RZ, 0xc0, !PT ;  /* 0xfffffbff00007812 */ /* 0x000fe200078ec0ff */
[----:B------:R-:W-:Y:S01]  /*89410*/  VIADD R37, R226, 0x3e ;  /* 0x0000003ee2257836 */ /* 0x000fe20000000000 */
[----:B------:R-:W-:Y:S01]  /*89420*/  ISETP.LT.AND P3, PT, R157, UR53, !P0 ;  /* 0x000000359d007c0c */ /* 0x000fe2000c761270 */
[----:B------:R-:W2:Y:S01]  /*89430*/  LDCU UR53, c[0x0][0x398] ;  /* 0x00007300ff3577ac */ /* 0x000ea20008000800 */
[----:B------:R-:W-:Y:S01]  /*89440*/  ISETP.LT.AND P2, PT, R156, UR54, !P0 ;  /* 0x000000369c007c0c */ /* 0x000fe2000c741270 */
[----:B------:R-:W1:Y:S06]  /*89450*/  LDCU UR54, c[0x0][0x398] ;  /* 0x00007300ff3677ac */ /* 0x000e6c0008000800 */
[----:B------:R-:W-:Y:S01]  /*89460*/  @P1 LOP3.LUT R0, R0, 0x400, RZ, 0xfc, !PT ;  /* 0x0000040000001812 */ /* 0x000fe200078efcff */
[----:B------:R-:W1:Y:S03]  /*89470*/  LDCU UR36, c[0x0][0x398] ;  /* 0x00007300ff2477ac */ /* 0x000e660008000800 */
[----:B------:R-:W-:-:S04]  /*89480*/  LOP3.LUT R0, R0, 0xffffdfff, RZ, 0xc0, !PT ;  /* 0xffffdfff00007812 */ /* 0x000fc800078ec0ff */
[----:B------:R-:W-:Y:S02]  /*89490*/  @P3 LOP3.LUT R0, R0, 0x2000, RZ, 0xfc, !PT ;  /* 0x0000200000003812 */ /* 0x000fe400078efcff */
[----:B------:R-:W-:Y:S01]  /*894a0*/  ISETP.LT.AND P1, PT, R155, UR55, !P0 ;  /* 0x000000379b007c0c */ /* 0x000fe2000c721270 */
[----:B------:R-:W1:Y:S01]  /*894b0*/  LDCU UR55, c[0x0][0x398] ;  /* 0x00007300ff3777ac */ /* 0x000e620008000800 */
        /* <DEDUP_REMOVED lines=17> */
[----:B------:R-:W-:-:S04]  /*895d0*/  @P1 LOP3.LUT R0, R0, 0x80, RZ, 0xfc, !PT ;  /* 0x0000008000001812 */ /* 0x000fc800078efcff */
[----:B------:R-:W-:-:S04]  /*895e0*/  LOP3.LUT R0, R0, 0xffffffbf, RZ, 0xc0, !PT ;  /* 0xffffffbf00007812 */ /* 0x000fc800078ec0ff */
[----:B------:R-:W-:Y:S02]  /*895f0*/  @P0 LOP3.LUT R0, R0, 0x40, RZ, 0xfc, !PT ;  /* 0x0000004000000812 */ /* 0x000fe400078efcff */
[----:B------:R-:W-:Y:S01]  /*89600*/  ISETP.GE.AND P0, PT, R37, UR39, PT ;  /* 0x0000002725007c0c */ /* 0x000fe2000bf06270 */
[----:B------:R-:W2:Y:S03]  /*89610*/  LDCU.64 UR38, c[0x0][0x398] ;  /* 0x00007300ff2677ac */ /* 0x000ea60008000a00 */
[----:B-1----:R-:W-:Y:S02]  /*89620*/  ISETP.LT.AND P1, PT, R154, UR34, !P0 ;  /* 0x000000229a007c0c */ /* 0x002fe4000c721270 */
[----:B------:R-:W-:Y:S01]  /*89630*/  LOP3.LUT R0, R0, 0xfffffffb, RZ, 0xc0, !PT ;  /* 0xfffffffb00007812 */ /* 0x000fe200078ec0ff */
[----:B------:R-:W-:Y:S01]  /*89640*/  VIADD R37, R226, 0x3d ;  /* 0x0000003de2257836 */ /* 0x000fe20000000000 */
[----:B------:R-:W-:Y:S01]  /*89650*/  ISETP.LT.AND P3, PT, R157, UR46, !P0 ;  /* 0x0000002e9d007c0c */ /* 0x000fe2000c761270 */
[----:B------:R-:W1:Y:S01]  /*89660*/  LDCU UR34, c[0x0][0x398] ;  /* 0x00007300ff2277ac */ /* 0x000e620008000800 */
        /* <DEDUP_REMOVED lines=12> */
[----:B------:R-:W-:Y:S01]  /*89730*/  ISETP.LT.AND P1, PT, R151, UR51, !P0 ;  /* 0x0000003397007c0c */ /* 0x000fe2000c721270 */
[----:B------:R-:W1:Y:S01]  /*89740*/  LDCU UR51, c[0x0][0x398] ;  /* 0x00007300ff3377ac */ /* 0x000e620008000800 */
[----:B------:R-:W-:Y:S02]  /*89750*/  ISETP.LT.AND P3, PT, R153, UR49, !P0 ;  /* 0x0000003199007c0c */ /* 0x000fe4000c761270 */
[----:B------:R-:W-:Y:S01]  /*89760*/  ISETP.LT.AND P2, PT, R152, UR50, !P0 ;  /* 0x0000003298007c0c */ /* 0x000fe2000c741270 */
[----:B------:R-:W1:Y:S01]  /*89770*/  LDCU UR50, c[0x0][0x398] ;  /* 0x00007300ff3277ac */ /* 0x000e620008000800 */
[----:B------:R-:W-:Y:S01]  /*89780*/  ISETP.LT.AND P0, PT, R150, UR52, !P0 ;  /* 0x0000003496007c0c */ /* 0x000fe2000c701270 */
[----:B---3--:R3:W-:Y:S06]  /*89790*/  STSM.16.M88.4 [R34], R40 ;  /* 0x0000002822007844 */ /* 0x0087ec0000000200 */
[----:B------:R-:W-:Y:S01]  /*897a0*/  @P1 LOP3.LUT R19, R19, 0x80000000, RZ, 0xfc, !PT ;  /* 0x8000000013131812 */ /* 0x000fe200078efcff */
[----:B------:R-:W-:Y:S01]  /*897b0*/  NOP ;  /* 0x0000000000007918 */ /* 0x000fe20000000000 */
[----:B------:R-:W-:Y:S01]  /*897c0*/  LOP3.LUT R0, R0, 0xfffffffd, RZ, 0xc0, !PT ;  /* 0xfffffffd00007812 */ /* 0x000fe200078ec0ff */
[----:B------:R-:W1:Y:S01]  /*897d0*/  LDS.128 R44, [R34] ;  /* 0x00000000222c7984 */ /* 0x000e620000000c00 */
[----:B------:R-:W1:Y:S01]  /*897e0*/  LDCU UR52, c[0x0][0x398] ;  /* 0x00007300ff3477ac */ /* 0x000e620008000800 */
[----:B------:R-:W1:Y:S02]  /*897f0*/  LDCU UR49, c[0x0][0x398] ;  /* 0x00007300ff3177ac */ /* 0x000e640008000800 */
[----:B---3--:R-:W3:Y:S04]  /*89800*/  LDL.LU R40, [R1+0x7a4] ;  /* 0x0007a40001287983 */ /* 0x008ee80000300800 */
[----:B------:R-:W3:Y:S04]  /*89810*/  LDL.LU R41, [R1+0x7ac] ;  /* 0x0007ac0001297983 */ /* 0x000ee80000300800 */
[----:B------:R-:W3:Y:S04]  /*89820*/  LDL.LU R42, [R1+0xc44] ;  /* 0x000c4400012a7983 */ /* 0x000ee80000300800 */
[----:B------:R-:W3:Y:S01]  /*89830*/  LDL.LU R43, [R1+0xc4c] ;  /* 0x000c4c00012b7983 */ /* 0x000ee20000300800 */
[----:B------:R-:W-:Y:S01]  /*89840*/  LOP3.LUT R19, R19, 0xbfffffff, RZ, 0xc0, !PT ;  /* 0xbfffffff13137812 */ /* 0x000fe200078ec0ff */
[----:B------:R-:W-:-:S03]  /*89850*/  NOP ;  /* 0x0000000000007918 */ /* 0x000fc60000000000 */
[----:B------:R-:W-:Y:S02]  /*89860*/  @P0 LOP3.LUT R19, R19, 0x40000000, RZ, 0xfc, !PT ;  /* 0x4000000013130812 */ /* 0x000fe400078efcff */
[----:B------:R-:W-:Y:S02]  /*89870*/  ISETP.GE.AND P0, PT, R37, UR37, PT ;  /* 0x0000002525007c0c */ /* 0x000fe4000bf06270 */
[----:B------:R-:W-:Y:S02]  /*89880*/  @P3 LOP3.LUT R0, R0, 0x2, RZ, 0xfc, !PT ;  /* 0x0000000200003812 */ /* 0x000fe400078efcff */
[----:B------:R-:W-:Y:S01]  /*89890*/  LOP3.LUT R19, R19, 0xfbffffff, RZ, 0xc0, !PT ;  /* 0xfbffffff13137812 */ /* 0x000fe200078ec0ff */
[----:B------:R-:W-:Y:S01]  /*898a0*/  VIADD R37, R226, 0x3c ;  /* 0x0000003ce2257836 */ /* 0x000fe20000000000 */
[----:B--2---:R-:W-:Y:S01]  /*898b0*/  ISETP.LT.AND P1, PT, R154, UR38, !P0 ;  /* 0x000000269a007c0c */ /* 0x004fe2000c721270 */
[----:B------:R-:W2:Y:S01]  /*898c0*/  LDCU UR37, c[0x0][0x398] ;  /* 0x00007300ff2577ac */ /* 0x000ea20008000800 */
[----:B------:R-:W-:-:S02]  /*898d0*/  ISETP.LT.AND P3, PT, R157, UR15, !P0 ;  /* 0x0000000f9d007c0c */ /* 0x000fc4000c761270 */
[----:B------:R-:W-:Y:S01]  /*898e0*/  LOP3.LUT R0, R0, 0xfffffffe, RZ, 0xc0, !PT ;  /* 0xfffffffe00007812 */ /* 0x000fe200078ec0ff */
[----:B-1----:R-:W-:Y:S01]  /*898f0*/  STL.64 [R1+0x4f0], R44 ;  /* 0x0004f02c01007387 */ /* 0x002fe20000100a00 */
[----:B------:R-:W-:Y:S01]  /*89900*/  LOP3.LUT R22, R22, 0x7fffffff, RZ, 0xc0, !PT ;  /* 0x7fffffff16167812 */ /* 0x000fe200078ec0ff */
[----:B------:R-:W1:Y:S01]  /*89910*/  LDCU UR15, c[0x0][0x398] ;  /* 0x00007300ff0f77ac */ /* 0x000e620008000800 */
[----:B------:R-:W-:Y:S02]  /*89920*/  @P2 LOP3.LUT R0, R0, 0x1, RZ, 0xfc, !PT ;  /* 0x0000000100002812 */ /* 0x000fe400078efcff */
[----:B------:R-:W-:-:S03]  /*89930*/  ISETP.LT.AND P2, PT, R156, UR16, !P0 ;  /* 0x000000109c007c0c */ /* 0x000fc6000c741270 */
[----:B------:R-:W-:-:S04]  /*89940*/  @P1 LOP3.LUT R19, R19, 0x4000000, RZ, 0xfc, !PT ;  /* 0x0400000013131812 */ /* 0x000fc800078efcff */
[----:B------:R-:W-:-:S04]  /*89950*/  LOP3.LUT R19, R19, 0xdfffffff, RZ, 0xc0, !PT ;  /* 0xdfffffff13137812 */ /* 0x000fc800078ec0ff */
[----:B------:R-:W-:Y:S02]  /*89960*/  @P3 LOP3.LUT R19, R19, 0x20000000, RZ, 0xfc, !PT ;  /* 0x2000000013133812 */ /* 0x000fe400078efcff */
[----:B------:R-:W-:Y:S01]  /*89970*/  ISETP.LT.AND P1, PT, R155, UR17, !P0 ;  /* 0x000000119b007c0c */ /* 0x000fe2000c721270 */
[----:B------:R-:W1:Y:S01]  /*89980*/  LDCU.64 UR16, c[0x0][0x398] ;  /* 0x00007300ff1077ac */ /* 0x000e620008000a00 */
[----:B------:R-:W-:-:S04]  /*89990*/  LOP3.LUT R19, R19, 0xefffffff, RZ, 0xc0, !PT ;  /* 0xefffffff13137812 */ /* 0x000fc800078ec0ff */
[----:B------:R-:W-:Y:S02]  /*899a0*/  @P2 LOP3.LUT R19, R19, 0x10000000, RZ, 0xfc, !PT ;  /* 0x1000000013132812 */ /* 0x000fe400078efcff */
[----:B------:R-:W-:Y:S02]  /*899b0*/  ISETP.LT.AND P3, PT, R153, UR18, !P0 ;  /* 0x0000001299007c0c */ /* 0x000fe4000c761270 */
        /* <DEDUP_REMOVED lines=12> */
[----:B------:R-:W-:-:S04]  /*89a80*/  @P1 LOP3.LUT R19, R19, 0x800000, RZ, 0xfc, !PT ;  /* 0x0080000013131812 */ /* 0x000fc800078efcff */
[----:B------:R-:W-:-:S04]  /*89a90*/  LOP3.LUT R19, R19, 0xffbfffff, RZ, 0xc0, !PT ;  /* 0xffbfffff13137812 */ /* 0x000fc800078ec0ff */
[----:B------:R-:W-:Y:S02]  /*89aa0*/  @P0 LOP3.LUT R19, R19, 0x400000, RZ, 0xfc, !PT ;  /* 0x0040000013130812 */ /* 0x000fe400078efcff */
[----:B------:R-:W-:Y:S01]  /*89ab0*/  ISETP.GE.AND P0, PT, R37, UR35, PT ;  /* 0x0000002325007c0c */ /* 0x000fe2000bf06270 */
[----:B------:R-:W-:Y:S01]  /*89ac0*/  STL.64 [R1+0x4f8], R46 ;  /* 0x0004f82e01007387 */ /* 0x000fe20000100a00 */
[----:B------:R-:W-:Y:S01]  /*89ad0*/  LOP3.LUT R19, R19, 0xfffbffff, RZ, 0xc0, !PT ;  /* 0xfffbffff13137812 */ /* 0x000fe200078ec0ff */
[----:B------:R-:W2:Y:S01]  /*89ae0*/  LDCU UR35, c[0x0][0x398] ;  /* 0x00007300ff2377ac */ /* 0x000ea20008000800 */
[----:B-1----:R-:W-:Y:S02]  /*89af0*/  ISETP.LT.AND P1, PT, R154, UR16, !P0 ;  /* 0x000000109a007c0c */ /* 0x002fe4000c721270 */
[----:B------:R-:W-:Y:S01]  /*89b00*/  ISETP.LT.AND P3, PT, R157, UR22, !P0 ;  /* 0x000000169d007c0c */ /* 0x000fe2000c761270 */
[----:B------:R-:W1:Y:S01]  /*89b10*/  LDCU UR16, c[0x0][0x398] ;  /* 0x00007300ff1077ac */ /* 0x000e620008000800 */
[----:B------:R-:W-:-:S02]  /*89b20*/  ISETP.LT.AND P2, PT, R156, UR23, !P0 ;  /* 0x000000179c007c0c */ /* 0x000fc4000c741270 */
[----:B------:R-:W-:Y:S01]  /*89b30*/  IADD3 R37, PT, PT, R226, 0x3b, RZ ;  /* 0x0000003be2257810 */ /* 0x000fe20007ffe0ff */
[----:B------:R-:W1:Y:S01]  /*89b40*/  LDCU UR23, c[0x0][0x398] ;  /* 0x00007300ff1777ac */ /* 0x000e620008000800 */
[----:B------:R-:W1:Y:S05]  /*89b50*/  LDCU UR22, c[0x0][0x398] ;  /* 0x00007300ff1677ac */ /* 0x000e6a0008000800 */
[----:B------:R-:W-:-:S04]  /*89b60*/  @P1 LOP3.LUT R19, R19, 0x40000, RZ, 0xfc, !PT ;  /* 0x0004000013131812 */ /* 0x000fc800078efcff */
        /* <DEDUP_REMOVED lines=24> */
[----:B------:R-:W-:Y:S02]  /*89cf0*/  ISETP.GE.AND P0, PT, R37, UR39, PT ;  /* 0x0000002725007c0c */ /* 0x000fe4000bf06270 */
[----:B------:R-:W-:Y:S01]  /*89d00*/  LOP3.LUT R19, R19, 0xfffffbff, RZ, 0xc0, !PT ;  /* 0xfffffbff13137812 */ /* 0x000fe200078ec0ff */
[----:B------:R-:W-:Y:S01]  /*89d10*/  VIADD R37, R226, 0x3a ;  /* 0x0000003ae2257836 */ /* 0x000fe20000000000 */
[----:B------:R-:W-:Y:S01]  /*89d20*/  ISETP.LT.AND P1, PT, R154, UR18, !P0 ;  /* 0x000000129a007c0c */ /* 0x000fe2000c721270 */
[----:B------:R-:W1:Y:S01]  /*89d30*/  LDCU.64 UR38, c[0x0][0x398] ;  /* 0x00007300ff2677ac */ /* 0x000e620008000a00 */
[----:B------:R-:W-:Y:S02]  /*89d40*/  ISETP.LT.AND P3, PT, R157, UR29, !P0 ;  /* 0x0000001d9d007c0c */ /* 0x000fe4000c761270 */
[----:B------:R-:W-:Y:S01]  /*89d50*/  ISETP.LT.AND P2, PT, R156, UR30, !P0 ;  /* 0x0000001e9c007c0c */ /* 0x000fe2000c741270 */
[----:B------:R-:W1:Y:S01]  /*89d60*/  LDCU UR29, c[0x0][0x398] ;  /* 0x00007300ff1d77ac */ /* 0x000e620008000800 */
[----:B------:R-:W1:Y:S07]  /*89d70*/  LDCU UR18, c[0x0][0x398] ;  /* 0x00007300ff1277ac */ /* 0x000e6e0008000800 */
        /* <DEDUP_REMOVED lines=28> */
[----:B---3--:R3:W-:Y:S01]  /*89f40*/  STSM.16.M88.4 [R34], R40 ;  /* 0x0000002822007844 */ /* 0x0087e20000000200 */
[----:B------:R-:W-:Y:S01]  /*89f50*/  ISETP.LT.AND P1, PT, R154, UR20, !P0 ;  /* 0x000000149a007c0c */ /* 0x000fe2000c721270 */
[----:B------:R-:W-:Y:S01]  /*89f60*/  VIADD R37, R226, 0x39 ;  /* 0x00000039e2257836 */ /* 0x000fe20000000000 */
[----:B------:R-:W-:Y:S01]  /*89f70*/  ISETP.LT.AND P3, PT, R157, UR8, !P0 ;  /* 0x000000089d007c0c */ /* 0x000fe2000c761270 */
[----:B------:R-:W-:Y:S01]  /*89f80*/  NOP ;  /* 0x0000000000007918 */ /* 0x000fe20000000000 */
[----:B------:R-:W-:Y:S01]  /*89f90*/  ISETP.LT.AND P2, PT, R156, UR9, !P0 ;  /* 0x000000099c007c0c */ /* 0x000fe2000c741270 */
[----:B------:R-:W1:Y:S01]  /*89fa0*/  LDCU.64 UR8, c[0x0][0x398] ;  /* 0x00007300ff0877ac */ /* 0x000e620008000a00 */
[----:B------:R-:W1:Y:S01]  /*89fb0*/  LDS.128 R44, [R34] ;  /* 0x00000000222c7984 */ /* 0x000e620000000c00 */
[----:B------:R-:W1:Y:S03]  /*89fc0*/  LDCU UR17, c[0x0][0x398] ;  /* 0x00007300ff1177ac */ /* 0x000e660008000800 */
[----:B---3--:R-:W3:Y:S01]  /*89fd0*/  LDL.LU R40, [R1+0x894] ;  /* 0x0008940001287983 */ /* 0x008ee20000300800 */
[----:B------:R-:W1:Y:S03]  /*89fe0*/  LDCU UR20, c[0x0][0x398] ;  /* 0x00007300ff1477ac */ /* 0x000e660008000800 */
[----:B------:R-:W3:Y:S04]  /*89ff0*/  LDL.LU R41, [R1+0x89c] ;  /* 0x00089c0001297983 */ /* 0x000ee80000300800 */
[----:B------:R-:W3:Y:S04]  /*8a000*/  LDL.LU R42, [R1+0xc74] ;  /* 0x000c7400012a7983 */ /* 0x000ee80000300800 */
[----:B------:R-:W3:Y:S01]  /*8a010*/  LDL.LU R43, [R1+0xc7c] ;  /* 0x000c7c00012b7983 */ /* 0x000ee20000300800 */
[----:B------:R-:W-:Y:S01]  /*8a020*/  @P1 LOP3.LUT R19, R19, 0x4, RZ, 0xfc, !PT ;  /* 0x0000000413131812 */ /* 0x000fe200078efcff */
[----:B------:R-:W-:-:S03]  /*8a030*/  NOP ;  /* 0x0000000000007918 */ /* 0x000fc60000000000 */
[----:B------:R-:W-:-:S04]  /*8a040*/  LOP3.LUT R19, R19, 0xffffffdf, RZ, 0xc0, !PT ;  /* 0xffffffdf13137812 */ /* 0x000fc800078ec0ff */
[----:B------:R-:W-:Y:S02]  /*8a050*/  @P3 LOP3.LUT R19, R19, 0x20, RZ, 0xfc, !PT ;  /* 0x0000002013133812 */ /* 0x000fe400078efcff */
[----:B------:R-:W-:Y:S02]  /*8a060*/  ISETP.LT.AND P1, PT, R155, UR10, !P0 ;  /* 0x0000000a9b007c0c */ /* 0x000fe4000c721270 */
[----:B------:R-:W-:-:S04]  /*8a070*/  LOP3.LUT R19, R19, 0xffffffef, RZ, 0xc0, !PT ;  /* 0xffffffef13137812 */ /* 0x000fc800078ec0ff */
[----:B------:R-:W-:-:S04]  /*8a080*/  @P2 LOP3.LUT R19, R19, 0x10, RZ, 0xfc, !PT ;  /* 0x0000001013132812 */ /* 0x000fc800078efcff */
[----:B------:R-:W-:-:S04]  /*8a090*/  LOP3.LUT R19, R19, 0xfffffff7, RZ, 0xc0, !PT ;  /* 0xfffffff713137812 */ /* 0x000fc800078ec0ff */
[----:B------:R-:W-:Y:S02]  /*8a0a0*/  @P1 LOP3.LUT R19, R19, 0x8, RZ, 0xfc, !PT ;  /* 0x0000000813131812 */ /* 0x000fe400078efcff */
[----:B------:R-:W-:Y:S01]  /*8a0b0*/  ISETP.LT.AND P1, PT, R151, UR13, !P0 ;  /* 0x0000000d97007c0c */ /* 0x000fe2000c721270 */
[----:B-1----:R-:W-:Y:S01]  /*8a0c0*/  STL.64 [R1+0x4c0], R44 ;  /* 0x0004c02c01007387 */ /* 0x002fe20000100a00 */
[----:B------:R-:W-:Y:S01]  /*8a0d0*/  ISETP.LT.AND P3, PT, R153, UR11, !P0 ;  /* 0x0000000b99007c0c */ /* 0x000fe2000c761270 */
[----:B------:R-:W1:Y:S01]  /*8a0e0*/  LDCU.64 UR10, c[0x0][0x398] ;  /* 0x00007300ff0a77ac */ /* 0x000e620008000a00 */
[----:B------:R-:W-:Y:S02]  /*8a0f0*/  ISETP.LT.AND P2, PT, R152, UR12, !P0 ;  /* 0x0000000c98007c0c */ /* 0x000fe4000c741270 */
[----:B------:R-:W-:Y:S01]  /*8a100*/  ISETP.LT.AND P0, PT, R150, UR14, !P0 ;  /* 0x0000000e96007c0c */ /* 0x000fe2000c701270 */
[----:B------:R-:W1:Y:S06]  /*8a110*/  LDCU UR13, c[0x0][0x398] ;  /* 0x00007300ff0d77ac */ /* 0x000e6c0008000800 */
[----:B------:R-:W-:-:S02]  /*8a120*/  @P1 LOP3.LUT R18, R18, 0x80000000, RZ, 0xfc, !PT ;  /* 0x8000000012121812 */ /* 0x000fc400078efcff */
[----:B------:R-:W-:Y:S01]  /*8a130*/  LOP3.LUT R19, R19, 0xfffffffd, RZ, 0xc0, !PT ;  /* 0xfffffffd13137812 */ /* 0x000fe200078ec0ff */
[----:B------:R-:W-:Y:S01]  /*8a140*/  STL.64 [R1+0x4c8], R46 ;  /* 0x0004c82e01007387 */ /* 0x000fe20000100a00 */
[----:B------:R-:W-:Y:S01]  /*8a150*/  LOP3.LUT R18, R18, 0xbfffffff, RZ, 0xc0, !PT ;  /* 0xbfffffff12127812 */ /* 0x000fe200078ec0ff */
[----:B------:R-:W2:Y:S03]  /*8a160*/  LDCU UR12, c[0x0][0x398] ;  /* 0x00007300ff0c77ac */ /* 0x000ea60008000800 */
[----:B------:R-:W-:Y:S01]  /*8a170*/  @P0 LOP3.LUT R18, R18, 0x40000000, RZ, 0xfc, !PT ;  /* 0x4000000012120812 */ /* 0x000fe200078efcff */
[----:B------:R-:W2:Y:S01]  /*8a180*/  LDCU UR14, c[0x0][0x398] ;  /* 0x00007300ff0e77ac */ /* 0x000ea20008000800 */
[----:B------:R-:W-:Y:S02]  /*8a190*/  ISETP.GE.AND P0, PT, R37, UR19, PT ;  /* 0x0000001325007c0c */ /* 0x000fe4000bf06270 */
[----:B------:R-:W-:-:S02]  /*8a1a0*/  @P3 LOP3.LUT R19, R19, 0x2, RZ, 0xfc, !PT ;  /* 0x0000000213133812 */ /* 0x000fc400078efcff */
[----:B------:R-:W-:Y:S01]  /*8a1b0*/  LOP3.LUT R18, R18, 0xfbffffff, RZ, 0xc0, !PT ;  /* 0xfbffffff12127812 */ /* 0x000fe200078ec0ff */
[----:B------:R-:W-:Y:S01]  /*8a1c0*/  VIADD R37, R226, 0x38 ;  /* 0x00000038e2257836 */ /* 0x000fe20000000000 */
[----:B-1----:R-:W-:Y:S01]  /*8a1d0*/  ISETP.LT.AND P1, PT, R154, UR10, !P0 ;  /* 0x0000000a9a007c0c */ /* 0x002fe2000c721270 */
[----:B------:R-:W1:Y:S01]  /*8a1e0*/  LDCU UR10, c[0x0][0x398] ;  /* 0x00007300ff0a77ac */ /* 0x000e620008000800 */
[----:B------:R-:W-:Y:S02]  /*8a1f0*/  ISETP.LT.AND P3, PT, R157, UR69, !P0 ;  /* 0x000000459d007c0c */ /* 0x000fe4000c761270 */
[----:B------:R-:W-:Y:S01]  /*8a200*/  LOP3.LUT R19, R19, 0xfffffffe, RZ, 0xc0, !PT ;  /* 0xfffffffe13137812 */ /* 0x000fe200078ec0ff */
[----:B------:R-:W1:Y:S03]  /*8a210*/  LDCU UR69, c[0x0][0x398] ;  /* 0x00007300ff4577ac */ /* 0x000e660008000800 */
[----:B------:R-:W-:Y:S01]  /*8a220*/  @P2 LOP3.LUT R19, R19, 0x1, RZ, 0xfc, !PT ;  /* 0x0000000113132812 */ /* 0x000fe200078efcff */
[----:B------:R-:W1:Y:S01]  /*8a230*/  LDCU UR19, c[0x0][0x398] ;  /* 0x00007300ff1377ac */ /* 0x000e620008000800 */
[----:B------:R-:W-:-:S03]  /*8a240*/  ISETP.LT.AND P2, PT, R156, UR68, !P0 ;  /* 0x000000449c007c0c */ /* 0x000fc6000c741270 */
        /* <DEDUP_REMOVED lines=28> */
[----:B------:R-:W1:Y:S01]  /*8a410*/  LDCU UR21, c[0x0][0x398] ;  /* 0x00007300ff1577ac */ /* 0x000e620008000800 */
[----:B------:R-:W-:Y:S02]  /*8a420*/  ISETP.LT.AND P3, PT, R157, UR50, !P0 ;  /* 0x000000329d007c0c */ /* 0x000fe4000c761270 */
[----:B------:R-:W-:Y:S01]  /*8a430*/  ISETP.LT.AND P2, PT, R156, UR34, !P0 ;  /* 0x000000229c007c0c */ /* 0x000fe2000c741270 */
[----:B------:R-:W1:Y:S01]  /*8a440*/  LDCU UR50, c[0x0][0x398] ;  /* 0x00007300ff3277ac */ /* 0x000e620008000800 */
[----:B------:R-:W1:Y:S07]  /*8a450*/  LDCU UR34, c[0x0][0x398] ;  /* 0x00007300ff2277ac */ /* 0x000e6e0008000800 */
[----:B------:R-:W-:-:S04]  /*8a460*/  @P1 LOP3.LUT R18, R18, 0x40000, RZ, 0xfc, !PT ;  /* 0x0004000012121812 */ /* 0x000fc800078efcff */
[----:B------:R-:W-:-:S04]  /*8a470*/  LOP3.LUT R18, R18, 0xffdfffff, RZ, 0xc0, !PT ;  /* 0xffdfffff12127812 */ /* 0x000fc800078ec0ff */
[----:B------:R-:W-:Y:S02]  /*8a480*/  @P3 LOP3.LUT R18, R18, 0x200000, RZ, 0xfc, !PT ;  /* 0x0020000012123812 */ /* 0x000fe400078efcff */
[----:B------:R-:W-:Y:S01]  /*8a490*/  ISETP.LT.AND P1, PT, R155, UR56, !P0 ;  /* 0x000000389b007c0c */ /* 0x000fe2000c721270 */
[----:B------:R-:W2:Y:S01]  /*8a4a0*/  LDCU UR56, c[0x0][0x398] ;  /* 0x00007300ff3877ac */ /* 0x000ea20008000800 */
[----:B------:R-:W-:-:S04]  /*8a4b0*/  LOP3.LUT R18, R18, 0xffefffff, RZ, 0xc0, !PT ;  /* 0xffefffff12127812 */ /* 0x000fc800078ec0ff */
[----:B------:R-:W-:Y:S02]  /*8a4c0*/  @P2 LOP3.LUT R18, R18, 0x100000, RZ, 0xfc, !PT ;  /* 0x0010000012122812 */ /* 0x000fe400078efcff */
[----:B------:R-:W-:Y:S01]  /*8a4d0*/  ISETP.LT.AND P3, PT, R153, UR51, !P0 ;  /* 0x0000003399007c0c */ /* 0x000fe2000c761270 */
[----:B------:R-:W2:Y:S01]  /*8a4e0*/  LDCU UR51, c[0x0][0x398] ;  /* 0x00007300ff3377ac */ /* 0x000ea20008000800 */
[----:B------:R-:W-:-:S04]  /*8a4f0*/  LOP3.LUT R18, R18, 0xfff7ffff, RZ, 0xc0, !PT ;  /* 0xfff7ffff12127812 */ /* 0x000fc800078ec0ff */
[----:B------:R-:W-:Y:S02]  /*8a500*/  @P1 LOP3.LUT R18, R18, 0x80000, RZ, 0xfc, !PT ;  /* 0x0008000012121812 */ /* 0x000fe400078efcff */
[----:B-1----:R-:W-:Y:S01]  /*8a510*/  ISETP.LT.AND P2, PT, R152, UR50, !P0 ;  /* 0x0000003298007c0c */ /* 0x002fe2000c741270 */
[----:B------:R-:W1:Y:S01]  /*8a520*/  LDCU UR50, c[0x0][0x398] ;  /* 0x00007300ff3277ac */ /* 0x000e620008000800 */
[----:B------:R-:W-:-:S04]  /*8a530*/  LOP3.LUT R18, R18, 0xfffdffff, RZ, 0xc0, !PT ;  /* 0xfffdffff12127812 */ /* 0x000fc800078ec0ff */
[----:B------:R-:W-:Y:S02]  /*8a540*/  @P3 LOP3.LUT R18, R18, 0x20000, RZ, 0xfc, !PT ;  /* 0x0002000012123812 */ /* 0x000fe400078efcff */
[----:B------:R-:W-:Y:S01]  /*8a550*/  ISETP.LT.AND P1, PT, R151, UR34, !P0 ;  /* 0x0000002297007c0c */ /* 0x000fe2000c721270 */
[----:B------:R-:W1:Y:S01]  /*8a560*/  LDCU UR34, c[0x0][0x398] ;  /* 0x00007300ff2277ac */ /* 0x000e620008000800 */
[----:B------:R-:W-:-:S04]  /*8a570*/  LOP3.LUT R18, R18, 0xfffeffff, RZ, 0xc0, !PT ;  /* 0xfffeffff12127812 */ /* 0x000fc800078ec0ff */
[----:B------:R-:W-:Y:S02]  /*8a580*/  @P2 LOP3.LUT R18, R18, 0x10000, RZ, 0xfc, !PT ;  /* 0x0001000012122812 */ /* 0x000fe400078efcff */
[----:B--2---:R-:W-:Y:S01]  /*8a590*/  ISETP.LT.AND P0, PT, R150, UR56, !P0 ;  /* 0x0000003896007c0c */ /* 0x004fe2000c701270 */
[----:B------:R-:W2:Y:S01]  /*8a5a0*/  LDCU UR56, c[0x0][0x398] ;  /* 0x00007300ff3877ac */ /* 0x000ea20008000800 */
        /* <DEDUP_REMOVED lines=9> */
[----:B--2---:R-:W-:Y:S01]  /*8a640*/  ISETP.LT.AND P1, PT, R157, UR56, !P0 ;  /* 0x000000389d007c0c */ /* 0x004fe2000c721270 */
[----:B------:R-:W2:Y:S01]  /*8a650*/  LDCU UR56, c[0x0][0x398] ;  /* 0x00007300ff3877ac */ /* 0x000ea20008000800 */
[----:B------:R-:W-:Y:S01]  /*8a660*/  LOP3.LUT R23, R23, 0x7fffffff, RZ, 0xc0, !PT ;  /* 0x7fffffff17177812 */ /* 0x000fe200078ec0ff */
[----:B------:R-:W1:Y:S08]  /*8a670*/  LDCU UR11, c[0x0][0x398] ;  /* 0x00007300ff0b77ac */ /* 0x000e700008000800 */
[----:B------:R-:W-:-:S02]  /*8a680*/  @P2 LOP3.LUT R18, R18, 0x400, RZ, 0xfc, !PT ;  /* 0x0000040012122812 */ /* 0x000fc400078efcff */
        /* <DEDUP_REMOVED lines=26> */
[----:B------:R-:W3:Y:S03]  /*8a830*/  LDCU.64 UR8, c[0x0][0x398] ;  /* 0x00007300ff0877ac */ /* 0x000ee60008000a00 */
[----:B------:R-:W-:Y:S01]  /*8a840*/  ISETP.LT.AND P3, PT, R154, UR4, !P0 ;  /* 0x000000049a007c0c */ /* 0x000fe2000c761270 */
[----:B------:R-:W3:Y:S01]  /*8a850*/  LDCU UR4, c[0x0][0x398] ;  /* 0x00007300ff0477ac */ /* 0x000ee20008000800 */
[----:B-1----:R-:W-:Y:S02]  /*8a860*/  ISETP.LT.AND P2, PT, R157, UR34, !P0 ;  /* 0x000000229d007c0c */ /* 0x002fe4000c741270 */
[----:B------:R-:W-:Y:S01]  /*8a870*/  LOP3.LUT R18, R18, 0xfffffffb, RZ, 0xc0, !PT ;  /* 0xfffffffb12127812 */ /* 0x000fe200078ec0ff */
[----:B------:R-:W1:Y:S01]  /*8a880*/  LDCU UR34, c[0x0][0x398] ;  /* 0x00007300ff2277ac */ /* 0x000e620008000800 */
[----:B--2---:R-:W-:Y:S01]  /*8a890*/  ISETP.LT.AND P1, PT, R156, UR56, !P0 ;  /* 0x000000389c007c0c */ /* 0x004fe2000c721270 */
[----:B------:R-:W2:Y:S06]  /*8a8a0*/  LDCU UR56, c[0x0][0x398] ;  /* 0x00007300ff3877ac */ /* 0x000eac0008000800 */
[----:B------:R-:W-:Y:S01]  /*8a8b0*/  @P3 LOP3.LUT R18, R18, 0x4, RZ, 0xfc, !PT ;  /* 0x0000000412123812 */ /* 0x000fe200078efcff */
[----:B---3--:R3:W-:Y:S03]  /*8a8c0*/  STSM.16.M88.4 [R34], R40 ;  /* 0x0000002822007844 */ /* 0x0087e60000000200 */
[----:B------:R-:W-:Y:S01]  /*8a8d0*/  LOP3.LUT R18, R18, 0xffffffdf, RZ, 0xc0, !PT ;  /* 0xffffffdf12127812 */ /* 0x000fe200078ec0ff */
[----:B------:R-:W-:Y:S01]  /*8a8e0*/  NOP ;  /* 0x0000000000007918 */ /* 0x000fe20000000000 */
[----:B---3--:R-:W3:Y:S04]  /*8a8f0*/  LDL.LU R40, [R1+0x1410] ;  /* 0x0014100001287983 */ /* 0x008ee80000300800 */
[----:B------:R-:W3:Y:S04]  /*8a900*/  LDL.LU R41, [R1+0x1418] ;  /* 0x0014180001297983 */ /* 0x000ee80000300800 */
[----:B------:R-:W3:Y:S04]  /*8a910*/  LDL.LU R42, [R1+0x11a0] ;  /* 0x0011a000012a7983 */ /* 0x000ee80000300800 */
[----:B------:R-:W3:Y:S01]  /*8a920*/  LDL.LU R43, [R1+0x11a8] ;  /* 0x0011a800012b7983 */ /* 0x000ee20000300800 */
[----:B------:R-:W-:-:S02]  /*8a930*/  @P2 LOP3.LUT R18, R18, 0x20, RZ, 0xfc, !PT ;  /* 0x0000002012122812 */ /* 0x000fc400078efcff */
[----:B------:R-:W-:Y:S01]  /*8a940*/  ISETP.LT.AND P3, PT, R153, UR50, !P0 ;  /* 0x0000003299007c0c */ /* 0x000fe2000c761270 */
[----:B------:R-:W2:Y:S01]  /*8a950*/  LDCU UR50, c[0x0][0x398] ;  /* 0x00007300ff3277ac */ /* 0x000ea20008000800 */
[----:B------:R-:W-:Y:S01]  /*8a960*/  LOP3.LUT R18, R18, 0xffffffef, RZ, 0xc0, !PT ;  /* 0xffffffef12127812 */ /* 0x000fe200078ec0ff */
[----:B------:R-:W4:Y:S01]  /*8a970*/  LDS.128 R44, [R34] ;  /* 0x00000000222c7984 */ /* 0x000f220000000c00 */
[----:B-1----:R-:W-:Y:S01]  /*8a980*/  ISETP.LT.AND P2, PT, R152, UR34, !P0 ;  /* 0x0000002298007c0c */ /* 0x002fe2000c741270 */
[----:B------:R-:W-:Y:S01]  /*8a990*/  NOP ;  /* 0x0000000000007918 */ /* 0x000fe20000000000 */
[----:B------:R-:W-:Y:S01]  /*8a9a0*/  @P1 LOP3.LUT R18, R18, 0x10, RZ, 0xfc, !PT ;  /* 0x0000001012121812 */ /* 0x000fe200078efcff */
[----:B------:R-:W1:Y:S01]  /*8a9b0*/  LDCU UR34, c[0x0][0x398] ;  /* 0x00007300ff2277ac */ /* 0x000e620008000800 */
[----:B------:R-:W-:Y:S02]  /*8a9c0*/  ISETP.LT.AND P1, PT, R155, UR51, !P0 ;  /* 0x000000339b007c0c */ /* 0x000fe4000c721270 */
[----:B------:R-:W-:Y:S01]  /*8a9d0*/  LOP3.LUT R18, R18, 0xfffffff7, RZ, 0xc0, !PT ;  /* 0xfffffff712127812 */ /* 0x000fe200078ec0ff */
[----:B------:R-:W1:Y:S10]  /*8a9e0*/  LDCU UR51, c[0x0][0x398] ;  /* 0x00007300ff3377ac */ /* 0x000e740008000800 */
[----:B------:R-:W-:-:S02]  /*8a9f0*/  @P1 LOP3.LUT R18, R18, 0x8, RZ, 0xfc, !PT ;  /* 0x0000000812121812 */ /* 0x000fc400078efcff */
[----:B--2---:R-:W-:Y:S01]  /*8aa00*/  ISETP.LT.AND P1, PT, R151, UR56, !P0 ;  /* 0x0000003897007c0c */ /* 0x004fe2000c721270 */
[----:B------:R-:W2:Y:S01]  /*8aa10*/  LDCU UR56, c[0x0][0x398] ;  /* 0x00007300ff3877ac */ /* 0x000ea20008000800 */
[----:B----4-:R-:W-:Y:S02]  /*8aa20*/  ISETP.LT.AND P0, PT, R150, UR42, !P0 ;  /* 0x0000002a96007c0c */ /* 0x010fe4000c701270 */
[----:B------:R-:W-:Y:S01]  /*8aa30*/  IADD3 R37, PT, PT, R226, 0x35, RZ ;  /* 0x00000035e2257810 */ /* 0x000fe20007ffe0ff */
[----:B------:R-:W4:Y:S08]  /*8aa40*/  LDCU UR42, c[0x0][0x398] ;  /* 0x00007300ff2a77ac */ /* 0x000f300008000800 */
[----:B------:R-:W-:-:S04]  /*8aa50*/  @P1 LOP3.LUT R21, R21, 0x80000000, RZ, 0xfc, !PT ;  /* 0x8000000015151812 */ /* 0x000fc800078efcff */
[----:B------:R-:W-:-:S04]  /*8aa60*/  LOP3.LUT R21, R21, 0xbfffffff, RZ, 0xc0, !PT ;  /* 0xbfffffff15157812 */ /* 0x000fc800078ec0ff */
[----:B------:R-:W-:Y:S02]  /*8aa70*/  @P0 LOP3.LUT R21, R21, 0x40000000, RZ, 0xfc, !PT ;  /* 0x4000000015150812 */ /* 0x000fe400078efcff */
[----:B------:R-:W-:Y:S02]  /*8aa80*/  ISETP.GE.AND P0, PT, R37, UR7, PT ;  /* 0x0000000725007c0c */ /* 0x000fe4000bf06270 */
[----:B------:R-:W-:Y:S02]  /*8aa90*/  LOP3.LUT R18, R18, 0xfffffffd, RZ, 0xc0, !PT ;  /* 0xfffffffd12127812 */ /* 0x000fe400078ec0ff */
[----:B------:R-:W-:Y:S01]  /*8aaa0*/  LOP3.LUT R21, R21, 0xfbffffff, RZ, 0xc0, !PT ;  /* 0xfbffffff15157812 */ /* 0x000fe200078ec0ff */
[----:B------:R-:W-:Y:S01]  /*8aab0*/  VIADD R37, R226, 0x34 ;  /* 0x00000034e2257836 */ /* 0x000fe20000000000 */
[----:B------:R-:W-:Y:S01]  /*8aac0*/  ISETP.LT.AND P1, PT, R154, UR8, !P0 ;  /* 0x000000089a007c0c */ /* 0x000fe2000c721270 */
[----:B------:R-:W-:Y:S01]  /*8aad0*/  STL.64 [R1+0x400], R44 ;  /* 0x0004002c01007387 */ /* 0x000fe20000100a00 */
[----:B------:R-:W-:Y:S01]  /*8aae0*/  @P3 LOP3.LUT R18, R18, 0x2, RZ, 0xfc, !PT ;  /* 0x0000000212123812 */ /* 0x000fe200078efcff */
[----:B------:R-:W2:Y:S01]  /*8aaf0*/  LDCU UR7, c[0x0][0x398] ;  /* 0x00007300ff0777ac */ /* 0x000ea20008000800 */
[----:B------:R-:W-:-:S02]  /*8ab00*/  ISETP.LT.AND P3, PT, R157, UR52, !P0 ;  /* 0x000000349d007c0c */ /* 0x000fc4000c761270 */
[----:B------:R-:W-:Y:S01]  /*8ab10*/  LOP3.LUT R18, R18, 0xfffffffe, RZ, 0xc0, !PT ;  /* 0xfffffffe12127812 */ /* 0x000fe200078ec0ff */
[----:B------:R-:W2:Y:S03]  /*8ab20*/  LDCU UR8, c[0x0][0x398] ;  /* 0x00007300ff0877ac */ /* 0x000ea60008000800 */
[----:B------:R-:W-:-:S03]  /*8ab30*/  @P2 LOP3.LUT R18, R18, 0x1, RZ, 0xfc, !PT ;  /* 0x0000000112122812 */ /* 0x000fc600078efcff */
[----:B------:R-:W-:Y:S01]  /*8ab40*/  @P1 LOP3.LUT R21, R21, 0x4000000, RZ, 0xfc, !PT ;  /* 0x0400000015151812 */ /* 0x000fe200078efcff */
[----:B------:R-:W-:Y:S01]  /*8ab50*/  STL.64 [R1+0x408], R46 ;  /* 0x0004082e01007387 */ /* 0x000fe20000100a00 */
[----:B-1----:R-:W-:Y:S01]  /*8ab60*/  ISETP.LT.AND P2, PT, R156, UR51, !P0 ;  /* 0x000000339c007c0c */ /* 0x002fe2000c741270 */
[----:B------:R-:W1:Y:S01]  /*8ab70*/  LDCU UR51, c[0x0][0x398] ;  /* 0x00007300ff3377ac */ /* 0x000e620008000800 */
[----:B------:R-:W-:Y:S01]  /*8ab80*/  LOP3.LUT R21, R21, 0xdfffffff, RZ, 0xc0, !PT ;  /* 0xdfffffff15157812 */ /* 0x000fe200078ec0ff */
[----:B------:R-:W1:Y:S03]  /*8ab90*/  LDCU UR52, c[0x0][0x398] ;  /* 0x00007300ff3477ac */ /* 0x000e660008000800 */
        /* <DEDUP_REMOVED lines=36> */
[----:B------:R-:W-:Y:S02]  /*8ade0*/  ISETP.LT.AND P1, PT, R155, UR37, !P0 ;  /* 0x000000259b007c0c */ /* 0x000fe4000c721270 */
        /* <DEDUP_REMOVED lines=12> */
[----:B------:R-:W-:Y:S02]  /*8aeb0*/  LOP3.LUT R21, R21, 0xfffeffff, RZ, 0xc0, !PT ;  /* 0xfffeffff15157812 */ /* 0x000fe400078ec0ff */
[----:B------:R-:W-:Y:S01]  /*8aec0*/  ISETP.LT.AND P0, PT, R150, UR36, !P0 ;  /* 0x0000002496007c0c */ /* 0x000fe2000c701270 */
[----:B------:R-:W1:Y:S01]  /*8aed0*/  LDCU.64 UR36, c[0x0][0x398] ;  /* 0x00007300ff2477ac */ /* 0x000e620008000a00 */
[----:B------:R-:W-:-:S04]  /*8aee0*/  @P2 LOP3.LUT R21, R21, 0x10000, RZ, 0xfc, !PT ;  /* 0x0001000015152812 */ /* 0x000fc800078efcff */
[----:B------:R-:W-:-:S04]  /*8aef0*/  LOP3.LUT R21, R21, 0xffff7fff, RZ, 0xc0, !PT ;  /* 0xffff7fff15157812 */ /* 0x000fc800078ec0ff */
[----:B------:R-:W-:-:S04]  /*8af00*/  @P1 LOP3.LUT R21, R21, 0x8000, RZ, 0xfc, !PT ;  /* 0x0000800015151812 */ /* 0x000fc800078efcff */
[----:B------:R-:W-:-:S04]  /*8af10*/  LOP3.LUT R21, R21, 0xffffbfff, RZ, 0xc0, !PT ;  /* 0xffffbfff15157812 */ /* 0x000fc800078ec0ff */
[----:B------:R-:W-:Y:S02]  /*8af20*/  @P0 LOP3.LUT R21, R21, 0x4000, RZ, 0xfc, !PT ;  /* 0x0000400015150812 */ /* 0x000fe400078efcff */
[----:B------:R-:W-:Y:S02]  /*8af30*/  ISETP.GE.AND P0, PT, R37, UR9, PT ;  /* 0x0000000925007c0c */ /* 0x000fe4000bf06270 */
[----:B------:R-:W-:Y:S01]  /*8af40*/  LOP3.LUT R21, R21, 0xfffffbff, RZ, 0xc0, !PT ;  /* 0xfffffbff15157812 */ /* 0x000fe200078ec0ff */
[----:B------:R-:W-:Y:S01]  /*8af50*/  VIADD R37, R226, 0x32 ;  /* 0x00000032e2257836 */ /* 0x000fe20000000000 */
[----:B-1----:R-:W-:Y:S01]  /*8af60*/  ISETP.LT.AND P1, PT, R154, UR36, !P0 ;  /* 0x000000249a007c0c */ /* 0x002fe2000c721270 */
        /* <DEDUP_REMOVED lines=31> */
[----:B------:R-:W-:-:S04]  /*8b160*/  ISETP.GE.AND P0, PT, R37, UR39, PT ;  /* 0x0000002725007c0c */ /* 0x000fc8000bf06270 */
[----:B------:R-:W-:Y:S02]  /*8b170*/  ISETP.LT.AND P1, PT, R154, UR40, !P0 ;  /* 0x000000289a007c0c */ /* 0x000fe4000c721270 */
[----:B------:R-:W-:Y:S01]  /*8b180*/  LOP3.LUT R21, R21, 0xfffffffb, RZ, 0xc0, !PT ;  /* 0xfffffffb15157812 */ /* 0x000fe200078ec0ff */
[----:B---3--:R3:W-:Y:S01]  /*8b190*/  STSM.16.M88.4 [R34], R40 ;  /* 0x0000002822007844 */ /* 0x0087e20000000200 */
[----:B-1----:R-:W-:Y:S01]  /*8b1a0*/  ISETP.LT.AND P3, PT, R157, UR75, !P0 ;  /* 0x0000004b9d007c0c */ /* 0x002fe2000c761270 */
[----:B------:R-:W-:-:S08]  /*8b1b0*/  VIADD R37, R226, 0x31 ;  /* 0x00000031e2257836 */ /* 0x000fd00000000000 */
[----:B------:R-:W-:Y:S01]  /*8b1c0*/  @P1 LOP3.LUT R21, R21, 0x4, RZ, 0xfc, !PT ;  /* 0x0000000415151812 */ /* 0x000fe200078efcff */
[----:B------:R-:W1:Y:S01]  /*8b1d0*/  LDCU UR40, c[0x0][0x398] ;  /* 0x00007300ff2877ac */ /* 0x000e620008000800 */
[----:B------:R-:W-:Y:S01]  /*8b1e0*/  ISETP.LT.AND P2, PT, R156, UR36, !P0 ;  /* 0x000000249c007c0c */ /* 0x000fe2000c741270 */
[----:B------:R-:W-:Y:S01]  /*8b1f0*/  NOP ;  /* 0x0000000000007918 */ /* 0x000fe20000000000 */
[----:B------:R-:W-:Y:S01]  /*8b200*/  LOP3.LUT R21, R21, 0xffffffdf, RZ, 0xc0, !PT ;  /* 0xffffffdf15157812 */ /* 0x000fe200078ec0ff */
[----:B------:R-:W1:Y:S01]  /*8b210*/  LDCU UR36, c[0x0][0x398] ;  /* 0x00007300ff2477ac */ /* 0x000e620008000800 */
[----:B------:R-:W-:Y:S01]  /*8b220*/  ISETP.LT.AND P1, PT, R155, UR38, !P0 ;  /* 0x000000269b007c0c */ /* 0x000fe2000c721270 */
[----:B------:R-:W1:Y:S01]  /*8b230*/  LDS.128 R44, [R34] ;  /* 0x00000000222c7984 */ /* 0x000e620000000c00 */
[----:B------:R-:W-:Y:S01]  /*8b240*/  @P3 LOP3.LUT R21, R21, 0x20, RZ, 0xfc, !PT ;  /* 0x0000002015153812 */ /* 0x000fe200078efcff */
[----:B------:R-:W1:Y:S02]  /*8b250*/  LDCU.64 UR38, c[0x0][0x398] ;  /* 0x00007300ff2677ac */ /* 0x000e640008000a00 */
[----:B---3--:R-:W3:Y:S01]  /*8b260*/  LDL.LU R40, [R1+0x160] ;  /* 0x0001600001287983 */ /* 0x008ee20000300800 */
[----:B------:R-:W-:Y:S01]  /*8b270*/  LOP3.LUT R21, R21, 0xffffffef, RZ, 0xc0, !PT ;  /* 0xffffffef15157812 */ /* 0x000fe200078ec0ff */
[----:B------:R-:W1:Y:S02]  /*8b280*/  LDCU UR75, c[0x0][0x398] ;  /* 0x00007300ff4b77ac */ /* 0x000e640008000800 */
[----:B------:R-:W3:Y:S04]  /*8b290*/  LDL.LU R41, [R1+0x168] ;  /* 0x0001680001297983 */ /* 0x000ee80000300800 */
[----:B------:R-:W3:Y:S01]  /*8b2a0*/  LDL.LU R42, [R1+0xc0] ;  /* 0x0000c000012a7983 */ /* 0x000ee20000300800 */
[----:B------:R-:W-:-:S03]  /*8b2b0*/  @P2 LOP3.LUT R21, R21, 0x10, RZ, 0xfc, !PT ;  /* 0x0000001015152812 */ /* 0x000fc600078efcff */
[----:B------:R-:W3:Y:S01]  /*8b2c0*/  LDL.LU R43, [R1+0xc8] ;  /* 0x0000c800012b7983 */ /* 0x000ee20000300800 */
[----:B------:R-:W-:Y:S01]  /*8b2d0*/  LOP3.LUT R21, R21, 0xfffffff7, RZ, 0xc0, !PT ;  /* 0xfffffff715157812 */ /* 0x000fe200078ec0ff */
[----:B------:R-:W-:-:S03]  /*8b2e0*/  NOP ;  /* 0x0000000000007918 */ /* 0x000fc60000000000 */
[----:B------:R-:W-:Y:S02]  /*8b2f0*/  @P1 LOP3.LUT R21, R21, 0x8, RZ, 0xfc, !PT ;  /* 0x0000000815151812 */ /* 0x000fe400078efcff */
[----:B------:R-:W-:Y:S01]  /*8b300*/  ISETP.LT.AND P1, PT, R151, UR72, !P0 ;  /* 0x0000004897007c0c */ /* 0x000fe2000c721270 */
[----:B------:R-:W2:Y:S01]  /*8b310*/  LDCU UR72, c[0x0][0x398] ;  /* 0x00007300ff4877ac */ /* 0x000ea20008000800 */
[----:B------:R-:W-:Y:S02]  /*8b320*/  ISETP.LT.AND P3, PT, R153, UR4, !P0 ;  /* 0x0000000499007c0c */ /* 0x000fe4000c761270 */
[----:B------:R-:W-:Y:S01]  /*8b330*/  ISETP.LT.AND P2, PT, R152, UR73, !P0 ;  /* 0x0000004998007c0c */ /* 0x000fe2000c741270 */
[----:B------:R-:W2:Y:S01]  /*8b340*/  LDCU UR4, c[0x0][0x398] ;  /* 0x00007300ff0477ac */ /* 0x000ea20008000800 */
[----:B------:R-:W-:Y:S02]  /*8b350*/  ISETP.LT.AND P0, PT, R150, UR66, !P0 ;  /* 0x0000004296007c0c */ /* 0x000fe4000c701270 */
[----:B------:R-:W-:Y:S01]  /*8b360*/  LOP3.LUT R21, R21, 0xfffffffd, RZ, 0xc0, !PT ;  /* 0xfffffffd15157812 */ /* 0x000fe200078ec0ff */
[----:B------:R-:W2:Y:S04]  /*8b370*/  LDCU UR66, c[0x0][0x398] ;  /* 0x00007300ff4277ac */ /* 0x000ea80008000800 */
[----:B------:R-:W-:Y:S01]  /*8b380*/  @P1 LOP3.LUT R20, R20, 0x80000000, RZ, 0xfc, !PT ;  /* 0x8000000014141812 */ /* 0x000fe200078efcff */
[----:B-1----:R-:W-:Y:S01]  /*8b390*/  STL.64 [R1+0xe30], R44 ;  /* 0x000e302c01007387 */ /* 0x002fe20000100a00 */
[----:B------:R-:W1:Y:S02]  /*8b3a0*/  LDCU UR73, c[0x0][0x398] ;  /* 0x00007300ff4977ac */ /* 0x000e640008000800 */
[----:B------:R-:W-:-:S04]  /*8b3b0*/  LOP3.LUT R20, R20, 0xbfffffff, RZ, 0xc0, !PT ;  /* 0xbfffffff14147812 */ /* 0x000fc800078ec0ff */
[----:B------:R-:W-:Y:S02]  /*8b3c0*/  @P0 LOP3.LUT R20, R20, 0x40000000, RZ, 0xfc, !PT ;  /* 0x4000000014140812 */ /* 0x000fe400078efcff */
[----:B------:R-:W-:Y:S01]  /*8b3d0*/  ISETP.GE.AND P0, PT, R37, UR37, PT ;  /* 0x0000002525007c0c */ /* 0x000fe2000bf06270 */
[----:B------:R-:W1:Y:S03]  /*8b3e0*/  LDCU UR37, c[0x0][0x398] ;  /* 0x00007300ff2577ac */ /* 0x000e660008000800 */
[----:B------:R-:W-:Y:S01]  /*8b3f0*/  ISETP.LT.AND P1, PT, R154, UR38, !P0 ;  /* 0x000000269a007c0c */ /* 0x000fe2000c721270 */
[----:B------:R-:W1:Y:S01]  /*8b400*/  LDCU UR38, c[0x0][0x398] ;  /* 0x00007300ff2677ac */ /* 0x000e620008000800 */
[----:B------:R-:W-:Y:S02]  /*8b410*/  @P3 LOP3.LUT R21, R21, 0x2, RZ, 0xfc, !PT ;  /* 0x0000000215153812 */ /* 0x000fe400078efcff */
[----:B------:R-:W-:-:S02]  /*8b420*/  LOP3.LUT R20, R20, 0xfbffffff, RZ, 0xc0, !PT ;  /* 0xfbffffff14147812 */ /* 0x000fc400078ec0ff */
[----:B------:R-:W-:-:S04]  /*8b430*/  LOP3.LUT R21, R21, 0xfffffffe, RZ, 0xc0, !PT ;  /* 0xfffffffe15157812 */ /* 0x000fc800078ec0ff */
[----:B------:R-:W-:-:S03]  /*8b440*/  @P2 LOP3.LUT R21, R21, 0x1, RZ, 0xfc, !PT ;  /* 0x0000000115152812 */ /* 0x000fc600078efcff */
[----:B------:R-:W-:Y:S02]  /*8b450*/  @P1 LOP3.LUT R20, R20, 0x4000000, RZ, 0xfc, !PT ;  /* 0x0400000014141812 */ /* 0x000fe400078efcff */
[----:B-1----:R-:W-:Y:S01]  /*8b460*/  ISETP.LT.AND P3, PT, R157, UR38, !P0 ;  /* 0x000000269d007c0c */ /* 0x002fe2000c761270 */
[----:B------:R-:W1:Y:S01]  /*8b470*/  LDCU UR38, c[0x0][0x398] ;  /* 0x00007300ff2677ac */ /* 0x000e620008000800 */
[----:B------:R-:W-:Y:S02]  /*8b480*/  ISETP.LT.AND P2, PT, R156, UR37, !P0 ;  /* 0x000000259c007c0c */ /* 0x000fe4000c741270 */
[----:B------:R-:W-:Y:S02]  /*8b490*/  LOP3.LUT R20, R20, 0xdfffffff, RZ, 0xc0, !PT ;  /* 0xdfffffff14147812 */ /* 0x000fe400078ec0ff */
[----:B------:R-:W-:Y:S01]  /*8b4a0*/  ISETP.LT.AND P1, PT, R155, UR40, !P0 ;  /* 0x000000289b007c0c */ /* 0x000fe2000c721270 */
[----:B------:R-:W-:Y:S01]  /*8b4b0*/  VIADD R37, R226, 0x30 ;  /* 0x00000030e2257836 */ /* 0x000fe20000000000 */
[----:B------:R-:W1:Y:S05]  /*8b4c0*/  LDCU UR40, c[0x0][0x398] ;  /* 0x00007300ff2877ac */ /* 0x000e6a0008000800 */
[----:B------:R-:W-:-:S04]  /*8b4d0*/  @P3 LOP3.LUT R20, R20, 0x20000000, RZ, 0xfc, !PT ;  /* 0x2000000014143812 */ /* 0x000fc800078efcff */
[----:B------:R-:W-:-:S04]  /*8b4e0*/  LOP3.LUT R20, R20, 0xefffffff, RZ, 0xc0, !PT ;  /* 0xefffffff14147812 */ /* 0x000fc800078ec0ff */
[----:B------:R-:W-:Y:S02]  /*8b4f0*/  @P2 LOP3.LUT R20, R20, 0x10000000, RZ, 0xfc, !PT ;  /* 0x1000000014142812 */ /* 0x000fe400078efcff */
[----:B------:R-:W-:Y:S01]  /*8b500*/  ISETP.LT.AND P3, PT, R153, UR36, !P0 ;  /* 0x0000002499007c0c */ /* 0x000fe2000c761270 */
[----:B------:R-:W1:Y:S01]  /*8b510*/  LDCU.64 UR36, c[0x0][0x398] ;  /* 0x00007300ff2477ac */ /* 0x000e620008000a00 */
[----:B------:R-:W-:-:S04]  /*8b520*/  LOP3.LUT R20, R20, 0xf7ffffff, RZ, 0xc0, !PT ;  /* 0xf7ffffff14147812 */ /* 0x000fc800078ec0ff */
[----:B------:R-:W-:Y:S02]  /*8b530*/  @P1 LOP3.LUT R20, R20, 0x8000000, RZ, 0xfc, !PT ;  /* 0x0800000014141812 */ /* 0x000fe400078efcff */
[----:B------:R-:W-:Y:S01]  /*8b540*/  ISETP.LT.AND P2, PT, R152, UR63, !P0 ;  /* 0x0000003f98007c0c */ /* 0x000fe2000c741270 */
[----:B------:R-:W-:Y:S01]  /*8b550*/  STL.64 [R1+0xe38], R46 ;  /* 0x000e382e01007387 */ /* 0x000fe20000100a00 */
[----:B------:R-:W-:Y:S01]  /*8b560*/  LOP3.LUT R20, R20, 0xfdffffff, RZ, 0xc0, !PT ;  /* 0xfdffffff14147812 */ /* 0x000fe200078ec0ff */
[----:B------:R-:W1:Y:S03]  /*8b570*/  LDCU UR63, c[0x0][0x398] ;  /* 0x00007300ff3f77ac */ /* 0x000e660008000800 */
        /* <DEDUP_REMOVED lines=12> */
[----:B-1----:R-:W-:Y:S01]  /*8b640*/  ISETP.LT.AND P1, PT, R154, UR36, !P0 ;  /* 0x000000249a007c0c */ /* 0x002fe2000c721270 */
[----:B------:R-:W1:Y:S01]  /*8b650*/  LDCU UR36, c[0x0][0x398] ;  /* 0x00007300ff2477ac */ /* 0x000e620008000800 */
[----:B------:R-:W-:Y:S02]  /*8b660*/  ISETP.LT.AND P3, PT, R157, UR38, !P0 ;  /* 0x000000269d007c0c */ /* 0x000fe4000c761270 */
[----:B------:R-:W-:Y:S02]  /*8b670*/  LOP3.LUT R20, R20, 0xfffbffff, RZ, 0xc0, !PT ;  /* 0xfffbffff14147812 */ /* 0x000fe400078ec0ff */
[----:B------:R-:W-:Y:S01]  /*8b680*/  ISETP.LT.AND P2, PT, R156, UR40, !P0 ;  /* 0x000000289c007c0c */ /* 0x000fe2000c741270 */
[----:B------:R-:W1:Y:S06]  /*8b690*/  LDCU.64 UR40, c[0x0][0x398] ;  /* 0x00007300ff2877ac */ /* 0x000e6c0008000a00 */
        /* <DEDUP_REMOVED lines=23> */
[----:B------:R-:W-:Y:S02]  /*8b810*/  IADD3 R37, PT, PT, R226, 0x2f, RZ ;  /* 0x0000002fe2257810 */ /* 0x000fe40007ffe0ff */
        /* <DEDUP_REMOVED lines=9> */
[----:B------:R-:W-:-:S02]  /*8b8b0*/  ISETP.LT.AND P2, PT, R156, UR44, !P0 ;  /* 0x0000002c9c007c0c */ /* 0x000fc4000c741270 */
[----:B------:R-:W-:Y:S01]  /*8b8c0*/  LOP3.LUT R27, R27, 0x7fffffff, RZ, 0xc0, !PT ;  /* 0x7fffffff1b1b7812 */ /* 0x000fe200078ec0ff */
[----:B------:R-:W1:Y:S04]  /*8b8d0*/  LDCU UR43, c[0x0][0x398] ;  /* 0x00007300ff2b77ac */ /* 0x000e680008000800 */
        /* <DEDUP_REMOVED lines=29> */
[----:B--2---:R-:W-:Y:S01]  /*8bab0*/  ISETP.LT.AND P1, PT, R154, UR38, !P0 ;  /* 0x000000269a007c0c */ /* 0x004fe2000c721270 */
[----:B------:R-:W2:Y:S01]  /*8bac0*/  LDCU UR37, c[0x0][0x398] ;  /* 0x00007300ff2577ac */ /* 0x000ea20008000800 */
[----:B------:R-:W-:Y:S02]  /*8bad0*/  ISETP.LT.AND P3, PT, R157, UR23, !P0 ;  /* 0x000000179d007c0c */ /* 0x000fe4000c761270 */
[----:B------:R-:W-:Y:S01]  /*8bae0*/  ISETP.LT.AND P2, PT, R156, UR24, !P0 ;  /* 0x000000189c007c0c */ /* 0x000fe2000c741270 */
[----:B------:R-:W1:Y:S08]  /*8baf0*/  LDCU UR38, c[0x0][0x398] ;  /* 0x00007300ff2677ac */ /* 0x000e700008000800 */
[----:B------:R-:W-:-:S04]  /*8bb00*/  @P1 LOP3.LUT R20, R20, 0x4, RZ, 0xfc, !PT ;  /* 0x0000000414141812 */ /* 0x000fc800078efcff */
[----:B------:R-:W-:-:S04]  /*8bb10*/  LOP3.LUT R20, R20, 0xffffffdf, RZ, 0xc0, !PT ;  /* 0xffffffdf14147812 */ /* 0x000fc800078ec0ff */
[----:B------:R-:W-:Y:S02]  /*8bb20*/  @P3 LOP3.LUT R20, R20, 0x20, RZ, 0xfc, !PT ;  /* 0x0000002014143812 */ /* 0x000fe400078efcff */
[----:B------:R-:W-:Y:S01]  /*8bb30*/  ISETP.LT.AND P1, PT, R155, UR25, !P0 ;  /* 0x000000199b007c0c */ /* 0x000fe2000c721270 */
[----:B------:R-:W1:Y:S01]  /*8bb40*/  LDCU.64 UR24, c[0x0][0x398] ;  /* 0x00007300ff1877ac */ /* 0x000e620008000a00 */
[----:B------:R-:W-:Y:S01]  /*8bb50*/  LOP3.LUT R20, R20, 0xffffffef, RZ, 0xc0, !PT ;  /* 0xffffffef14147812 */ /* 0x000fe200078ec0ff */
[----:B---3--:R3:W-:Y:S01]  /*8bb60*/  STSM.16.M88.4 [R34], R40 ;  /* 0x0000002822007844 */ /* 0x0087e20000000200 */
[----:B------:R-:W-:Y:S02]  /*8bb70*/  NOP ;  /* 0x0000000000007918 */ /* 0x000fe40000000000 */
[----:B------:R-:W-:Y:S01]  /*8bb80*/  @P2 LOP3.LUT R20, R20, 0x10, RZ, 0xfc, !PT ;  /* 0x0000001014142812 */ /* 0x000fe200078efcff */
[----:B------:R-:W2:Y:S03]  /*8bb90*/  LDS.128 R44, [R34] ;  /* 0x00000000222c7984 */ /* 0x000ea60000000c00 */
[----:B------:R-:W-:-:S04]  /*8bba0*/  LOP3.LUT R20, R20, 0xfffffff7, RZ, 0xc0, !PT ;  /* 0xfffffff714147812 */ /* 0x000fc800078ec0ff */
[----:B------:R-:W-:Y:S02]  /*8bbb0*/  @P1 LOP3.LUT R20, R20, 0x8, RZ, 0xfc, !PT ;  /* 0x0000000814141812 */ /* 0x000fe400078efcff */
[----:B------:R-:W-:Y:S02]  /*8bbc0*/  ISETP.LT.AND P1, PT, R151, UR28, !P0 ;  /* 0x0000001c97007c0c */ /* 0x000fe4000c721270 */
[----:B------:R-:W-:Y:S01]  /*8bbd0*/  ISETP.LT.AND P3, PT, R153, UR26, !P0 ;  /* 0x0000001a99007c0c */ /* 0x000fe2000c761270 */
[----:B---3--:R-:W-:Y:S01]  /*8bbe0*/  IMAD.MOV.U32 R40, RZ, RZ, R196 ;  /* 0x000000ffff287224 */ /* 0x008fe200078e00c4 */
[----:B------:R-:W-:Y:S01]  /*8bbf0*/  ISETP.LT.AND P2, PT, R152, UR27, !P0 ;  /* 0x0000001b98007c0c */ /* 0x000fe2000c741270 */
[----:B------:R-:W-:Y:S01]  /*8bc00*/  IMAD.MOV.U32 R41, RZ, RZ, R198 ;  /* 0x000000ffff297224 */ /* 0x000fe200078e00c6 */
[----:B------:R-:W-:Y:S01]  /*8bc10*/  ISETP.LT.AND P0, PT, R150, UR29, !P0 ;  /* 0x0000001d96007c0c */ /* 0x000fe2000c701270 */
[----:B------:R-:W-:Y:S01]  /*8bc20*/  IMAD.MOV.U32 R42, RZ, RZ, R164 ;  /* 0x000000ffff2a7224 */ /* 0x000fe200078e00a4 */
[----:B------:R-:W-:Y:S01]  /*8bc30*/  LOP3.LUT R20, R20, 0xfffffffd, RZ, 0xc0, !PT ;  /* 0xfffffffd14147812 */ /* 0x000fe200078ec0ff */
[----:B------:R-:W-:Y:S01]  /*8bc40*/  IMAD.MOV.U32 R43, RZ, RZ, R166 ;  /* 0x000000ffff2b7224 */ /* 0x000fe200078e00a6 */
[----:B------:R-:W-:-:S03]  /*8bc50*/  NOP ;  /* 0x0000000000007918 */ /* 0x000fc60000000000 */
[----:B------:R-:W-:Y:S01]  /*8bc60*/  @P1 LOP3.LUT R22, R22, 0x80000000, RZ, 0xfc, !PT ;  /* 0x8000000016161812 */ /* 0x000fe200078efcff */
[----:B------:R-:W3:Y:S03]  /*8bc70*/  LDCU UR29, c[0x0][0x398] ;  /* 0x00007300ff1d77ac */ /* 0x000ee60008000800 */
[----:B------:R-:W-:Y:S01]  /*8bc80*/  LOP3.LUT R22, R22, 0xbfffffff, RZ, 0xc0, !PT ;  /* 0xbfffffff16167812 */ /* 0x000fe200078ec0ff */
[----:B------:R-:W3:Y:S03]  /*8bc90*/  LDCU UR28, c[0x0][0x398] ;  /* 0x00007300ff1c77ac */ /* 0x000ee60008000800 */
[----:B------:R-:W-:Y:S01]  /*8bca0*/  @P0 LOP3.LUT R22, R22, 0x40000000, RZ, 0xfc, !PT ;  /* 0x4000000016160812 */ /* 0x000fe200078efcff */
[----:B------:R-:W3:Y:S01]  /*8bcb0*/  LDCU UR26, c[0x0][0x398] ;  /* 0x00007300ff1a77ac */ /* 0x000ee20008000800 */
[----:B------:R-:W-:Y:S01]  /*8bcc0*/  ISETP.GE.AND P0, PT, R37, UR41, PT ;  /* 0x0000002925007c0c */ /* 0x000fe2000bf06270 */
[----:B------:R3:W-:Y:S01]  /*8bcd0*/  STSM.16.M88.4 [R34], R40 ;  /* 0x0000002822007844 */ /* 0x0007e20000000200 */
[----:B------:R-:W-:Y:S01]  /*8bce0*/  @P3 LOP3.LUT R20, R20, 0x2, RZ, 0xfc, !PT ;  /* 0x0000000214143812 */ /* 0x000fe200078efcff */
[----:B------:R-:W4:Y:S01]  /*8bcf0*/  LDCU UR27, c[0x0][0x398] ;  /* 0x00007300ff1b77ac */ /* 0x000f220008000800 */
[----:B-1----:R-:W-:Y:S01]  /*8bd00*/  ISETP.LT.AND P1, PT, R154, UR24, !P0 ;  /* 0x000000189a007c0c */ /* 0x002fe2000c721270 */
[----:B--2---:R-:W-:Y:S01]  /*8bd10*/  STL.64 [R1+0xe20], R44 ;  /* 0x000e202c01007387 */ /* 0x004fe20000100a00 */
[----:B------:R-:W-:-:S02]  /*8bd20*/  ISETP.LT.AND P3, PT, R157, UR13, !P0 ;  /* 0x0000000d9d007c0c */ /* 0x000fc4000c761270 */
[----:B------:R-:W-:Y:S01]  /*8bd30*/  LOP3.LUT R22, R22, 0xfbffffff, RZ, 0xc0, !PT ;  /* 0xfbffffff16167812 */ /* 0x000fe200078ec0ff */
[----:B------:R-:W-:Y:S01]  /*8bd40*/  STL.64 [R1+0xe28], R46 ;  /* 0x000e282e01007387 */ /* 0x000fe20000100a00 */
[----:B------:R-:W-:Y:S01]  /*8bd50*/  LOP3.LUT R20, R20, 0xfffffffe, RZ, 0xc0, !PT ;  /* 0xfffffffe14147812 */ /* 0x000fe200078ec0ff */
[----:B------:R-:W-:Y:S01]  /*8bd60*/  VIADD R37, R226, 0x2c ;  /* 0x0000002ce2257836 */ /* 0x000fe20000000000 */
[----:B------:R-:W-:Y:S01]  /*8bd70*/  NOP ;  /* 0x0000000000007918 */ /* 0x000fe20000000000 */
[----:B---3--:R-:W2:Y:S04]  /*8bd80*/  LDL.LU R40, [R1+0x150] ;  /* 0x0001500001287983 */ /* 0x008ea80000300800 */
[----:B------:R-:W-:Y:S01]  /*8bd90*/  @P1 LOP3.LUT R22, R22, 0x4000000, RZ, 0xfc, !PT ;  /* 0x0400000016161812 */ /* 0x000fe200078efcff */
[----:B------:R-:W1:Y:S01]  /*8bda0*/  LDCU UR24, c[0x0][0x398] ;  /* 0x00007300ff1877ac */ /* 0x000e620008000800 */
[----:B------:R-:W2:Y:S01]  /*8bdb0*/  LDL.LU R41, [R1+0x158] ;  /* 0x0001580001297983 */ /* 0x000ea20000300800 */
[----:B------:R-:W3:Y:S03]  /*8bdc0*/  LDCU UR41, c[0x0][0x398] ;  /* 0x00007300ff2977ac */ /* 0x000ee60008000800 */
[----:B------:R-:W2:Y:S01]  /*8bdd0*/  LDL.LU R42, [R1+0x3c0] ;  /* 0x0003c000012a7983 */ /* 0x000ea20000300800 */
[----:B------:R-:W-:-:S03]  /*8bde0*/  @P2 LOP3.LUT R20, R20, 0x1, RZ, 0xfc, !PT ;  /* 0x0000000114142812 */ /* 0x000fc600078efcff */
[----:B------:R-:W2:Y:S01]  /*8bdf0*/  LDL.LU R43, [R1+0x3c8] ;  /* 0x0003c800012b7983 */ /* 0x000ea20000300800 */
[----:B------:R-:W-:Y:S02]  /*8be00*/  ISETP.LT.AND P2, PT, R156, UR15, !P0 ;  /* 0x0000000f9c007c0c */ /* 0x000fe4000c741270 */
[----:B------:R-:W-:Y:S01]  /*8be10*/  LOP3.LUT R22, R22, 0xdfffffff, RZ, 0xc0, !PT ;  /* 0xdfffffff16167812 */ /* 0x000fe200078ec0ff */
[----:B------:R-:W1:Y:S01]  /*8be20*/  LDS.128 R44, [R34] ;  /* 0x00000000222c7984 */ /* 0x000e620000000c00 */
[----:B------:R-:W-:Y:S01]  /*8be30*/  ISETP.LT.AND P1, PT, R155, UR12, !P0 ;  /* 0x0000000c9b007c0c */ /* 0x000fe2000c721270 */
[----:B------:R-:W1:Y:S01]  /*8be40*/  LDCU.64 UR12, c[0x0][0x398] ;  /* 0x00007300ff0c77ac */ /* 0x000e620008000a00 */
[----:B------:R-:W-:Y:S01]  /*8be50*/  @P3 LOP3.LUT R22, R22, 0x20000000, RZ, 0xfc, !PT ;  /* 0x2000000016163812 */ /* 0x000fe200078efcff */
[----:B------:R-:W-:-:S03]  /*8be60*/  NOP ;  /* 0x0000000000007918 */ /* 0x000fc60000000000 */
        /* <DEDUP_REMOVED lines=9> */
[----:B------:R-:W-:Y:S02]  /*8bf00*/  ISETP.LT.AND P1, PT, R151, UR17, !P0 ;  /* 0x0000001197007c0c */ /* 0x000fe4000c721270 */
[----:B------:R-:W-:-:S04]  /*8bf10*/  LOP3.LUT R22, R22, 0xfeffffff, RZ, 0xc0, !PT ;  /* 0xfeffffff16167812 */ /* 0x000fc800078ec0ff */
[----:B------:R-:W-:Y:S02]  /*8bf20*/  @P2 LOP3.LUT R22, R22, 0x1000000, RZ, 0xfc, !PT ;  /* 0x0100000016162812 */ /* 0x000fe400078efcff */
[----:B------:R-:W-:Y:S02]  /*8bf30*/  ISETP.LT.AND P0, PT, R150, UR19, !P0 ;  /* 0x0000001396007c0c */ /* 0x000fe4000c701270 */
        /* <DEDUP_REMOVED lines=8> */
[----:B------:R-:W-:Y:S01]  /*8bfc0*/  STL.64 [R1+0xe10], R44 ;  /* 0x000e102c01007387 */ /* 0x000fe20000100a00 */
[----:B------:R-:W-:Y:S01]  /*8bfd0*/  ISETP.LT.AND P3, PT, R157, UR18, !P0 ;  /* 0x000000129d007c0c */ /* 0x000fe2000c761270 */
[----:B------:R-:W1:Y:S01]  /*8bfe0*/  LDCU.64 UR18, c[0x0][0x398] ;  /* 0x00007300ff1277ac */ /* 0x000e620008000a00 */
[----:B------:R-:W-:Y:S01]  /*8bff0*/  ISETP.LT.AND P2, PT, R156, UR16, !P0 ;  /* 0x000000109c007c0c */ /* 0x000fe2000c741270 */
[----:B------:R-:W1:Y:S01]  /*8c000*/  LDCU.64 UR16, c[0x0][0x398] ;  /* 0x00007300ff1077ac */ /* 0x000e620008000a00 */
[----:B------:R-:W-:Y:S01]  /*8c010*/  LOP3.LUT R26, R26, 0x7fffffff, RZ, 0xc0, !PT ;  /* 0x7fffffff1a1a7812 */ /* 0x000fe200078ec0ff */
[----:B------:R-:W1:Y:S06]  /*8c020*/  LDCU UR39, c[0x0][0x398] ;  /* 0x00007300ff2777ac */ /* 0x000e6c0008000800 */
[----:B------:R-:W-:-:S02]  /*8c030*/  @P1 LOP3.LUT R22, R22, 0x40000, RZ, 0xfc, !PT ;  /* 0x0004000016161812 */ /* 0x000fc400078efcff */
[----:B------:R-:W-:Y:S01]  /*8c040*/  LOP3.LUT R25, R25, 0x7fffffff, RZ, 0xc0, !PT ;  /* 0x7fffffff19197812 */ /* 0x000fe200078ec0ff */
[----:B------:R-:W1:Y:S01]  /*8c050*/  LDCU UR12, c[0x0][0x398] ;  /* 0x00007300ff0c77ac */ /* 0x000e620008000800 */
[----:B------:R-:W-:-:S04]  /*8c060*/  LOP3.LUT R22, R22, 0xffdfffff, RZ, 0xc0, !PT ;  /* 0xffdfffff16167812 */ /* 0x000fc800078ec0ff */
[----:B------:R-:W-:Y:S02]  /*8c070*/  @P3 LOP3.LUT R22, R22, 0x200000, RZ, 0xfc, !PT ;  /* 0x0020000016163812 */ /* 0x000fe400078efcff */
[----:B------:R-:W-:Y:S01]  /*8c080*/  ISETP.LT.AND P1, PT, R155, UR22, !P0 ;  /* 0x000000169b007c0c */ /* 0x000fe2000c721270 */
[----:B------:R-:W-:Y:S01]  /*8c090*/  STL.64 [R1+0xe18], R46 ;  /* 0x000e182e01007387 */ /* 0x000fe20000100a00 */
[----:B------:R-:W-:Y:S01]  /*8c0a0*/  LOP3.LUT R22, R22, 0xffefffff, RZ, 0xc0, !PT ;  /* 0xffefffff16167812 */ /* 0x000fe200078ec0ff */
[----:B------:R-:W1:Y:S03]  /*8c0b0*/  LDCU.64 UR22, c[0x0][0x398] ;  /* 0x00007300ff1677ac */ /* 0x000e660008000a00 */
[----:B------:R-:W-:Y:S02]  /*8c0c0*/  @P2 LOP3.LUT R22, R22, 0x100000, RZ, 0xfc, !PT ;  /* 0x0010000016162812 */ /* 0x000fe400078efcff */
[----:B------:R-:W-:Y:S01]  /*8c0d0*/  ISETP.LT.AND P3, PT, R153, UR21, !P0 ;  /* 0x0000001599007c0c */ /* 0x000fe2000c761270 */
[----:B------:R-:W1:Y:S01]  /*8c0e0*/  LDCU.64 UR20, c[0x0][0x398] ;  /* 0x00007300ff1477ac */ /* 0x000e620008000a00 */
        /* <DEDUP_REMOVED lines=32> */
[----:B----4-:R-:W-:Y:S01]  /*8c2f0*/  ISETP.LT.AND P3, PT, R153, UR42, !P0 ;  /* 0x0000002a99007c0c */ /* 0x010fe2000c761270 */
[----:B------:R-:W4:Y:S01]  /*8c300*/  LDCU UR42, c[0x0][0x398] ;  /* 0x00007300ff2a77ac */ /* 0x000f220008000800 */
[----:B------:R-:W-:-:S04]  /*8c310*/  LOP3.LUT R22, R22, 0xfffff7ff, RZ, 0xc0, !PT ;  /* 0xfffff7ff16167812 */ /* 0x000fc800078ec0ff */
[----:B------:R-:W-:Y:S02]  /*8c320*/  @P1 LOP3.LUT R22, R22, 0x800, RZ, 0xfc, !PT ;  /* 0x0000080016161812 */ /* 0x000fe400078efcff */
[----:B------:R-:W-:Y:S01]  /*8c330*/  ISETP.LT.AND P2, PT, R152, UR54, !P0 ;  /* 0x0000003698007c0c */ /* 0x000fe2000c741270 */
[----:B--2---:R2:W-:Y:S01]  /*8c340*/  STSM.16.M88.4 [R34], R40 ;  /* 0x0000002822007844 */ /* 0x0045e20000000200 */
[----:B------:R-:W-:Y:S01]  /*8c350*/  LOP3.LUT R22, R22, 0xfffffdff, RZ, 0xc0, !PT ;  /* 0xfffffdff16167812 */ /* 0x000fe200078ec0ff */
[----:B------:R-:W-:-:S03]  /*8c360*/  NOP ;  /* 0x0000000000007918 */ /* 0x000fc60000000000 */
[----:B------:R-:W-:Y:S01]  /*8c370*/  @P3 LOP3.LUT R22, R22, 0x200, RZ, 0xfc, !PT ;  /* 0x0000020016163812 */ /* 0x000fe200078efcff */
[----:B------:R-:W3:Y:S01]  /*8c380*/  LDS.128 R44, [R34] ;  /* 0x00000000222c7984 */ /* 0x000ee20000000c00 */
[----:B------:R-:W-:Y:S01]  /*8c390*/  ISETP.LT.AND P1, PT, R151, UR55, !P0 ;  /* 0x0000003797007c0c */ /* 0x000fe2000c721270 */
[----:B-1----:R-:W-:Y:S01]  /*8c3a0*/  IMAD.U32 R48, RZ, RZ, UR23 ;  /* 0x00000017ff307e24 */ /* 0x002fe2000f8e00ff */
[----:B------:R-:W-:Y:S01]  /*8c3b0*/  LOP3.LUT R22, R22, 0xfffffeff, RZ, 0xc0, !PT ;  /* 0xfffffeff16167812 */ /* 0x000fe200078ec0ff */
[----:B------:R-:W1:Y:S03]  /*8c3c0*/  LDCU UR23, c[0x0][0x398] ;  /* 0x00007300ff1777ac */ /* 0x000e660008000800 */
[----:B------:R-:W-:Y:S01]  /*8c3d0*/  @P2 LOP3.LUT R22, R22, 0x100, RZ, 0xfc, !PT ;  /* 0x0000010016162812 */ /* 0x000fe200078efcff */
[----:B--2---:R-:W2:Y:S01]  /*8c3e0*/  LDL.LU R40, [R1+0x4e0] ;  /* 0x0004e00001287983 */ /* 0x004ea20000300800 */
[----:B------:R-:W-:Y:S01]  /*8c3f0*/  ISETP.LT.AND P0, PT, R150, UR56, !P0 ;  /* 0x0000003896007c0c */ /* 0x000fe2000c701270 */
[----:B------:R-:W1:Y:S01]  /*8c400*/  LDCU UR55, c[0x0][0x398] ;  /* 0x00007300ff3777ac */ /* 0x000e620008000800 */
[----:B------:R-:W-:Y:S01]  /*8c410*/  LOP3.LUT R22, R22, 0xffffff7f, RZ, 0xc0, !PT ;  /* 0xffffff7f16167812 */ /* 0x000fe200078ec0ff */
[----:B------:R-:W2:Y:S01]  /*8c420*/  LDL.LU R41, [R1+0x4e8] ;  /* 0x0004e80001297983 */ /* 0x000ea20000300800 */
[----:B------:R-:W-:Y:S01]  /*8c430*/  LOP3.LUT R24, R24, 0x7fffffff, RZ, 0xc0, !PT ;  /* 0x7fffffff18187812 */ /* 0x000fe200078ec0ff */
[----:B------:R-:W1:Y:S01]  /*8c440*/  LDCU UR54, c[0x0][0x398] ;  /* 0x00007300ff3677ac */ /* 0x000e620008000800 */
[----:B------:R-:W-:Y:S01]  /*8c450*/  @P1 LOP3.LUT R22, R22, 0x80, RZ, 0xfc, !PT ;  /* 0x0000008016161812 */ /* 0x000fe200078efcff */
[----:B------:R-:W2:Y:S03]  /*8c460*/  LDL.LU R42, [R1+0x620] ;  /* 0x00062000012a7983 */ /* 0x000ea60000300800 */
[----:B------:R-:W-:Y:S01]  /*8c470*/  LOP3.LUT R22, R22, 0xffffffbf, RZ, 0xc0, !PT ;  /* 0xffffffbf16167812 */ /* 0x000fe200078ec0ff */
[----:B------:R-:W2:Y:S01]  /*8c480*/  LDL.LU R43, [R1+0x628] ;  /* 0x00062800012b7983 */ /* 0x000ea20000300800 */
[----:B------:R-:W-:-:S02]  /*8c490*/  NOP ;  /* 0x0000000000007918 */ /* 0x000fc40000000000 */
[----:B------:R-:W-:Y:S02]  /*8c4a0*/  @P0 LOP3.LUT R22, R22, 0x40, RZ, 0xfc, !PT ;  /* 0x0000004016160812 */ /* 0x000fe400078efcff */
[----:B------:R-:W-:Y:S01]  /*8c4b0*/  ISETP.GE.AND P0, PT, R37, UR13, PT ;  /* 0x0000000d25007c0c */ /* 0x000fe2000bf06270 */
[----:B------:R-:W1:Y:S03]  /*8c4c0*/  LDCU UR13, c[0x0][0x398] ;  /* 0x00007300ff0d77ac */ /* 0x000e660008000800 */
[----:B------:R-:W-:Y:S02]  /*8c4d0*/  ISETP.LT.AND P1, PT, R154, UR16, !P0 ;  /* 0x000000109a007c0c */ /* 0x000fe4000c721270 */
[----:B------:R-:W-:Y:S01]  /*8c4e0*/  ISETP.LT.AND P3, PT, R157, UR50, !P0 ;  /* 0x000000329d007c0c */ /* 0x000fe2000c761270 */
[----:B------:R-:W1:Y:S01]  /*8c4f0*/  LDCU UR50, c[0x0][0x398] ;  /* 0x00007300ff3277ac */ /* 0x000e620008000800 */
[----:B------:R-:W-:-:S02]  /*8c500*/  LOP3.LUT R22, R22, 0xfffffffb, RZ, 0xc0, !PT ;  /* 0xfffffffb16167812 */ /* 0x000fc400078ec0ff */
[----:B------:R-:W-:Y:S01]  /*8c510*/  ISETP.LT.AND P2, PT, R156, UR51, !P0 ;  /* 0x000000339c007c0c */ /* 0x000fe2000c741270 */
[----:B---3--:R-:W-:Y:S01]  /*8c520*/  STL.64 [R1+0xe00], R44 ;  /* 0x000e002c01007387 */ /* 0x008fe20000100a00 */
[----:B------:R-:W-:Y:S01]  /*8c530*/  IADD3 R37, PT, PT, R226, 0x29, RZ ;  /* 0x00000029e2257810 */ /* 0x000fe20007ffe0ff */
[----:B------:R-:W3:Y:S04]  /*8c540*/  LDCU UR51, c[0x0][0x398] ;  /* 0x00007300ff3377ac */ /* 0x000ee80008000800 */
[----:B------:R-:W-:-:S04]  /*8c550*/  @P1 LOP3.LUT R22, R22, 0x4, RZ, 0xfc, !PT ;  /* 0x0000000416161812 */ /* 0x000fc800078efcff */
[----:B------:R-:W-:-:S04]  /*8c560*/  LOP3.LUT R22, R22, 0xffffffdf, RZ, 0xc0, !PT ;  /* 0xffffffdf16167812 */ /* 0x000fc800078ec0ff */
[----:B------:R-:W-:Y:S02]  /*8c570*/  @P3 LOP3.LUT R22, R22, 0x20, RZ, 0xfc, !PT ;  /* 0x0000002016163812 */ /* 0x000fe400078efcff */
[----:B------:R-:W-:Y:S01]  /*8c580*/  ISETP.LT.AND P1, PT, R155, UR52, !P0 ;  /* 0x000000349b007c0c */ /* 0x000fe2000c721270 */
[----:B------:R-:W-:Y:S01]  /*8c590*/  STL.64 [R1+0xe08], R46 ;  /* 0x000e082e01007387 */ /* 0x000fe20000100a00 */
[----:B------:R-:W-:Y:S01]  /*8c5a0*/  LOP3.LUT R22, R22, 0xffffffef, RZ, 0xc0, !PT ;  /* 0xffffffef16167812 */ /* 0x000fe200078ec0ff */
[----:B------:R-:W1:Y:S03]  /*8c5b0*/  LDCU UR52, c[0x0][0x398] ;  /* 0x00007300ff3477ac */ /* 0x000e660008000800 */
[----:B------:R-:W-:-:S04]  /*8c5c0*/  @P2 LOP3.LUT R22, R22, 0x10, RZ, 0xfc, !PT ;  /* 0x0000001016162812 */ /* 0x000fc800078efcff */
[----:B------:R-:W-:-:S04]  /*8c5d0*/  LOP3.LUT R22, R22, 0xfffffff7, RZ, 0xc0, !PT ;  /* 0xfffffff716167812 */ /* 0x000fc800078ec0ff */
[----:B------:R-:W-:Y:S02]  /*8c5e0*/  @P1 LOP3.LUT R22, R22, 0x8, RZ, 0xfc, !PT ;  /* 0x0000000816161812 */ /* 0x000fe400078efcff */
[----:B------:R-:W-:Y:S01]  /*8c5f0*/  ISETP.LT.AND P1, PT, R151, UR58, !P0 ;  /* 0x0000003a97007c0c */ /* 0x000fe2000c721270 */
[----:B------:R-:W1:Y:S01]  /*8c600*/  LDCU UR58, c[0x0][0x398] ;  /* 0x00007300ff3a77ac */ /* 0x000e620008000800 */
[----:B------:R-:W-:Y:S02]  /*8c610*/  ISETP.LT.AND P3, PT, R153, UR53, !P0 ;  /* 0x0000003599007c0c */ /* 0x000fe4000c761270 */
[----:B------:R-:W-:Y:S01]  /*8c620*/  ISETP.LT.AND P2, PT, R152, UR57, !P0 ;  /* 0x0000003998007c0c */ /* 0x000fe2000c741270 */
[----:B------:R-:W1:Y:S01]  /*8c630*/  LDCU.64 UR56, c[0x0][0x398] ;  /* 0x00007300ff3877ac */ /* 0x000e620008000a00 */
[----:B------:R-:W-:Y:S02]  /*8c640*/  ISETP.LT.AND P0, PT, R150, UR59, !P0 ;  /* 0x0000003b96007c0c */ /* 0x000fe4000c701270 */
[----:B------:R-:W-:Y:S01]  /*8c650*/  LOP3.LUT R22, R22, 0xfffffffd, RZ, 0xc0, !PT ;  /* 0xfffffffd16167812 */ /* 0x000fe200078ec0ff */
[----:B------:R-:W1:Y:S04]  /*8c660*/  LDCU UR53, c[0x0][0x398] ;  /* 0x00007300ff3577ac */ /* 0x000e680008000800 */
[----:B------:R-:W-:Y:S01]  /*8c670*/  @P1 LOP3.LUT R23, R23, 0x80000000, RZ, 0xfc, !PT ;  /* 0x8000000017171812 */ /* 0x000fe200078efcff */
[----:B------:R-:W1:Y:S03]  /*8c680*/  LDCU UR59, c[0x0][0x398] ;  /* 0x00007300ff3b77ac */ /* 0x000e660008000800 */
[----:B------:R-:W-:-:S04]  /*8c690*/  LOP3.LUT R23, R23, 0xbfffffff, RZ, 0xc0, !PT ;  /* 0xbfffffff17177812 */ /* 0x000fc800078ec0ff */
[----:B------:R-:W-:Y:S02]  /*8c6a0*/  @P0 LOP3.LUT R23, R23, 0x40000000, RZ, 0xfc, !PT ;  /* 0x4000000017170812 */ /* 0x000fe400078efcff */
[----:B------:R-:W-:Y:S02]  /*8c6b0*/  ISETP.GE.AND P0, PT, R37, UR15, PT ;  /* 0x0000000f25007c0c */ /* 0x000fe4000bf06270 */
[----:B------:R-:W-:Y:S02]  /*8c6c0*/  @P3 LOP3.LUT R22, R22, 0x2, RZ, 0xfc, !PT ;  /* 0x0000000216163812 */ /* 0x000fe400078efcff */
[----:B------:R-:W-:Y:S01]  /*8c6d0*/  LOP3.LUT R23, R23, 0xfbffffff, RZ, 0xc0, !PT ;  /* 0xfbffffff17177812 */ /* 0x000fe200078ec0ff */
[----:B------:R-:W-:Y:S01]  /*8c6e0*/  VIADD R37, R226, 0x28 ;  /* 0x00000028e2257836 */ /* 0x000fe20000000000 */
[----:B------:R-:W-:Y:S01]  /*8c6f0*/  ISETP.LT.AND P1, PT, R154, UR18, !P0 ;  /* 0x000000129a007c0c */ /* 0x000fe2000c721270 */
[----:B------:R-:W1:Y:S01]  /*8c700*/  LDCU UR15, c[0x0][0x398] ;  /* 0x00007300ff0f77ac */ /* 0x000e620008000800 */
[----:B------:R-:W-:-:S02]  /*8c710*/  ISETP.LT.AND P3, PT, R157, UR5, !P0 ;  /* 0x000000059d007c0c */ /* 0x000fc4000c761270 */
[----:B------:R-:W-:Y:S01]  /*8c720*/  LOP3.LUT R22, R22, 0xfffffffe, RZ, 0xc0, !PT ;  /* 0xfffffffe16167812 */ /* 0x000fe200078ec0ff */
[----:B------:R-:W1:Y:S03]  /*8c730*/  LDCU UR18, c[0x0][0x398] ;  /* 0x00007300ff1277ac */ /* 0x000e660008000800 */
[----:B------:R-:W-:Y:S02]  /*8c740*/  @P2 LOP3.LUT R22, R22, 0x1, RZ, 0xfc, !PT ;  /* 0x0000000116162812 */ /* 0x000fe400078efcff */
[----:B------:R-:W-:-:S03]  /*8c750*/  ISETP.LT.AND P2, PT, R156, UR6, !P0 ;  /* 0x000000069c007c0c */ /* 0x000fc6000c741270 */
[----:B------:R-:W-:-:S04]  /*8c760*/  @P1 LOP3.LUT R23, R23, 0x4000000, RZ, 0xfc, !PT ;  /* 0x0400000017171812 */ /* 0x000fc800078efcff */
[----:B------:R-:W-:-:S04]  /*8c770*/  LOP3.LUT R23, R23, 0xdfffffff, RZ, 0xc0, !PT ;  /* 0xdfffffff17177812 */ /* 0x000fc800078ec0ff */
[----:B------:R-:W-:Y:S02]  /*8c780*/  @P3 LOP3.LUT R23, R23, 0x20000000, RZ, 0xfc, !PT ;  /* 0x2000000017173812 */ /* 0x000fe400078efcff */
[----:B------:R-:W-:Y:S01]  /*8c790*/  ISETP.LT.AND P1, PT, R155, UR7, !P0 ;  /* 0x000000079b007c0c */ /* 0x000fe2000c721270 */
[----:B------:R-:W-:Y:S01]  /*8c7a0*/  UMOV UR5, UR22 ;  /* 0x0000001600057c82 */ /* 0x000fe20008000000 */
[----:B------:R-:W-:Y:S01]  /*8c7b0*/  LOP3.LUT R23, R23, 0xefffffff, RZ, 0xc0, !PT ;  /* 0xefffffff17177812 */ /* 0x000fe200078ec0ff */
[----:B------:R-:W1:Y:S03]  /*8c7c0*/  LDCU.64 UR6, c[0x0][0x398] ;  /* 0x00007300ff0677ac */ /* 0x000e660008000a00 */
[----:B------:R-:W-:Y:S01]  /*8c7d0*/  @P2 LOP3.LUT R23, R23, 0x10000000, RZ, 0xfc, !PT ;  /* 0x1000000017172812 */ /* 0x000fe200078efcff */
[----:B------:R-:W1:Y:S01]  /*8c7e0*/  LDCU UR22, c[0x0][0x398] ;  /* 0x00007300ff1677ac */ /* 0x000e620008000800 */
[----:B------:R-:W-:-:S02]  /*8c7f0*/  ISETP.LT.AND P3, PT, R153, UR8, !P0 ;  /* 0x0000000899007c0c */ /* 0x000fc4000c761270 */
        /* <DEDUP_REMOVED lines=53> */
[----:B--2---:R1:W-:Y:S01]  /*8cb50*/  STSM.16.M88.4 [R34], R40 ;  /* 0x0000002822007844 */ /* 0x0043e20000000200 */
[----:B------:R-:W-:Y:S01]  /*8cb60*/  ISETP.LT.AND P3, PT, R157, UR48, !P0 ;  /* 0x000000309d007c0c */ /* 0x000fe2000c761270 */
[----:B------:R-:W2:Y:S10]  /*8cb70*/  LDCU UR48, c[0x0][0x398] ;  /* 0x00007300ff3077ac */ /* 0x000eb40008000800 */
[----:B------:R-:W-:Y:S01]  /*8cb80*/  @P1 LOP3.LUT R23, R23, 0x400, RZ, 0xfc, !PT ;  /* 0x0000040017171812 */ /* 0x000fe200078efcff */
[----:B------:R-:W-:Y:S01]  /*8cb90*/  NOP ;  /* 0x0000000000007918 */ /* 0x000fe20000000000 */
[----:B------:R-:W-:Y:S01]  /*8cba0*/  ISETP.LT.AND P2, PT, R156, UR75, !P0 ;  /* 0x0000004b9c007c0c */ /* 0x000fe2000c741270 */
[----:B------:R-:W2:Y:S01]  /*8cbb0*/  LDS.128 R44, [R34] ;  /* 0x00000000222c7984 */ /* 0x000ea20000000c00 */
[----:B------:R-:W-:Y:S01]  /*8cbc0*/  LOP3.LUT R23, R23, 0xffffdfff, RZ, 0xc0, !PT ;  /* 0xffffdfff17177812 */ /* 0x000fe200078ec0ff */
[----:B------:R-:W-:Y:S01]  /*8cbd0*/  IMAD.U32 R39, RZ, RZ, UR5 ;  /* 0x00000005ff277e24 */ /* 0x000fe2000f8e00ff */
[----:B------:R-:W-:Y:S01]  /*8cbe0*/  ISETP.LT.AND P1, PT, R155, UR74, !P0 ;  /* 0x0000004a9b007c0c */ /* 0x000fe2000c721270 */
[----:B------:R-:W2:Y:S01]  /*8cbf0*/  LDCU UR5, c[0x0][0x398] ;  /* 0x00007300ff0577ac */ /* 0x000ea20008000800 */
[----:B------:R-:W-:Y:S01]  /*8cc00*/  @P3 LOP3.LUT R23, R23, 0x2000, RZ, 0xfc, !PT ;  /* 0x0000200017173812 */ /* 0x000fe200078efcff */
[----:B-1----:R-:W3:Y:S01]  /*8cc10*/  LDL.LU R40, [R1+0x700] ;  /* 0x0007000001287983 */ /* 0x002ee20000300800 */
[----:B------:R-:W1:Y:S02]  /*8cc20*/  LDCU UR19, c[0x0][0x398] ;  /* 0x00007300ff1377ac */ /* 0x000e640008000800 */
[----:B------:R-:W-:Y:S01]  /*8cc30*/  LOP3.LUT R23, R23, 0xffffefff, RZ, 0xc0, !PT ;  /* 0xffffefff17177812 */ /* 0x000fe200078ec0ff */
[----:B------:R-:W3:Y:S01]  /*8cc40*/  LDL.LU R41, [R1+0x708] ;  /* 0x0007080001297983 */ /* 0x000ee20000300800 */
[----:B------:R-:W1:Y:S02]  /*8cc50*/  LDCU UR6, c[0x0][0x398] ;  /* 0x00007300ff0677ac */ /* 0x000e640008000800 */
[----:B------:R-:W-:Y:S01]  /*8cc60*/  @P2 LOP3.LUT R23, R23, 0x1000, RZ, 0xfc, !PT ;  /* 0x0000100017172812 */ /* 0x000fe200078efcff */
[----:B------:R-:W3:Y:S01]  /*8cc70*/  LDL.LU R42, [R1+0x10f0] ;  /* 0x0010f000012a7983 */ /* 0x000ee20000300800 */
[----:B------:R-:W-:Y:S01]  /*8cc80*/  ISETP.LT.AND P3, PT, R153, UR73, !P0 ;  /* 0x0000004999007c0c */ /* 0x000fe2000c761270 */
[----:B------:R-:W1:Y:S01]  /*8cc90*/  LDCU UR73, c[0x0][0x398] ;  /* 0x00007300ff4977ac */ /* 0x000e620008000800 */
[----:B------:R-:W-:Y:S01]  /*8cca0*/  LOP3.LUT R23, R23, 0xfffff7ff, RZ, 0xc0, !PT ;  /* 0xfffff7ff17177812 */ /* 0x000fe200078ec0ff */
[----:B------:R-:W3:Y:S01]  /*8ccb0*/  LDL.LU R43, [R1+0x10f8] ;  /* 0x0010f800012b7983 */ /* 0x000ee20000300800 */
[----:B------:R-:W-:-:S02]  /*8ccc0*/  NOP ;  /* 0x0000000000007918 */ /* 0x000fc40000000000 */
[----:B------:R-:W-:Y:S01]  /*8ccd0*/  @P1 LOP3.LUT R23, R23, 0x800, RZ, 0xfc, !PT ;  /* 0x0000080017171812 */ /* 0x000fe200078efcff */
[----:B------:R-:W1:Y:S01]  /*8cce0*/  LDCU UR75, c[0x0][0x398] ;  /* 0x00007300ff4b77ac */ /* 0x000e620008000800 */
[----:B------:R-:W-:Y:S02]  /*8ccf0*/  ISETP.LT.AND P2, PT, R152, UR72, !P0 ;  /* 0x0000004898007c0c */ /* 0x000fe4000c741270 */
[----:B------:R-:W-:Y:S01]  /*8cd00*/  LOP3.LUT R23, R23, 0xfffffdff, RZ, 0xc0, !PT ;  /* 0xfffffdff17177812 */ /* 0x000fe200078ec0ff */
[----:B------:R-:W1:Y:S03]  /*8cd10*/  LDCU UR74, c[0x0][0x398] ;  /* 0x00007300ff4a77ac */ /* 0x000e660008000800 */
[----:B------:R-:W-:Y:S01]  /*8cd20*/  @P3 LOP3.LUT R23, R23, 0x200, RZ, 0xfc, !PT ;  /* 0x0000020017173812 */ /* 0x000fe200078efcff */
[----:B------:R-:W1:Y:S01]  /*8cd30*/  LDCU UR72, c[0x0][0x398] ;  /* 0x00007300ff4877ac */ /* 0x000e620008000800 */
[----:B------:R-:W-:-:S02]  /*8cd40*/  ISETP.LT.AND P1, PT, R151, UR63, !P0 ;  /* 0x0000003f97007c0c */ /* 0x000fc4000c721270 */
[----:B------:R-:W-:Y:S01]  /*8cd50*/  LOP3.LUT R23, R23, 0xfffffeff, RZ, 0xc0, !PT ;  /* 0xfffffeff17177812 */ /* 0x000fe200078ec0ff */
[----:B------:R-:W1:Y:S03]  /*8cd60*/  LDCU UR63, c[0x0][0x398] ;  /* 0x00007300ff3f77ac */ /* 0x000e660008000800 */
[----:B------:R-:W-:Y:S02]  /*8cd70*/  @P2 LOP3.LUT R23, R23, 0x100, RZ, 0xfc, !PT ;  /* 0x0000010017172812 */ /* 0x000fe400078efcff */
[----:B------:R-:W-:Y:S01]  /*8cd80*/  ISETP.LT.AND P0, PT, R150, UR4, !P0 ;  /* 0x0000000496007c0c */ /* 0x000fe2000c701270 */
[----:B--2---:R-:W-:Y:S01]  /*8cd90*/  STL.64 [R1+0xdf0], R44 ;  /* 0x000df02c01007387 */ /* 0x004fe20000100a00 */
[----:B------:R-:W-:Y:S01]  /*8cda0*/  LOP3.LUT R23, R23, 0xffffff7f, RZ, 0xc0, !PT ;  /* 0xffffff7f17177812 */ /* 0x000fe200078ec0ff */
[----:B------:R-:W2:Y:S03]  /*8cdb0*/  LDCU UR4, c[0x0][0x398] ;  /* 0x00007300ff0477ac */ /* 0x000ea60008000800 */
[----:B------:R-:W-:-:S04]  /*8cdc0*/  @P1 LOP3.LUT R23, R23, 0x80, RZ, 0xfc, !PT ;  /* 0x0000008017171812 */ /* 0x000fc800078efcff */
[----:B------:R-:W-:-:S04]  /*8cdd0*/  LOP3.LUT R23, R23, 0xffffffbf, RZ, 0xc0, !PT ;  /* 0xffffffbf17177812 */ /* 0x000fc800078ec0ff */
[----:B------:R-:W-:Y:S02]  /*8cde0*/  @P0 LOP3.LUT R23, R23, 0x40, RZ, 0xfc, !PT ;  /* 0x0000004017170812 */ /* 0x000fe400078efcff */
[----:B------:R-:W-:Y:S01]  /*8cdf0*/  ISETP.GE.AND P0, PT, R37, UR21, PT ;  /* 0x0000001525007c0c */ /* 0x000fe2000bf06270 */
[----:B------:R-:W1:Y:S03]  /*8ce00*/  LDCU.64 UR20, c[0x0][0x398] ;  /* 0x00007300ff1477ac */ /* 0x000e660008000a00 */
[----:B------:R-:W-:Y:S02]  /*8ce10*/  ISETP.LT.AND P1, PT, R154, UR16, !P0 ;  /* 0x000000109a007c0c */ /* 0x000fe4000c721270 */
[----:B------:R-:W-:Y:S01]  /*8ce20*/  ISETP.LT.AND P3, PT, R157, UR24, !P0 ;  /* 0x000000189d007c0c */ /* 0x000fe2000c761270 */
[----:B------:R-:W1:Y:S01]  /*8ce30*/  LDCU.64 UR24, c[0x0][0x398] ;  /* 0x00007300ff1877ac */ /* 0x000e620008000a00 */
[----:B------:R-:W-:-:S02]  /*8ce40*/  LOP3.LUT R23, R23, 0xfffffffb, RZ, 0xc0, !PT ;  /* 0xfffffffb17177812 */ /* 0x000fc400078ec0ff */
[----:B------:R-:W-:Y:S01]  /*8ce50*/  ISETP.LT.AND P2, PT, R156, UR41, !P0 ;  /* 0x000000299c007c0c */ /* 0x000fe2000c741270 */
[----:B------:R-:W1:Y:S06]  /*8ce60*/  LDCU UR41, c[0x0][0x398] ;  /* 0x00007300ff2977ac */ /* 0x000e6c0008000800 */
[----:B------:R-:W-:-:S04]  /*8ce70*/  @P1 LOP3.LUT R23, R23, 0x4, RZ, 0xfc, !PT ;  /* 0x0000000417171812 */ /* 0x000fc800078efcff */
        /* <DEDUP_REMOVED lines=9> */
[----:B------:R-:W-:Y:S01]  /*8cf10*/  STL.64 [R1+0xdf8], R46 ;  /* 0x000df82e01007387 */ /* 0x000fe20000100a00 */
[----:B------:R-:W-:Y:S01]  /*8cf20*/  ISETP.LT.AND P3, PT, R153, UR48, !P0 ;  /* 0x0000003099007c0c */ /* 0x000fe2000c761270 */
[----:B------:R-:W1:Y:S01]  /*8cf30*/  LDCU UR48, c[0x0][0x398] ;  /* 0x00007300ff3077ac */ /* 0x000e620008000800 */
[----:B------:R-:W-:Y:S02]  /*8cf40*/  ISETP.LT.AND P2, PT, R152, UR65, !P0 ;  /* 0x0000004198007c0c */ /* 0x000fe4000c741270 */
[----:B------:R-:W-:Y:S01]  /*8cf50*/  ISETP.LT.AND P0, PT, R150, UR66, !P0 ;  /* 0x0000004296007c0c */ /* 0x000fe2000c701270 */
[----:B------:R-:W1:Y:S01]  /*8cf60*/  LDCU UR64, c[0x0][0x398] ;  /* 0x00007300ff4077ac */ /* 0x000e620008000800 */
[----:B------:R-:W-:-:S02]  /*8cf70*/  IADD3 R37, PT, PT, R226, 0x25, RZ ;  /* 0x00000025e2257810 */ /* 0x000fc40007ffe0ff */
[----:B------:R-:W-:Y:S01]  /*8cf80*/  LOP3.LUT R23, R23, 0xfffffffd, RZ, 0xc0, !PT ;  /* 0xfffffffd17177812 */ /* 0x000fe200078ec0ff */
[----:B------:R-:W1:Y:S02]  /*8cf90*/  LDCU UR65, c[0x0][0x398] ;  /* 0x00007300ff4177ac */ /* 0x000e640008000800 */
[----:B------:R-:W-:Y:S02]  /*8cfa0*/  @P1 LOP3.LUT R27, R27, 0x80000000, RZ, 0xfc, !PT ;  /* 0x800000001b1b1812 */ /* 0x000fe400078efcff */
[----:B------:R-:W-:Y:S01]  /*8cfb0*/  LOP3.LUT R29, R29, 0x7fffffff, RZ, 0xc0, !PT ;  /* 0x7fffffff1d1d7812 */ /* 0x000fe200078ec0ff */
[----:B------:R-:W2:Y:S01]  /*8cfc0*/  LDCU UR66, c[0x0][0x398] ;  /* 0x00007300ff4277ac */ /* 0x000ea20008000800 */
[----:B------:R-:W-:-:S04]  /*8cfd0*/  LOP3.LUT R27, R27, 0xbfffffff, RZ, 0xc0, !PT ;  /* 0xbfffffff1b1b7812 */ /* 0x000fc800078ec0ff */
[----:B------:R-:W-:Y:S02]  /*8cfe0*/  @P0 LOP3.LUT R27, R27, 0x40000000, RZ, 0xfc, !PT ;  /* 0x400000001b1b0812 */ /* 0x000fe400078efcff */
[----:B------:R-:W-:Y:S02]  /*8cff0*/  ISETP.GE.AND P0, PT, R37, UR7, PT ;  /* 0x0000000725007c0c */ /* 0x000fe4000bf06270 */
[----:B------:R-:W-:Y:S02]  /*8d000*/  @P3 LOP3.LUT R23, R23, 0x2, RZ, 0xfc, !PT ;  /* 0x0000000217173812 */ /* 0x000fe400078efcff */
[----:B------:R-:W-:Y:S01]  /*8d010*/  LOP3.LUT R27, R27, 0xfbffffff, RZ, 0xc0, !PT ;  /* 0xfbffffff1b1b7812 */ /* 0x000fe200078ec0ff */
[----:B------:R-:W-:Y:S01]  /*8d020*/  VIADD R37, R226, 0x24 ;  /* 0x00000024e2257836 */ /* 0x000fe20000000000 */
[----:B-1----:R-:W-:Y:S01]  /*8d030*/  ISETP.LT.AND P3, PT, R154, UR24, !P0 ;  /* 0x000000189a007c0c */ /* 0x002fe2000c761270 */
[----:B------:R-:W1:Y:S01]  /*8d040*/  LDCU UR7, c[0x0][0x398] ;  /* 0x00007300ff0777ac */ /* 0x000e620008000800 */
[----:B------:R-:W-:-:S04]  /*8d050*/  LOP3.LUT R23, R23, 0xfffffffe, RZ, 0xc0, !PT ;  /* 0xfffffffe17177812 */ /* 0x000fc800078ec0ff */
[----:B------:R-:W-:Y:S02]  /*8d060*/  @P2 LOP3.LUT R23, R23, 0x1, RZ, 0xfc, !PT ;  /* 0x0000000117172812 */ /* 0x000fe400078efcff */
[----:B------:R-:W-:Y:S01]  /*8d070*/  ISETP.LT.AND P2, PT, R157, UR49, !P0 ;  /* 0x000000319d007c0c */ /* 0x000fe2000c741270 */
[----:B------:R-:W1:Y:S01]  /*8d080*/  LDCU UR49, c[0x0][0x398] ;  /* 0x00007300ff3177ac */ /* 0x000e620008000800 */
[----:B------:R-:W-:-:S03]  /*8d090*/  ISETP.LT.AND P1, PT, R156, UR48, !P0 ;  /* 0x000000309c007c0c */ /* 0x000fc6000c721270 */
[----:B------:R-:W-:Y:S01]  /*8d0a0*/  @P3 LOP3.LUT R27, R27, 0x4000000, RZ, 0xfc, !PT ;  /* 0x040000001b1b3812 */ /* 0x000fe200078efcff */
[----:B------:R-:W1:Y:S03]  /*8d0b0*/  LDCU UR48, c[0x0][0x398] ;  /* 0x00007300ff3077ac */ /* 0x000e660008000800 */
[----:B------:R-:W-:-:S04]  /*8d0c0*/  LOP3.LUT R27, R27, 0xdfffffff, RZ, 0xc0, !PT ;  /* 0xdfffffff1b1b7812 */ /* 0x000fc800078ec0ff */
[----:B------:R-:W-:-:S04]  /*8d0d0*/  @P2 LOP3.LUT R27, R27, 0x20000000, RZ, 0xfc, !PT ;  /* 0x200000001b1b2812 */ /* 0x000fc800078efcff */
[----:B------:R-:W-:-:S04]  /*8d0e0*/  LOP3.LUT R27, R27, 0xefffffff, RZ, 0xc0, !PT ;  /* 0xefffffff1b1b7812 */ /* 0x000fc800078ec0ff */
[----:B------:R-:W-:Y:S02]  /*8d0f0*/  @P1 LOP3.LUT R27, R27, 0x10000000, RZ, 0xfc, !PT ;  /* 0x100000001b1b1812 */ /* 0x000fe400078efcff */
[----:B------:R-:W-:Y:S01]  /*8d100*/  ISETP.LT.AND P1, PT, R155, UR32, !P0 ;  /* 0x000000209b007c0c */ /* 0x000fe2000c721270 */
[----:B------:R-:W2:Y:S01]  /*8d110*/  LDCU UR32, c[0x0][0x398] ;  /* 0x00007300ff2077ac */ /* 0x000ea20008000800 */
[----:B------:R-:W-:Y:S02]  /*8d120*/  ISETP.LT.AND P3, PT, R153, UR41, !P0 ;  /* 0x0000002999007c0c */ /* 0x000fe4000c761270 */
[----:B------:R-:W-:Y:S01]  /*8d130*/  LOP3.LUT R27, R27, 0xf7ffffff, RZ, 0xc0, !PT ;  /* 0xf7ffffff1b1b7812 */ /* 0x000fe200078ec0ff */
[----:B------:R-:W2:Y:S01]  /*8d140*/  LDCU UR41, c[0x0][0x398] ;  /* 0x00007300ff2977ac */ /* 0x000ea20008000800 */
[----:B-1----:R-:W-:-:S07]  /*8d150*/  ISETP.LT.AND P2, PT, R152, UR49, !P0 ;  /* 0x0000003198007c0c */ /* 0x002fce000c741270 */
        /* <DEDUP_REMOVED lines=14> */
[----:B------:R-:W1:Y:S03]  /*8d240*/  LDCU.64 UR16, c[0x0][0x398] ;  /* 0x00007300ff1077ac */ /* 0x000e660008000a00 */
[----:B------:R-:W-:Y:S02]  /*8d250*/  ISETP.LT.AND P1, PT, R154, UR20, !P0 ;  /* 0x000000149a007c0c */ /* 0x000fe4000c721270 */
[----:B----4-:R-:W-:Y:S02]  /*8d260*/  ISETP.LT.AND P3, PT, R157, UR42, !P0 ;  /* 0x0000002a9d007c0c */ /* 0x010fe4000c761270 */
[----:B------:R-:W-:Y:S01]  /*8d270*/  LOP3.LUT R27, R27, 0xfffbffff, RZ, 0xc0, !PT ;  /* 0xfffbffff1b1b7812 */ /* 0x000fe200078ec0ff */
[----:B------:R-:W-:Y:S01]  /*8d280*/  VIADD R37, R226, 0x23 ;  /* 0x00000023e2257836 */ /* 0x000fe20000000000 */
[----:B------:R-:W-:Y:S01]  /*8d290*/  ISETP.LT.AND P2, PT, R156, UR33, !P0 ;  /* 0x000000219c007c0c */ /* 0x000fe2000c741270 */
[----:B------:R-:W4:Y:S01]  /*8d2a0*/  LDCU UR33, c[0x0][0x398] ;  /* 0x00007300ff2177ac */ /* 0x000f220008000800 */
[----:B------:R-:W1:Y:S05]  /*8d2b0*/  LDCU UR42, c[0x0][0x398] ;  /* 0x00007300ff2a77ac */ /* 0x000e6a0008000800 */
[----:B------:R-:W-:-:S04]  /*8d2c0*/  @P1 LOP3.LUT R27, R27, 0x40000, RZ, 0xfc, !PT ;  /* 0x000400001b1b1812 */ /* 0x000fc800078efcff */
        /* <DEDUP_REMOVED lines=10> */
[----:B------:R-:W2:Y:S01]  /*8d370*/  LDCU UR62, c[0x0][0x398] ;  /* 0x00007300ff3e77ac */ /* 0x000ea20008000800 */
[----:B------:R-:W-:-:S04]  /*8d380*/  LOP3.LUT R27, R27, 0xfffdffff, RZ, 0xc0, !PT ;  /* 0xfffdffff1b1b7812 */ /* 0x000fc800078ec0ff */
[----:B------:R-:W-:Y:S02]  /*8d390*/  @P3 LOP3.LUT R27, R27, 0x20000, RZ, 0xfc, !PT ;  /* 0x000200001b1b3812 */ /* 0x000fe400078efcff */
[----:B------:R-:W-:Y:S01]  /*8d3a0*/  ISETP.LT.AND P1, PT, R151, UR40, !P0 ;  /* 0x0000002897007c0c */ /* 0x000fe2000c721270 */
[----:B------:R-:W2:Y:S01]  /*8d3b0*/  LDCU.64 UR40, c[0x0][0x398] ;  /* 0x00007300ff2877ac */ /* 0x000ea20008000a00 */
[----:B------:R-:W-:-:S04]  /*8d3c0*/  LOP3.LUT R27, R27, 0xfffeffff, RZ, 0xc0, !PT ;  /* 0xfffeffff1b1b7812 */ /* 0x000fc800078ec0ff */
[----:B------:R-:W-:Y:S02]  /*8d3d0*/  @P2 LOP3.LUT R27, R27, 0x10000, RZ, 0xfc, !PT ;  /* 0x000100001b1b2812 */ /* 0x000fe400078efcff */
[----:B-1----:R-:W-:Y:S01]  /*8d3e0*/  ISETP.LT.AND P0, PT, R150, UR48, !P0 ;  /* 0x0000003096007c0c */ /* 0x002fe2000c701270 */
        /* <DEDUP_REMOVED lines=11> */
[----:B--2---:R-:W-:Y:S01]  /*8d4a0*/  ISETP.LT.AND P2, PT, R156, UR32, !P0 ;  /* 0x000000209c007c0c */ /* 0x004fe2000c741270 */
[----:B------:R-:W2:Y:S01]  /*8d4b0*/  LDCU UR32, c[0x0][0x398] ;  /* 0x00007300ff2077ac */ /* 0x000ea20008000800 */
[----:B------:R-:W4:Y:S05]  /*8d4c0*/  LDCU UR33, c[0x0][0x398] ;  /* 0x00007300ff2177ac */ /* 0x000f2a0008000800 */
        /* <DEDUP_REMOVED lines=8> */
[----:B---3--:R3:W-:Y:S01]  /*8d550*/  STSM.16.M88.4 [R34], R40 ;  /* 0x0000002822007844 */ /* 0x0087e20000000200 */
[----:B------:R-:W-:Y:S01]  /*8d560*/  LOP3.LUT R27, R27, 0xfffff7ff, RZ, 0xc0, !PT ;  /* 0xfffff7ff1b1b7812 */ /* 0x000fe200078ec0ff */
[----:B------:R-:W-:-:S03]  /*8d570*/  NOP ;  /* 0x0000000000007918 */ /* 0x000fc60000000000 */
[----:B------:R-:W-:Y:S01]  /*8d580*/  @P1 LOP3.LUT R27, R27, 0x800, RZ, 0xfc, !PT ;  /* 0x000008001b1b1812 */ /* 0x000fe200078efcff */
[----:B------:R-:W2:Y:S01]  /*8d590*/  LDS.128 R44, [R34] ;  /* 0x00000000222c7984 */ /* 0x000ea20000000c00 */
[----:B------:R-:W-:Y:S01]  /*8d5a0*/  ISETP.LT.AND P2, PT, R152, UR37, !P0 ;  /* 0x0000002598007c0c */ /* 0x000fe2000c741270 */
[----:B------:R-:W1:Y:S01]  /*8d5b0*/  LDCU UR60, c[0x0][0x398] ;  /* 0x00007300ff3c77ac */ /* 0x000e620008000800 */
[----:B------:R-:W-:-:S04]  /*8d5c0*/  LOP3.LUT R27, R27, 0xfffffdff, RZ, 0xc0, !PT ;  /* 0xfffffdff1b1b7812 */ /* 0x000fc800078ec0ff */
[----:B------:R-:W-:Y:S01]  /*8d5d0*/  @P3 LOP3.LUT R27, R27, 0x200, RZ, 0xfc, !PT ;  /* 0x000002001b1b3812 */ /* 0x000fe200078efcff */
[----:B---3--:R-:W3:Y:S01]  /*8d5e0*/  LDL.LU R40, [R1+0x820] ;  /* 0x0008200001287983 */ /* 0x008ee20000300800 */
[----:B------:R-:W-:Y:S01]  /*8d5f0*/  ISETP.LT.AND P1, PT, R151, UR36, !P0 ;  /* 0x0000002497007c0c */ /* 0x000fe2000c721270 */
[----:B------:R-:W1:Y:S01]  /*8d600*/  LDCU.64 UR36, c[0x0][0x398] ;  /* 0x00007300ff2477ac */ /* 0x000e620008000a00 */
[----:B------:R-:W-:Y:S01]  /*8d610*/  LOP3.LUT R27, R27, 0xfffffeff, RZ, 0xc0, !PT ;  /* 0xfffffeff1b1b7812 */ /* 0x000fe200078ec0ff */
[----:B------:R-:W3:Y:S03]  /*8d620*/  LDL.LU R41, [R1+0x828] ;  /* 0x0008280001297983 */ /* 0x000ee60000300800 */
[----:B------:R-:W-:Y:S01]  /*8d630*/  @P2 LOP3.LUT R27, R27, 0x100, RZ, 0xfc, !PT ;  /* 0x000001001b1b2812 */ /* 0x000fe200078efcff */
[----:B------:R-:W3:Y:S01]  /*8d640*/  LDL.LU R42, [R1+0xc90] ;  /* 0x000c9000012a7983 */ /* 0x000ee20000300800 */
[----:B------:R-:W-:Y:S01]  /*8d650*/  ISETP.LT.AND P0, PT, R150, UR40, !P0 ;  /* 0x0000002896007c0c */ /* 0x000fe2000c701270 */
[----:B------:R-:W1:Y:S01]  /*8d660*/  LDCU UR40, c[0x0][0x398] ;  /* 0x00007300ff2877ac */ /* 0x000e620008000800 */
[----:B------:R-:W-:Y:S01]  /*8d670*/  LOP3.LUT R27, R27, 0xffffff7f, RZ, 0xc0, !PT ;  /* 0xffffff7f1b1b7812 */ /* 0x000fe200078ec0ff */
[----:B------:R-:W3:Y:S01]  /*8d680*/  LDL.LU R43, [R1+0xc98] ;  /* 0x000c9800012b7983 */ /* 0x000ee20000300800 */
[----:B------:R-:W-:-:S02]  /*8d690*/  NOP ;  /* 0x0000000000007918 */ /* 0x000fc40000000000 */
[----:B------:R-:W-:-:S04]  /*8d6a0*/  @P1 LOP3.LUT R27, R27, 0x80, RZ, 0xfc, !PT ;  /* 0x000000801b1b1812 */ /* 0x000fc800078efcff */
[----:B------:R-:W-:-:S04]  /*8d6b0*/  LOP3.LUT R27, R27, 0xffffffbf, RZ, 0xc0, !PT ;  /* 0xffffffbf1b1b7812 */ /* 0x000fc800078ec0ff */
[----:B------:R-:W-:Y:S02]  /*8d6c0*/  @P0 LOP3.LUT R27, R27, 0x40, RZ, 0xfc, !PT ;  /* 0x000000401b1b0812 */ /* 0x000fe400078efcff */
[----:B------:R-:W-:Y:S01]  /*8d6d0*/  ISETP.GE.AND P0, PT, R37, UR21, PT ;  /* 0x0000001525007c0c */ /* 0x000fe2000bf06270 */
[----:B------:R-:W4:Y:S03]  /*8d6e0*/  LDCU.64 UR20, c[0x0][0x398] ;  /* 0x00007300ff1477ac */ /* 0x000f260008000a00 */
[----:B-1----:R-:W-:Y:S02]  /*8d6f0*/  ISETP.LT.AND P2, PT, R154, UR24, !P0 ;  /* 0x000000189a007c0c */ /* 0x002fe4000c741270 */
[----:B--2---:R-:W-:Y:S01]  /*8d700*/  ISETP.LT.AND P1, PT, R157, UR32, !P0 ;  /* 0x000000209d007c0c */ /* 0x004fe2000c721270 */
[----:B------:R-:W1:Y:S01]  /*8d710*/  LDCU UR32, c[0x0][0x398] ;  /* 0x00007300ff2077ac */ /* 0x000e620008000800 */
[----:B------:R-:W-:-:S09]  /*8d720*/  LOP3.LUT R27, R27, 0xfffffffb, RZ, 0xc0, !PT ;  /* 0xfffffffb1b1b7812 */ /* 0x000fd200078ec0ff */
[----:B------:R-:W-:Y:S02]  /*8d730*/  @P2 LOP3.LUT R27, R27, 0x4, RZ, 0xfc, !PT ;  /* 0x000000041b1b2812 */ /* 0x000fe400078efcff */
[----:B------:R-:W-:Y:S01]  /*8d740*/  ISETP.LT.AND P2, PT, R156, UR71, !P0 ;  /* 0x000000479c007c0c */ /* 0x000fe2000c741270 */
[----:B------:R-:W-:Y:S01]  /*8d750*/  VIADD R37, R226, 0x21 ;  /* 0x00000021e2257836 */ /* 0x000fe20000000000 */
[----:B------:R-:W-:Y:S01]  /*8d760*/  LOP3.LUT R27, R27, 0xffffffdf, RZ, 0xc0, !PT ;  /* 0xffffffdf1b1b7812 */ /* 0x000fe200078ec0ff */
[----:B------:R-:W2:Y:S03]  /*8d770*/  LDCU UR71, c[0x0][0x398] ;  /* 0x00007300ff4777ac */ /* 0x000ea60008000800 */
[----:B------:R-:W-:Y:S02]  /*8d780*/  @P1 LOP3.LUT R27, R27, 0x20, RZ, 0xfc, !PT ;  /* 0x000000201b1b1812 */ /* 0x000fe400078efcff */
[----:B------:R-:W-:Y:S01]  /*8d790*/  ISETP.LT.AND P1, PT, R155, UR42, !P0 ;  /* 0x0000002a9b007c0c */ /* 0x000fe2000c721270 */
[----:B------:R-:W1:Y:S01]  /*8d7a0*/  LDCU UR42, c[0x0][0x398] ;  /* 0x00007300ff2a77ac */ /* 0x000e620008000800 */
[----:B------:R-:W-:-:S04]  /*8d7b0*/  LOP3.LUT R27, R27, 0xffffffef, RZ, 0xc0, !PT ;  /* 0xffffffef1b1b7812 */ /* 0x000fc800078ec0ff */
[----:B------:R-:W-:-:S04]  /*8d7c0*/  @P2 LOP3.LUT R27, R27, 0x10, RZ, 0xfc, !PT ;  /* 0x000000101b1b2812 */ /* 0x000fc800078efcff */
[----:B------:R-:W-:-:S04]  /*8d7d0*/  LOP3.LUT R27, R27, 0xfffffff7, RZ, 0xc0, !PT ;  /* 0xfffffff71b1b7812 */ /* 0x000fc800078ec0ff */
[----:B------:R-:W-:Y:S02]  /*8d7e0*/  @P1 LOP3.LUT R27, R27, 0x8, RZ, 0xfc, !PT ;  /* 0x000000081b1b1812 */ /* 0x000fe400078efcff */
[----:B------:R-:W-:Y:S02]  /*8d7f0*/  ISETP.LT.AND P1, PT, R151, UR43, !P0 ;  /* 0x0000002b97007c0c */ /* 0x000fe4000c721270 */
[----:B----4-:R-:W-:Y:S02]  /*8d800*/  ISETP.LT.AND P3, PT, R153, UR33, !P0 ;  /* 0x0000002199007c0c */ /* 0x010fe4000c761270 */
[----:B-1----:R-:W-:Y:S01]  /*8d810*/  ISETP.LT.AND P2, PT, R152, UR32, !P0 ;  /* 0x0000002098007c0c */ /* 0x002fe2000c741270 */
[----:B------:R-:W1:Y:S01]  /*8d820*/  LDCU.64 UR32, c[0x0][0x398] ;  /* 0x00007300ff2077ac */ /* 0x000e620008000a00 */
[----:B------:R-:W-:Y:S02]  /*8d830*/  ISETP.LT.AND P0, PT, R150, UR36, !P0 ;  /* 0x0000002496007c0c */ /* 0x000fe4000c701270 */
[----:B------:R-:W-:Y:S01]  /*8d840*/  LOP3.LUT R27, R27, 0xfffffffd, RZ, 0xc0, !PT ;  /* 0xfffffffd1b1b7812 */ /* 0x000fe200078ec0ff */
[----:B------:R-:W-:Y:S01]  /*8d850*/  STL.64 [R1+0xdd0], R44 ;  /* 0x000dd02c01007387 */ /* 0x000fe20000100a00 */
[----:B------:R-:W-:Y:S01]  /*8d860*/  LOP3.LUT R28, R28, 0x7fffffff, RZ, 0xc0, !PT ;  /* 0x7fffffff1c1c7812 */ /* 0x000fe200078ec0ff */
[----:B------:R-:W4:Y:S02]  /*8d870*/  LDCU UR36, c[0x0][0x398] ;  /* 0x00007300ff2477ac */ /* 0x000f240008000800 */
[----:B------:R-:W-:-:S04]  /*8d880*/  @P1 LOP3.LUT R26, R26, 0x80000000, RZ, 0xfc, !PT ;  /* 0x800000001a1a1812 */ /* 0x000fc800078efcff */
[----:B------:R-:W-:-:S04]  /*8d890*/  LOP3.LUT R26, R26, 0xbfffffff, RZ, 0xc0, !PT ;  /* 0xbfffffff1a1a7812 */ /* 0x000fc800078ec0ff */
[----:B------:R-:W-:Y:S02]  /*8d8a0*/  @P0 LOP3.LUT R26, R26, 0x40000000, RZ, 0xfc, !PT ;  /* 0x400000001a1a0812 */ /* 0x000fe400078efcff */
[----:B------:R-:W-:Y:S01]  /*8d8b0*/  ISETP.GE.AND P0, PT, R37, UR17, PT ;  /* 0x0000001125007c0c */ /* 0x000fe2000bf06270 */
[----:B------:R-:W1:Y:S03]  /*8d8c0*/  LDCU.64 UR16, c[0x0][0x398] ;  /* 0x00007300ff1077ac */ /* 0x000e660008000a00 */
[----:B------:R-:W-:Y:S02]  /*8d8d0*/  ISETP.LT.AND P1, PT, R154, UR20, !P0 ;  /* 0x000000149a007c0c */ /* 0x000fe4000c721270 */
[----:B------:R-:W-:Y:S02]  /*8d8e0*/  @P3 LOP3.LUT R27, R27, 0x2, RZ, 0xfc, !PT ;  /* 0x000000021b1b3812 */ /* 0x000fe400078efcff */
[----:B------:R-:W-:-:S02]  /*8d8f0*/  ISETP.LT.AND P3, PT, R157, UR68, !P0 ;  /* 0x000000449d007c0c */ /* 0x000fc4000c761270 */
[----:B------:R-:W-:Y:S01]  /*8d900*/  LOP3.LUT R26, R26, 0xfbffffff, RZ, 0xc0, !PT ;  /* 0xfbffffff1a1a7812 */ /* 0x000fe200078ec0ff */
[----:B------:R-:W-:Y:S01]  /*8d910*/  VIADD R37, R226, 0x20 ;  /* 0x00000020e2257836 */ /* 0x000fe20000000000 */
[----:B------:R-:W-:Y:S01]  /*8d920*/  LOP3.LUT R27, R27, 0xfffffffe, RZ, 0xc0, !PT ;  /* 0xfffffffe1b1b7812 */ /* 0x000fe200078ec0ff */
[----:B------:R-:W1:Y:S04]  /*8d930*/  LDCU UR68, c[0x0][0x398] ;  /* 0x00007300ff4477ac */ /* 0x000e680008000800 */
[----:B------:R-:W-:Y:S02]  /*8d940*/  @P1 LOP3.LUT R26, R26, 0x4000000, RZ, 0xfc, !PT ;  /* 0x040000001a1a1812 */ /* 0x000fe400078efcff */
[----:B------:R-:W-:Y:S02]  /*8d950*/  @P2 LOP3.LUT R27, R27, 0x1, RZ, 0xfc, !PT ;  /* 0x000000011b1b2812 */ /* 0x000fe400078efcff */
[----:B------:R-:W-:Y:S01]  /*8d960*/  ISETP.LT.AND P2, PT, R156, UR69, !P0 ;  /* 0x000000459c007c0c */ /* 0x000fe2000c741270 */
[----:B------:R-:W1:Y:S01]  /*8d970*/  LDCU UR69, c[0x0][0x398] ;  /* 0x00007300ff4577ac */ /* 0x000e620008000800 */
[----:B------:R-:W-:-:S04]  /*8d980*/  LOP3.LUT R26, R26, 0xdfffffff, RZ, 0xc0, !PT ;  /* 0xdfffffff1a1a7812 */ /* 0x000fc800078ec0ff */
[----:B------:R-:W-:Y:S02]  /*8d990*/  @P3 LOP3.LUT R26, R26, 0x20000000, RZ, 0xfc, !PT ;  /* 0x200000001a1a3812 */ /* 0x000fe400078efcff */
[----:B--2---:R-:W-:Y:S01]  /*8d9a0*/  ISETP.LT.AND P1, PT, R155, UR71, !P0 ;  /* 0x000000479b007c0c */ /* 0x004fe2000c721270 */
[----:B------:R-:W-:Y:S01]  /*8d9b0*/  STL.64 [R1+0xdd8], R46 ;  /* 0x000dd82e01007387 */ /* 0x000fe20000100a00 */
[----:B------:R-:W-:Y:S01]  /*8d9c0*/  LOP3.LUT R26, R26, 0xefffffff, RZ, 0xc0, !PT ;  /* 0xefffffff1a1a7812 */ /* 0x000fe200078ec0ff */
[----:B------:R-:W2:Y:S03]  /*8d9d0*/  LDCU UR71, c[0x0][0x398] ;  /* 0x00007300ff4777ac */ /* 0x000ea60008000800 */
        /* <DEDUP_REMOVED lines=21> */
[----:B------:R-:W-:Y:S01]  /*8db30*/  ISETP.LT.AND P1, PT, R157, UR42, !P0 ;  /* 0x0000002a9d007c0c */ /* 0x000fe2000c721270 */
[----:B------:R-:W1:Y:S01]  /*8db40*/  LDCU UR42, c[0x0][0x398] ;  /* 0x00007300ff2a77ac */ /* 0x000e620008000800 */
[----:B------:R-:W-:-:S09]  /*8db50*/  LOP3.LUT R26, R26, 0xfffbffff, RZ, 0xc0, !PT ;  /* 0xfffbffff1a1a7812 */ /* 0x000fd200078ec0ff */
[----:B------:R-:W-:Y:S02]  /*8db60*/  @P2 LOP3.LUT R26, R26, 0x40000, RZ, 0xfc, !PT ;  /* 0x000400001a1a2812 */ /* 0x000fe400078efcff */
[----:B------:R-:W-:Y:S01]  /*8db70*/  ISETP.LT.AND P2, PT, R156, UR73, !P0 ;  /* 0x000000499c007c0c */ /* 0x000fe2000c741270 */
[----:B------:R-:W1:Y:S01]  /*8db80*/  LDCU UR73, c[0x0][0x398] ;  /* 0x00007300ff4977ac */ /* 0x000e620008000800 */
        /* <DEDUP_REMOVED lines=11> */
[----:B------:R-:W1:Y:S01]  /*8dc40*/  LDCU.64 UR42, c[0x0][0x398] ;  /* 0x00007300ff2a77ac */ /* 0x000e620008000a00 */
[----:B------:R-:W-:-:S04]  /*8dc50*/  LOP3.LUT R26, R26, 0xfffdffff, RZ, 0xc0, !PT ;  /* 0xfffdffff1a1a7812 */ /* 0x000fc800078ec0ff */
[----:B------:R-:W-:Y:S02]  /*8dc60*/  @P3 LOP3.LUT R26, R26, 0x20000, RZ, 0xfc, !PT ;  /* 0x000200001a1a3812 */ /* 0x000fe400078efcff */
[----:B------:R-:W-:Y:S02]  /*8dc70*/  ISETP.LT.AND P1, PT, R151, UR38, !P0 ;  /* 0x0000002697007c0c */ /* 0x000fe4000c721270 */
[----:B------:R-:W-:-:S04]  /*8dc80*/  LOP3.LUT R26, R26, 0xfffeffff, RZ, 0xc0, !PT ;  /* 0xfffeffff1a1a7812 */ /* 0x000fc800078ec0ff */
[----:B------:R-:W-:Y:S02]  /*8dc90*/  @P2 LOP3.LUT R26, R26, 0x10000, RZ, 0xfc, !PT ;  /* 0x000100001a1a2812 */ /* 0x000fe400078efcff */
[----:B--2---:R-:W-:Y:S01]  /*8dca0*/  ISETP.LT.AND P0, PT, R150, UR28, !P0 ;  /* 0x0000001c96007c0c */ /* 0x004fe2000c701270 */
[----:B------:R-:W2:Y:S01]  /*8dcb0*/  LDCU UR28, c[0x0][0x398] ;  /* 0x00007300ff1c77ac */ /* 0x000ea20008000800 */
[----:B------:R-:W-:-:S04]  /*8dcc0*/  LOP3.LUT R26, R26, 0xffff7fff, RZ, 0xc0, !PT ;  /* 0xffff7fff1a1a7812 */ /* 0x000fc800078ec0ff */
[----:B------:R-:W-:Y:S02]  /*8dcd0*/  @P1 LOP3.LUT R26, R26, 0x8000, RZ, 0xfc, !PT ;  /* 0x000080001a1a1812 */ /* 0x000fe400078efcff */
[----:B------:R-:W-:Y:S02]  /*8dce0*/  IADD3 R37, PT, PT, R226, 0x1f, RZ ;  /* 0x0000001fe2257810 */ /* 0x000fe40007ffe0ff */
[----:B------:R-:W-:-:S04]  /*8dcf0*/  LOP3.LUT R26, R26, 0xffffbfff, RZ, 0xc0, !PT ;  /* 0xffffbfff1a1a7812 */ /* 0x000fc800078ec0ff */
[----:B------:R-:W-:Y:S02]  /*8dd00*/  @P0 LOP3.LUT R26, R26, 0x4000, RZ, 0xfc, !PT ;  /* 0x000040001a1a0812 */ /* 0x000fe400078efcff */
[----:B------:R-:W-:Y:S02]  /*8dd10*/  ISETP.GE.AND P0, PT, R37, UR21, PT ;  /* 0x0000001525007c0c */ /* 0x000fe4000bf06270 */
[----:B------:R-:W-:Y:S01]  /*8dd20*/  LOP3.LUT R26, R26, 0xfffffbff, RZ, 0xc0, !PT ;  /* 0xfffffbff1a1a7812 */ /* 0x000fe200078ec0ff */
[----:B------:R-:W-:Y:S01]  /*8dd30*/  VIADD R37, R226, 0x1e ;  /* 0x0000001ee2257836 */ /* 0x000fe20000000000 */
[----:B-1----:R-:W-:Y:S01]  /*8dd40*/  ISETP.LT.AND P1, PT, R154, UR42, !P0 ;  /* 0x0000002a9a007c0c */ /* 0x002fe2000c721270 */
        /* <DEDUP_REMOVED lines=38> */
[----:B------:R-:W1:Y:S01]  /*8dfb0*/  LDCU.64 UR34, c[0x0][0x398] ;  /* 0x00007300ff2277ac */ /* 0x000e620008000a00 */
[----:B---3--:R3:W-:Y:S01]  /*8dfc0*/  STSM.16.M88.4 [R34], R40 ;  /* 0x0000002822007844 */ /* 0x0087e20000000200 */
[----:B------:R-:W-:-:S06]  /*8dfd0*/  NOP ;  /* 0x0000000000007918 */ /* 0x000fcc0000000000 */
[----:B------:R-:W-:Y:S01]  /*8dfe0*/  @P1 LOP3.LUT R26, R26, 0x4, RZ, 0xfc, !PT ;  /* 0x000000041a1a1812 */ /* 0x000fe200078efcff */
[----:B------:R-:W1:Y:S01]  /*8dff0*/  LDS.128 R44, [R34] ;  /* 0x00000000222c7984 */ /* 0x000e620000000c00 */
[----:B------:R-:W1:Y:S02]  /*8e000*/  LDCU UR38, c[0x0][0x398] ;  /* 0x00007300ff2677ac */ /* 0x000e640008000800 */
[----:B------:R-:W-:-:S04]  /*8e010*/  LOP3.LUT R26, R26, 0xffffffdf, RZ, 0xc0, !PT ;  /* 0xffffffdf1a1a7812 */ /* 0x000fc800078ec0ff */
[----:B------:R-:W-:Y:S01]  /*8e020*/  @P3 LOP3.LUT R26, R26, 0x20, RZ, 0xfc, !PT ;  /* 0x000000201a1a3812 */ /* 0x000fe200078efcff */
[----:B---3--:R-:W3:Y:S01]  /*8e030*/  LDL.LU R40, [R1+0x8c0] ;  /* 0x0008c00001287983 */ /* 0x008ee20000300800 */
[----:B------:R-:W-:Y:S01]  /*8e040*/  ISETP.LT.AND P1, PT, R155, UR44, !P0 ;  /* 0x0000002c9b007c0c */ /* 0x000fe2000c721270 */
[----:B------:R-:W1:Y:S01]  /*8e050*/  LDCU UR44, c[0x0][0x398] ;  /* 0x00007300ff2c77ac */ /* 0x000e620008000800 */
[----:B------:R-:W-:Y:S01]  /*8e060*/  LOP3.LUT R26, R26, 0xffffffef, RZ, 0xc0, !PT ;  /* 0xffffffef1a1a7812 */ /* 0x000fe200078ec0ff */
[----:B------:R-:W3:Y:S03]  /*8e070*/  LDL.LU R41, [R1+0x8c8] ;  /* 0x0008c80001297983 */ /* 0x000ee60000300800 */
[----:B------:R-:W-:Y:S01]  /*8e080*/  @P2 LOP3.LUT R26, R26, 0x10, RZ, 0xfc, !PT ;  /* 0x000000101a1a2812 */ /* 0x000fe200078efcff */
[----:B------:R-:W3:Y:S03]  /*8e090*/  LDL.LU R42, [R1+0xd60] ;  /* 0x000d6000012a7983 */ /* 0x000ee60000300800 */
[----:B------:R-:W-:Y:S01]  /*8e0a0*/  LOP3.LUT R26, R26, 0xfffffff7, RZ, 0xc0, !PT ;  /* 0xfffffff71a1a7812 */ /* 0x000fe200078ec0ff */
[----:B------:R-:W3:Y:S01]  /*8e0b0*/  LDL.LU R43, [R1+0xd68] ;  /* 0x000d6800012b7983 */ /* 0x000ee20000300800 */
[----:B------:R-:W-:-:S02]  /*8e0c0*/  NOP ;  /* 0x0000000000007918 */ /* 0x000fc40000000000 */
        /* <DEDUP_REMOVED lines=14> */
[----:B------:R-:W-:Y:S02]  /*8e1b0*/  ISETP.GE.AND P0, PT, R37, UR43, PT ;  /* 0x0000002b25007c0c */ /* 0x000fe4000bf06270 */
[----:B------:R-:W-:Y:S02]  /*8e1c0*/  @P3 LOP3.LUT R26, R26, 0x2, RZ, 0xfc, !PT ;  /* 0x000000021a1a3812 */ /* 0x000fe400078efcff */
[----:B------:R-:W-:Y:S01]  /*8e1d0*/  LOP3.LUT R25, R25, 0xfbffffff, RZ, 0xc0, !PT ;  /* 0xfbffffff19197812 */ /* 0x000fe200078ec0ff */
[----:B------:R-:W-:Y:S01]  /*8e1e0*/  VIADD R37, R226, 0x1c ;  /* 0x0000001ce2257836 */ /* 0x000fe20000000000 */
[----:B------:R-:W-:Y:S01]  /*8e1f0*/  ISETP.LT.AND P1, PT, R154, UR34, !P0 ;  /* 0x000000229a007c0c */ /* 0x000fe2000c721270 */
[----:B------:R-:W-:Y:S01]  /*8e200*/  STL.64 [R1+0xd88], R46 ;  /* 0x000d882e01007387 */ /* 0x000fe20000100a00 */
[----:B------:R-:W-:Y:S01]  /*8e210*/  ISETP.LT.AND P3, PT, R157, UR76, !P0 ;  /* 0x0000004c9d007c0c */ /* 0x000fe2000c761270 */
[----:B------:R-:W1:Y:S01]  /*8e220*/  LDCU UR76, c[0x0][0x398] ;  /* 0x00007300ff4c77ac */ /* 0x000e620008000800 */
[----:B------:R-:W-:Y:S01]  /*8e230*/  LOP3.LUT R26, R26, 0xfffffffe, RZ, 0xc0, !PT ;  /* 0xfffffffe1a1a7812 */ /* 0x000fe200078ec0ff */
[----:B------:R-:W1:Y:S03]  /*8e240*/  LDCU UR43, c[0x0][0x398] ;  /* 0x00007300ff2b77ac */ /* 0x000e660008000800 */
[----:B------:R-:W-:-:S02]  /*8e250*/  @P2 LOP3.LUT R26, R26, 0x1, RZ, 0xfc, !PT ;  /* 0x000000011a1a2812 */ /* 0x000fc400078efcff */
        /* <DEDUP_REMOVED lines=32> */
[----:B------:R-:W1:Y:S08]  /*8e460*/  LDCU.64 UR8, c[0x0][0x398] ;  /* 0x00007300ff0877ac */ /* 0x000e700008000a00 */
[----:B------:R-:W-:-:S04]  /*8e470*/  @P1 LOP3.LUT R25, R25, 0x40000, RZ, 0xfc, !PT ;  /* 0x0004000019191812 */ /* 0x000fc800078efcff */
        /* <DEDUP_REMOVED lines=55> */
[----:B------:R-:W-:Y:S01]  /*8e7f0*/  ISETP.LT.AND P3, PT, R157, UR52, !P0 ;  /* 0x000000349d007c0c */ /* 0x000fe2000c761270 */
[----:B------:R-:W1:Y:S01]  /*8e800*/  LDCU UR52, c[0x0][0x398] ;  /* 0x00007300ff3477ac */ /* 0x000e620008000800 */
        /* <DEDUP_REMOVED lines=13> */
[----:B---3--:R3:W-:Y:S01]  /*8e8e0*/  STSM.16.M88.4 [R34], R40 ;  /* 0x0000002822007844 */ /* 0x0087e20000000200 */
[----:B------:R-:W-:Y:S01]  /*8e8f0*/  ISETP.LT.AND P3, PT, R153, UR6, !P0 ;  /* 0x0000000699007c0c */ /* 0x000fe2000c761270 */
[----:B------:R-:W-:Y:S01]  /*8e900*/  NOP ;  /* 0x0000000000007918 */ /* 0x000fe20000000000 */
[----:B------:R-:W-:Y:S01]  /*8e910*/  ISETP.LT.AND P2, PT, R152, UR10, !P0 ;  /* 0x0000000a98007c0c */ /* 0x000fe2000c741270 */
[----:B------:R-:W1:Y:S01]  /*8e920*/  LDCU.64 UR10, c[0x0][0x398] ;  /* 0x00007300ff0a77ac */ /* 0x000e620008000a00 */
[----:B------:R-:W-:Y:S01]  /*8e930*/  ISETP.LT.AND P0, PT, R150, UR4, !P0 ;  /* 0x0000000496007c0c */ /* 0x000fe2000c701270 */
[----:B------:R-:W1:Y:S06]  /*8e940*/  LDS.128 R44, [R34] ;  /* 0x00000000222c7984 */ /* 0x000e6c0000000c00 */
[----:B------:R-:W-:Y:S01]  /*8e950*/  @P1 LOP3.LUT R24, R24, 0x80000000, RZ, 0xfc, !PT ;  /* 0x8000000018181812 */ /* 0x000fe200078efcff */
[----:B------:R-:W1:Y:S01]  /*8e960*/  LDCU UR6, c[0x0][0x398] ;  /* 0x00007300ff0677ac */ /* 0x000e620008000800 */
[----:B------:R-:W-:-:S02]  /*8e970*/  IADD3 R37, PT, PT, R226, 0x19, RZ ;  /* 0x00000019e2257810 */ /* 0x000fc40007ffe0ff */
[----:B------:R-:W-:Y:S01]  /*8e980*/  LOP3.LUT R24, R24, 0xbfffffff, RZ, 0xc0, !PT ;  /* 0xbfffffff18187812 */ /* 0x000fe200078ec0ff */
[----:B---3--:R-:W3:Y:S01]  /*8e990*/  LDL.LU R40, [R1+0x1414] ;  /* 0x0014140001287983 */ /* 0x008ee20000300800 */
[----:B------:R-:W-:Y:S01]  /*8e9a0*/  LOP3.LUT R25, R25, 0xfffffffd, RZ, 0xc0, !PT ;  /* 0xfffffffd19197812 */ /* 0x000fe200078ec0ff */
[----:B------:R-:W1:Y:S02]  /*8e9b0*/  LDCU UR7, c[0x0][0x398] ;  /* 0x00007300ff0777ac */ /* 0x000e640008000800 */
[----:B------:R-:W3:Y:S01]  /*8e9c0*/  LDL.LU R41, [R1+0x141c] ;  /* 0x00141c0001297983 */ /* 0x000ee20000300800 */
[----:B------:R-:W-:Y:S01]  /*8e9d0*/  @P0 LOP3.LUT R24, R24, 0x40000000, RZ, 0xfc, !PT ;  /* 0x4000000018180812 */ /* 0x000fe200078efcff */
[----:B------:R-:W1:Y:S01]  /*8e9e0*/  LDCU UR4, c[0x0][0x398] ;  /* 0x00007300ff0477ac */ /* 0x000e620008000800 */
[----:B------:R-:W-:Y:S01]  /*8e9f0*/  ISETP.GE.AND P0, PT, R37, UR15, PT ;  /* 0x0000000f25007c0c */ /* 0x000fe2000bf06270 */
[----:B------:R-:W3:Y:S01]  /*8ea00*/  LDL.LU R42, [R1+0x11a4] ;  /* 0x0011a400012a7983 */ /* 0x000ee20000300800 */
[----:B------:R-:W-:-:S02]  /*8ea10*/  @P3 LOP3.LUT R25, R25, 0x2, RZ, 0xfc, !PT ;  /* 0x0000000219193812 */ /* 0x000fc400078efcff */
[----:B------:R-:W-:Y:S01]  /*8ea20*/  LOP3.LUT R24, R24, 0xfbffffff, RZ, 0xc0, !PT ;  /* 0xfbffffff18187812 */ /* 0x000fe200078ec0ff */
[----:B------:R-:W-:Y:S01]  /*8ea30*/  VIADD R37, R226, 0x18 ;  /* 0x00000018e2257836 */ /* 0x000fe20000000000 */
[----:B------:R-:W-:Y:S01]  /*8ea40*/  ISETP.LT.AND P1, PT, R154, UR22, !P0 ;  /* 0x000000169a007c0c */ /* 0x000fe2000c721270 */
[----:B------:R-:W3:Y:S01]  /*8ea50*/  LDL.LU R43, [R1+0x11ac] ;  /* 0x0011ac00012b7983 */ /* 0x000ee20000300800 */
[----:B------:R-:W-:Y:S01]  /*8ea60*/  ISETP.LT.AND P3, PT, R157, UR58, !P0 ;  /* 0x0000003a9d007c0c */ /* 0x000fe2000c761270 */
[----:B------:R-:W1:Y:S01]  /*8ea70*/  LDCU.64 UR14, c[0x0][0x398] ;  /* 0x00007300ff0e77ac */ /* 0x000e620008000a00 */
[----:B------:R-:W-:Y:S01]  /*8ea80*/  LOP3.LUT R25, R25, 0xfffffffe, RZ, 0xc0, !PT ;  /* 0xfffffffe19197812 */ /* 0x000fe200078ec0ff */
[----:B------:R-:W-:-:S03]  /*8ea90*/  NOP ;  /* 0x0000000000007918 */ /* 0x000fc60000000000 */
[----:B------:R-:W-:Y:S01]  /*8eaa0*/  @P2 LOP3.LUT R25, R25, 0x1, RZ, 0xfc, !PT ;  /* 0x0000000119192812 */ /* 0x000fe200078efcff */
[----:B------:R-:W1:Y:S04]  /*8eab0*/  LDCU UR58, c[0x0][0x398] ;  /* 0x00007300ff3a77ac */ /* 0x000e680008000800 */
        /* <DEDUP_REMOVED lines=9> */
[----:B------:R-:W-:Y:S01]  /*8eb50*/  ISETP.LT.AND P3, PT, R153, UR54, !P0 ;  /* 0x0000003699007c0c */ /* 0x000fe2000c761270 */
[----:B-1----:R-:W-:Y:S01]  /*8eb60*/  STL.64 [R1+0xc70], R44 ;  /* 0x000c702c01007387 */ /* 0x002fe20000100a00 */
[----:B------:R-:W-:Y:S01]  /*8eb70*/  LOP3.LUT R24, R24, 0xf7ffffff, RZ, 0xc0, !PT ;  /* 0xf7ffffff18187812 */ /* 0x000fe200078ec0ff */
[----:B------:R-:W1:Y:S03]  /*8eb80*/  LDCU UR54, c[0x0][0x398] ;  /* 0x00007300ff3677ac */ /* 0x000e660008000800 */
[----:B------:R-:W-:Y:S02]  /*8eb90*/  @P1 LOP3.LUT R24, R24, 0x8000000, RZ, 0xfc, !PT ;  /* 0x0800000018181812 */ /* 0x000fe400078efcff */
[----:B------:R-:W-:Y:S01]  /*8eba0*/  ISETP.LT.AND P2, PT, R152, UR53, !P0 ;  /* 0x0000003598007c0c */ /* 0x000fe2000c741270 */
[----:B------:R-:W-:Y:S01]  /*8ebb0*/  STL.64 [R1+0xc78], R46 ;  /* 0x000c782e01007387 */ /* 0x000fe20000100a00 */
[----:B------:R-:W-:Y:S01]  /*8ebc0*/  LOP3.LUT R24, R24, 0xfdffffff, RZ, 0xc0, !PT ;  /* 0xfdffffff18187812 */ /* 0x000fe200078ec0ff */
[----:B------:R-:W1:Y:S03]  /*8ebd0*/  LDCU UR53, c[0x0][0x398] ;  /* 0x00007300ff3577ac */ /* 0x000e660008000800 */
[----:B------:R-:W-:-:S02]  /*8ebe0*/  @P3 LOP3.LUT R24, R24, 0x2000000, RZ, 0xfc, !PT ;  /* 0x0200000018183812 */ /* 0x000fc400078efcff */
        /* <DEDUP_REMOVED lines=12> */
[----:B--2---:R-:W-:Y:S02]  /*8ecb0*/  ISETP.LT.AND P1, PT, R154, UR26, !P0 ;  /* 0x0000001a9a007c0c */ /* 0x004fe4000c721270 */
[----:B------:R-:W-:Y:S01]  /*8ecc0*/  ISETP.LT.AND P3, PT, R157, UR46, !P0 ;  /* 0x0000002e9d007c0c */ /* 0x000fe2000c761270 */
[----:B------:R-:W2:Y:S01]  /*8ecd0*/  LDCU UR46, c[0x0][0x398] ;  /* 0x00007300ff2e77ac */ /* 0x000ea20008000800 */
        /* <DEDUP_REMOVED lines=35> */
[----:B------:R-:W1:Y:S01]  /*8ef10*/  LDCU.64 UR30, c[0x0][0x398] ;  /* 0x00007300ff1e77ac */ /* 0x000e620008000a00 */
[----:B------:R-:W1:Y:S07]  /*8ef20*/  LDCU UR47, c[0x0][0x398] ;  /* 0x00007300ff2f77ac */ /* 0x000e6e0008000800 */
[----:B------:R-:W-:-:S04]  /*8ef30*/  @P1 LOP3.LUT R24, R24, 0x400, RZ, 0xfc, !PT ;  /* 0x0000040018181812 */ /* 0x000fc800078efcff */
        /* <DEDUP_REMOVED lines=33> */
[----:B------:R-:W-:Y:S01]  /*8f150*/  @P1 LOP3.LUT R24, R24, 0x4, RZ, 0xfc, !PT ;  /* 0x0000000418181812 */ /* 0x000fe200078efcff */
[----:B------:R-:W2:Y:S03]  /*8f160*/  LDCU UR30, c[0x0][0x398] ;  /* 0x00007300ff1e77ac */ /* 0x000ea60008000800 */
[----:B------:R-:W-:-:S04]  /*8f170*/  LOP3.LUT R24, R24, 0xffffffdf, RZ, 0xc0, !PT ;  /* 0xffffffdf18187812 */ /* 0x000fc800078ec0ff */
[----:B------:R-:W-:Y:S02]  /*8f180*/  @P3 LOP3.LUT R24, R24, 0x20, RZ, 0xfc, !PT ;  /* 0x0000002018183812 */ /* 0x000fe400078efcff */
[----:B------:R-:W-:Y:S01]  /*8f190*/  ISETP.LT.AND P1, PT, R155, UR51, !P0 ;  /* 0x000000339b007c0c */ /* 0x000fe2000c721270 */
[----:B-1----:R-:W-:Y:S01]  /*8f1a0*/  IMAD.U32 R148, RZ, RZ, UR59 ;  /* 0x0000003bff947e24 */ /* 0x002fe2000f8e00ff */
        /* <DEDUP_REMOVED lines=10> */
[----:B------:R-:W-:-:S07]  /*8f250*/  ISETP.LT.AND P0, PT, R150, UR22, !P0 ;  /* 0x0000001696007c0c */ /* 0x000fce000c701270 */
[----:B------:R-:W-:Y:S01]  /*8f260*/  @P1 LOP3.LUT R29, R29, 0x80000000, RZ, 0xfc, !PT ;  /* 0x800000001d1d1812 */ /* 0x000fe200078efcff */
[----:B------:R-:W1:Y:S03]  /*8f270*/  LDCU UR73, c[0x0][0x398] ;  /* 0x00007300ff4977ac */ /* 0x000e660008000800 */
[----:B------:R-:W-:Y:S02]  /*8f280*/  LOP3.LUT R29, R29, 0xbfffffff, RZ, 0xc0, !PT ;  /* 0xbfffffff1d1d7812 */ /* 0x000fe400078ec0ff */
[----:B------:R-:W-:Y:S02]  /*8f290*/  LOP3.LUT R24, R24, 0xfffffffd, RZ, 0xc0, !PT ;  /* 0xfffffffd18187812 */ /* 0x000fe400078ec0ff */
[----:B------:R-:W-:Y:S01]  /*8f2a0*/  @P0 LOP3.LUT R29, R29, 0x40000000, RZ, 0xfc, !PT ;  /* 0x400000001d1d0812 */ /* 0x000fe200078efcff */
[----:B------:R-:W-:Y:S01]  /*8f2b0*/  UMOV UR22, UR58 ;  /* 0x0000003a00167c82 */ /* 0x000fe20008000000 */
[----:B------:R-:W-:Y:S01]  /*8f2c0*/  ISETP.GE.AND P0, PT, R37, UR35, PT ;  /* 0x0000002325007c0c */ /* 0x000fe2000bf06270 */
[----:B------:R-:W1:Y:S01]  /*8f2d0*/  LDCU UR58, c[0x0][0x398] ;  /* 0x00007300ff3a77ac */ /* 0x000e620008000800 */
[----:B------:R-:W-:-:S02]  /*8f2e0*/  @P3 LOP3.LUT R24, R24, 0x2, RZ, 0xfc, !PT ;  /* 0x0000000218183812 */ /* 0x000fc400078efcff */
[----:B------:R-:W-:Y:S01]  /*8f2f0*/  ISETP.LT.AND P3, PT, R157, UR55, !P0 ;  /* 0x000000379d007c0c */ /* 0x000fe2000c761270 */
[----:B------:R-:W2:Y:S01]  /*8f300*/  LDCU UR55, c[0x0][0x398] ;  /* 0x00007300ff3777ac */ /* 0x000ea20008000800 */
[----:B------:R-:W-:Y:S02]  /*8f310*/  LOP3.LUT R24, R24, 0xfffffffe, RZ, 0xc0, !PT ;  /* 0xfffffffe18187812 */ /* 0x000fe400078ec0ff */
[----:B------:R-:W-:Y:S01]  /*8f320*/  LOP3.LUT R29, R29, 0xdfffffff, RZ, 0xc0, !PT ;  /* 0xdfffffff1d1d7812 */ /* 0x000fe200078ec0ff */
[----:B------:R-:W2:Y:S01]  /*8f330*/  LDCU.64 UR34, c[0x0][0x398] ;  /* 0x00007300ff2277ac */ /* 0x000ea20008000a00 */
[----:B------:R-:W-:Y:S02]  /*8f340*/  @P2 LOP3.LUT R24, R24, 0x1, RZ, 0xfc, !PT ;  /* 0x0000000118182812 */ /* 0x000fe400078efcff */
[----:B------:R-:W-:Y:S01]  /*8f350*/  ISETP.LT.AND P2, PT, R156, UR56, !P0 ;  /* 0x000000389c007c0c */ /* 0x000fe2000c741270 */
[----:B------:R-:W2:Y:S04]  /*8f360*/  LDCU UR56, c[0x0][0x398] ;  /* 0x00007300ff3877ac */ /* 0x000ea80008000800 */
[----:B------:R-:W-:-:S02]  /*8f370*/  @P3 LOP3.LUT R29, R29, 0x20000000, RZ, 0xfc, !PT ;  /* 0x200000001d1d3812 */ /* 0x000fc400078efcff */
[----:B-1----:R-:W-:Y:S01]  /*8f380*/  ISETP.LT.AND P1, PT, R155, UR58, !P0 ;  /* 0x0000003a9b007c0c */ /* 0x002fe2000c721270 */
[----:B------:R-:W1:Y:S01]  /*8f390*/  LDCU UR58, c[0x0][0x398] ;  /* 0x00007300ff3a77ac */ /* 0x000e620008000800 */
[----:B------:R-:W-:-:S04]  /*8f3a0*/  LOP3.LUT R29, R29, 0xefffffff, RZ, 0xc0, !PT ;  /* 0xefffffff1d1d7812 */ /* 0x000fc800078ec0ff */
[----:B------:R-:W-:-:S04]  /*8f3b0*/  @P2 LOP3.LUT R29, R29, 0x10000000, RZ, 0xfc, !PT ;  /* 0x100000001d1d2812 */ /* 0x000fc800078efcff */
[----:B------:R-:W-:-:S04]  /*8f3c0*/  LOP3.LUT R29, R29, 0xf7ffffff, RZ, 0xc0, !PT ;  /* 0xf7ffffff1d1d7812 */ /* 0x000fc800078ec0ff */
[----:B------:R-:W-:Y:S02]  /*8f3d0*/  @P1 LOP3.LUT R29, R29, 0x8000000, RZ, 0xfc, !PT ;  /* 0x080000001d1d1812 */ /* 0x000fe400078efcff */
[----:B------:R-:W-:Y:S02]  /*8f3e0*/  ISETP.LT.AND P1, PT, R154, UR26, !P0 ;  /* 0x0000001a9a007c0c */ /* 0x000fe4000c721270 */
[----:B--2---:R-:W-:Y:S01]  /*8f3f0*/  ISETP.LT.AND P3, PT, R153, UR55, !P0 ;  /* 0x0000003799007c0c */ /* 0x004fe2000c761270 */
[----:B------:R-:W-:Y:S01]  /*8f400*/  VIADD R37, R226, 0x14 ;  /* 0x00000014e2257836 */ /* 0x000fe20000000000 */
[----:B------:R-:W-:Y:S01]  /*8f410*/  LOP3.LUT R29, R29, 0xfbffffff, RZ, 0xc0, !PT ;  /* 0xfbffffff1d1d7812 */ /* 0x000fe200078ec0ff */
[----:B------:R-:W2:Y:S01]  /*8f420*/  LDCU UR55, c[0x0][0x398] ;  /* 0x00007300ff3777ac */ /* 0x000ea20008000800 */
[----:B------:R-:W-:Y:S01]  /*8f430*/  ISETP.LT.AND P2, PT, R152, UR56, !P0 ;  /* 0x0000003898007c0c */ /* 0x000fe2000c741270 */
[----:B------:R-:W2:Y:S06]  /*8f440*/  LDCU UR56, c[0x0][0x398] ;  /* 0x00007300ff3877ac */ /* 0x000eac0008000800 */
[----:B------:R-:W-:-:S04]  /*8f450*/  @P1 LOP3.LUT R29, R29, 0x4000000, RZ, 0xfc, !PT ;  /* 0x040000001d1d1812 */ /* 0x000fc800078efcff */
[----:B------:R-:W-:-:S04]  /*8f460*/  LOP3.LUT R29, R29, 0xfdffffff, RZ, 0xc0, !PT ;  /* 0xfdffffff1d1d7812 */ /* 0x000fc800078ec0ff */
[----:B------:R-:W-:Y:S02]  /*8f470*/  @P3 LOP3.LUT R29, R29, 0x2000000, RZ, 0xfc, !PT ;  /* 0x020000001d1d3812 */ /* 0x000fe400078efcff */
[----:B-1----:R-:W-:Y:S01]  /*8f480*/  ISETP.LT.AND P1, PT, R151, UR58, !P0 ;  /* 0x0000003a97007c0c */ /* 0x002fe2000c721270 */
[----:B------:R-:W1:Y:S01]  /*8f490*/  LDCU.64 UR58, c[0x0][0x398] ;  /* 0x00007300ff3a77ac */ /* 0x000e620008000a00 */
[----:B------:R-:W-:-:S04]  /*8f4a0*/  LOP3.LUT R29, R29, 0xfeffffff, RZ, 0xc0, !PT ;  /* 0xfeffffff1d1d7812 */ /* 0x000fc800078ec0ff */
[----:B------:R-:W-:Y:S02]  /*8f4b0*/  @P2 LOP3.LUT R29, R29, 0x1000000, RZ, 0xfc, !PT ;  /* 0x010000001d1d2812 */ /* 0x000fe400078efcff */
[----:B------:R-:W-:Y:S01]  /*8f4c0*/  ISETP.LT.AND P0, PT, R150, UR22, !P0 ;  /* 0x0000001696007c0c */ /* 0x000fe2000c701270 */
[----:B---3--:R3:W-:Y:S01]  /*8f4d0*/  STSM.16.M88.4 [R34], R40 ;  /* 0x0000002822007844 */ /* 0x0087e20000000200 */
[----:B------:R-:W-:Y:S01]  /*8f4e0*/  LOP3.LUT R29, R29, 0xff7fffff, RZ, 0xc0, !PT ;  /* 0xff7fffff1d1d7812 */ /* 0x000fe200078ec0ff */
[----:B------:R-:W-:Y:S01]  /*8f4f0*/  IMAD.U32 R147, RZ, RZ, UR35 ;  /* 0x00000023ff937e24 */ /* 0x000fe2000f8e00ff */
[----:B------:R-:W-:Y:S02]  /*8f500*/  NOP ;  /* 0x0000000000007918 */ /* 0x000fe40000000000 */
[----:B------:R-:W-:Y:S01]  /*8f510*/  @P1 LOP3.LUT R29, R29, 0x800000, RZ, 0xfc, !PT ;  /* 0x008000001d1d1812 */ /* 0x000fe200078efcff */
[----:B-1----:R-:W-:Y:S01]  /*8f520*/  UMOV UR26, UR58 ;  /* 0x0000003a001a7c82 */ /* 0x002fe20008000000 */
[----:B------:R-:W1:Y:S01]  /*8f530*/  LDCU UR58, c[0x0][0x398] ;  /* 0x00007300ff3a77ac */ /* 0x000e620008000800 */
[----:B------:R-:W4:Y:S01]  /*8f540*/  LDS.128 R44, [R34] ;  /* 0x00000000222c7984 */ /* 0x000f220000000c00 */
[----:B------:R-:W-:-:S02]  /*8f550*/  LOP3.LUT R29, R29, 0xffbfffff, RZ, 0xc0, !PT ;  /* 0xffbfffff1d1d7812 */ /* 0x000fc400078ec0ff */
[----:B------:R-:W-:Y:S01]  /*8f560*/  LOP3.LUT R30, R30, 0x7fffffff, RZ, 0xc0, !PT ;  /* 0x7fffffff1e1e7812 */ /* 0x000fe200078ec0ff */
[----:B---3--:R-:W3:Y:S01]  /*8f570*/  LDL.LU R40, [R1+0x164] ;  /* 0x0001640001287983 */ /* 0x008ee20000300800 */
[----:B------:R-:W-:Y:S01]  /*8f580*/  @P0 LOP3.LUT R29, R29, 0x400000, RZ, 0xfc, !PT ;  /* 0x004000001d1d0812 */ /* 0x000fe200078efcff */
[----:B------:R-:W3:Y:S01]  /*8f590*/  LDCU UR22, c[0x0][0x398] ;  /* 0x00007300ff1677ac */ /* 0x000ee20008000800 */
[----:B------:R-:W-:Y:S01]  /*8f5a0*/  ISETP.GE.AND P0, PT, R37, UR31, PT ;  /* 0x0000001f25007c0c */ /* 0x000fe2000bf06270 */
[----:B------:R-:W3:Y:S03]  /*8f5b0*/  LDL.LU R41, [R1+0x16c] ;  /* 0x00016c0001297983 */ /* 0x000ee60000300800 */
[----:B------:R-:W-:Y:S01]  /*8f5c0*/  ISETP.LT.AND P3, PT, R154, UR34, !P0 ;  /* 0x000000229a007c0c */ /* 0x000fe2000c761270 */
[----:B------:R-:W3:Y:S01]  /*8f5d0*/  LDL.LU R42, [R1+0xc4] ;  /* 0x0000c400012a7983 */ /* 0x000ee20000300800 */
[----:B--2---:R-:W-:Y:S01]  /*8f5e0*/  ISETP.LT.AND P2, PT, R157, UR56, !P0 ;  /* 0x000000389d007c0c */ /* 0x004fe2000c741270 */
[----:B------:R-:W2:Y:S01]  /*8f5f0*/  LDCU UR56, c[0x0][0x398] ;  /* 0x00007300ff3877ac */ /* 0x000ea20008000800 */
[----:B------:R-:W-:Y:S01]  /*8f600*/  LOP3.LUT R29, R29, 0xfffbffff, RZ, 0xc0, !PT ;  /* 0xfffbffff1d1d7812 */ /* 0x000fe200078ec0ff */
[----:B------:R-:W3:Y:S01]  /*8f610*/  LDL.LU R43, [R1+0xcc] ;  /* 0x0000cc00012b7983 */ /* 0x000ee20000300800 */
[----:B-1----:R-:W-:Y:S01]  /*8f620*/  ISETP.LT.AND P1, PT, R156, UR58, !P0 ;  /* 0x0000003a9c007c0c */ /* 0x002fe2000c721270 */
[----:B------:R-:W1:Y:S01]  /*8f630*/  LDCU UR58, c[0x0][0x398] ;  /* 0x00007300ff3a77ac */ /* 0x000e620008000800 */
[----:B------:R-:W-:-:S05]  /*8f640*/  NOP ;  /* 0x0000000000007918 */ /* 0x000fca0000000000 */
[----:B------:R-:W-:Y:S01]  /*8f650*/  @P3 LOP3.LUT R29, R29, 0x40000, RZ, 0xfc, !PT ;  /* 0x000400001d1d3812 */ /* 0x000fe200078efcff */
[----:B------:R-:W1:Y:S03]  /*8f660*/  LDCU.64 UR34, c[0x0][0x398] ;  /* 0x00007300ff2277ac */ /* 0x000e660008000a00 */
[----:B------:R-:W-:-:S04]  /*8f670*/  LOP3.LUT R29, R29, 0xffdfffff, RZ, 0xc0, !PT ;  /* 0xffdfffff1d1d7812 */ /* 0x000fc800078ec0ff */
[----:B------:R-:W-:-:S04]  /*8f680*/  @P2 LOP3.LUT R29, R29, 0x200000, RZ, 0xfc, !PT ;  /* 0x002000001d1d2812 */ /* 0x000fc800078efcff */
[----:B------:R-:W-:-:S04]  /*8f690*/  LOP3.LUT R29, R29, 0xffefffff, RZ, 0xc0, !PT ;  /* 0xffefffff1d1d7812 */ /* 0x000fc800078ec0ff */
[----:B------:R-:W-:Y:S02]  /*8f6a0*/  @P1 LOP3.LUT R29, R29, 0x100000, RZ, 0xfc, !PT ;  /* 0x001000001d1d1812 */ /* 0x000fe400078efcff */
[----:B------:R-:W-:Y:S02]  /*8f6b0*/  ISETP.LT.AND P1, PT, R155, UR63, !P0 ;  /* 0x0000003f9b007c0c */ /* 0x000fe4000c721270 */
[----:B------:R-:W-:Y:S01]  /*8f6c0*/  ISETP.LT.AND P3, PT, R153, UR55, !P0 ;  /* 0x0000003799007c0c */ /* 0x000fe2000c761270 */
[----:B------:R-:W-:Y:S01]  /*8f6d0*/  VIADD R37, R226, 0x13 ;  /* 0x00000013e2257836 */ /* 0x000fe20000000000 */
[----:B------:R-:W-:Y:S01]  /*8f6e0*/  LOP3.LUT R29, R29, 0xfff7ffff, RZ, 0xc0, !PT ;  /* 0xfff7ffff1d1d7812 */ /* 0x000fe200078ec0ff */
[----:B-1----:R-:W-:Y:S01]  /*8f6f0*/  UMOV UR31, UR34 ;  /* 0x00000022001f7c82 */ /* 0x002fe20008000000 */
[----:B--2---:R-:W-:Y:S01]  /*8f700*/  ISETP.LT.AND P2, PT, R152, UR56, !P0 ;  /* 0x0000003898007c0c */ /* 0x004fe2000c741270 */
[----:B------:R-:W1:Y:S01]  /*8f710*/  LDCU UR55, c[0x0][0x398] ;  /* 0x00007300ff3777ac */ /* 0x000e620008000800 */
[----:B------:R-:W2:Y:S05]  /*8f720*/  LDCU UR56, c[0x0][0x398] ;  /* 0x00007300ff3877ac */ /* 0x000eaa0008000800 */
[----:B------:R-:W-:Y:S01]  /*8f730*/  @P1 LOP3.LUT R29, R29, 0x80000, RZ, 0xfc, !PT ;  /* 0x000800001d1d1812 */ /* 0x000fe200078efcff */
[----:B------:R-:W-:Y:S01]  /*8f740*/  IMAD.U32 R145, RZ, RZ, UR35 ;  /* 0x00000023ff917e24 */ /* 0x000fe2000f8e00ff */
[----:B------:R-:W-:Y:S01]  /*8f750*/  ISETP.LT.AND P1, PT, R151, UR58, !P0 ;  /* 0x0000003a97007c0c */ /* 0x000fe2000c721270 */
[----:B------:R-:W1:Y:S01]  /*8f760*/  LDCU UR58, c[0x0][0x398] ;  /* 0x00007300ff3a77ac */ /* 0x000e620008000800 */
[----:B------:R-:W-:Y:S01]  /*8f770*/  LOP3.LUT R29, R29, 0xfffdffff, RZ, 0xc0, !PT ;  /* 0xfffdffff1d1d7812 */ /* 0x000fe200078ec0ff */
[----:B------:R-:W1:Y:S03]  /*8f780*/  LDCU.64 UR34, c[0x0][0x398] ;  /* 0x00007300ff2277ac */ /* 0x000e660008000a00 */
[----:B------:R-:W-:Y:S01]  /*8f790*/  @P3 LOP3.LUT R29, R29, 0x20000, RZ, 0xfc, !PT ;  /* 0x000200001d1d3812 */ /* 0x000fe200078efcff */
[----:B----4-:R-:W-:Y:S01]  /*8f7a0*/  STL.64 [R1+0xc40], R44 ;  /* 0x000c402c01007387 */ /* 0x010fe20000100a00 */
[----:B------:R-:W4:Y:S02]  /*8f7b0*/  LDCU UR63, c[0x0][0x398] ;  /* 0x00007300ff3f77ac */ /* 0x000f240008000800 */
[----:B------:R-:W-:-:S04]  /*8f7c0*/  LOP3.LUT R29, R29, 0xfffeffff, RZ, 0xc0, !PT ;  /* 0xfffeffff1d1d7812 */ /* 0x000fc800078ec0ff */
[----:B------:R-:W-:Y:S02]  /*8f7d0*/  @P2 LOP3.LUT R29, R29, 0x10000, RZ, 0xfc, !PT ;  /* 0x000100001d1d2812 */ /* 0x000fe400078efcff */
[----:B------:R-:W-:Y:S02]  /*8f7e0*/  ISETP.LT.AND P0, PT, R150, UR26, !P0 ;  /* 0x0000001a96007c0c */ /* 0x000fe4000c701270 */
[----:B------:R-:W-:-:S04]  /*8f7f0*/  LOP3.LUT R29, R29, 0xffff7fff, RZ, 0xc0, !PT ;  /* 0xffff7fff1d1d7812 */ /* 0x000fc800078ec0ff */
[----:B------:R-:W-:-:S04]  /*8f800*/  @P1 LOP3.LUT R29, R29, 0x8000, RZ, 0xfc, !PT ;  /* 0x000080001d1d1812 */ /* 0x000fc800078efcff */
[----:B------:R-:W-:-:S04]  /*8f810*/  LOP3.LUT R29, R29, 0xffffbfff, RZ, 0xc0, !PT ;  /* 0xffffbfff1d1d7812 */ /* 0x000fc800078ec0ff */
[----:B------:R-:W-:Y:S02]  /*8f820*/  @P0 LOP3.LUT R29, R29, 0x4000, RZ, 0xfc, !PT ;  /* 0x000040001d1d0812 */ /* 0x000fe400078efcff */
[----:B------:R-:W-:-:S04]  /*8f830*/  ISETP.GE.AND P0, PT, R37, UR27, PT ;  /* 0x0000001b25007c0c */ /* 0x000fc8000bf06270 */
[----:B------:R-:W-:Y:S02]  /*8f840*/  ISETP.LT.AND P1, PT, R154, UR31, !P0 ;  /* 0x0000001f9a007c0c */ /* 0x000fe4000c721270 */
[----:B------:R-:W-:Y:S02]  /*8f850*/  ISETP.LT.AND P3, PT, R157, UR62, !P0 ;  /* 0x0000003e9d007c0c */ /* 0x000fe4000c761270 */
[----:B------:R-:W-:Y:S01]  /*8f860*/  LOP3.LUT R29, R29, 0xfffffbff, RZ, 0xc0, !PT ;  /* 0xfffffbff1d1d7812 */ /* 0x000fe200078ec0ff */
[----:B-1----:R-:W-:Y:S01]  /*8f870*/  UMOV UR26, UR34 ;  /* 0x00000022001a7c82 */ /* 0x002fe20008000000 */
[----:B------:R-:W-:Y:S01]  /*8f880*/  ISETP.LT.AND P2, PT, R156, UR55, !P0 ;  /* 0x000000379c007c0c */ /* 0x000fe2000c741270 */
[----:B------:R-:W-:Y:S02]  /*8f890*/  VIADD R37, R226, 0x12 ;  /* 0x00000012e2257836 */ /* 0x000fe40000000000 */
[----:B------:R-:W-:Y:S01]  /*8f8a0*/  IMAD.U32 R144, RZ, RZ, UR35 ;  /* 0x00000023ff907e24 */ /* 0x000fe2000f8e00ff */
[----:B------:R-:W1:Y:S03]  /*8f8b0*/  LDCU.64 UR34, c[0x0][0x398] ;  /* 0x00007300ff2277ac */ /* 0x000e660008000a00 */
[----:B------:R-:W-:Y:S01]  /*8f8c0*/  @P1 LOP3.LUT R29, R29, 0x400, RZ, 0xfc, !PT ;  /* 0x000004001d1d1812 */ /* 0x000fe200078efcff */
[----:B------:R-:W-:Y:S01]  /*8f8d0*/  STL.64 [R1+0xc48], R46 ;  /* 0x000c482e01007387 */ /* 0x000fe20000100a00 */
[----:B------:R-:W-:Y:S01]  /*8f8e0*/  LOP3.LUT R31, R31, 0x7fffffff, RZ, 0xc0, !PT ;  /* 0x7fffffff1f1f7812 */ /* 0x000fe200078ec0ff */
[----:B------:R-:W1:Y:S01]  /*8f8f0*/  LDCU UR62, c[0x0][0x398] ;  /* 0x00007300ff3e77ac */ /* 0x000e620008000800 */
[----:B------:R-:W-:-:S02]  /*8f900*/  LOP3.LUT R29, R29, 0xffffdfff, RZ, 0xc0, !PT ;  /* 0xffffdfff1d1d7812 */ /* 0x000fc400078ec0ff */
[----:B------:R-:W-:Y:S01]  /*8f910*/  MOV R146, UR59 ;  /* 0x0000003b00927c02 */ /* 0x000fe20008000f00 */
[----:B------:R-:W1:Y:S01]  /*8f920*/  LDCU UR59, c[0x0][0x398] ;  /* 0x00007300ff3b77ac */ /* 0x000e620008000800 */
[----:B------:R-:W-:Y:S02]  /*8f930*/  @P3 LOP3.LUT R29, R29, 0x2000, RZ, 0xfc, !PT ;  /* 0x000020001d1d3812 */ /* 0x000fe400078efcff */
[----:B--2---:R-:W-:Y:S01]  /*8f940*/  ISETP.LT.AND P1, PT, R155, UR56, !P0 ;  /* 0x000000389b007c0c */ /* 0x004fe2000c721270 */
[----:B------:R-:W2:Y:S01]  /*8f950*/  LDCU UR56, c[0x0][0x398] ;  /* 0x00007300ff3877ac */ /* 0x000ea20008000800 */
[----:B------:R-:W-:Y:S01]  /*8f960*/  LOP3.LUT R29, R29, 0xffffefff, RZ, 0xc0, !PT ;  /* 0xffffefff1d1d7812 */ /* 0x000fe200078ec0ff */
[----:B------:R-:W1:Y:S03]  /*8f970*/  LDCU UR55, c[0x0][0x398] ;  /* 0x00007300ff3777ac */ /* 0x000e660008000800 */
[----:B------:R-:W-:-:S02]  /*8f980*/  @P2 LOP3.LUT R29, R29, 0x1000, RZ, 0xfc, !PT ;  /* 0x000010001d1d2812 */ /* 0x000fc400078efcff */
[----:B------:R-:W-:Y:S01]  /*8f990*/  ISETP.LT.AND P3, PT, R153, UR58, !P0 ;  /* 0x0000003a99007c0c */ /* 0x000fe2000c761270 */
[----:B------:R-:W1:Y:S01]  /*8f9a0*/  LDCU UR58, c[0x0][0x398] ;  /* 0x00007300ff3a77ac */ /* 0x000e620008000800 */
[----:B------:R-:W-:-:S04]  /*8f9b0*/  LOP3.LUT R29, R29, 0xfffff7ff, RZ, 0xc0, !PT ;  /* 0xfffff7ff1d1d7812 */ /* 0x000fc800078ec0ff */
[----:B------:R-:W-:Y:S02]  /*8f9c0*/  @P1 LOP3.LUT R29, R29, 0x800, RZ, 0xfc, !PT ;  /* 0x000008001d1d1812 */ /* 0x000fe400078efcff */
[----:B------:R-:W-:Y:S02]  /*8f9d0*/  ISETP.LT.AND P2, PT, R152, UR77, !P0 ;  /* 0x0000004d98007c0c */ /* 0x000fe4000c741270 */
[----:B------:R-:W-:-:S04]  /*8f9e0*/  LOP3.LUT R29, R29, 0xfffffdff, RZ, 0xc0, !PT ;  /* 0xfffffdff1d1d7812 */ /* 0x000fc800078ec0ff */
[----:B------:R-:W-:Y:S02]  /*8f9f0*/  @P3 LOP3.LUT R29, R29, 0x200, RZ, 0xfc, !PT ;  /* 0x000002001d1d3812 */ /* 0x000fe400078efcff */
[----:B------:R-:W-:Y:S02]  /*8fa00*/  ISETP.LT.AND P1, PT, R151, UR76, !P0 ;  /* 0x0000004c97007c0c */ /* 0x000fe4000c721270 */
[----:B------:R-:W-:Y:S02]  /*8fa10*/  LOP3.LUT R29, R29, 0xfffffeff, RZ, 0xc0, !PT ;  /* 0xfffffeff1d1d7812 */ /* 0x000fe400078ec0ff */
[----:B------:R-:W-:Y:S01]  /*8fa20*/  ISETP.LT.AND P0, PT, R150, UR26, !P0 ;  /* 0x0000001a96007c0c */ /* 0x000fe2000c701270 */
[----:B------:R-:W1:Y:S01]  /*8fa30*/  LDCU.64 UR26, c[0x0][0x398] ;  /* 0x00007300ff1a77ac */ /* 0x000e620008000a00 */
[----:B------:R-:W-:-:S04]  /*8fa40*/  @P2 LOP3.LUT R29, R29, 0x100, RZ, 0xfc, !PT ;  /* 0x000001001d1d2812 */ /* 0x000fc800078efcff */
[----:B------:R-:W-:-:S04]  /*8fa50*/  LOP3.LUT R29, R29, 0xffffff7f, RZ, 0xc0, !PT ;  /* 0xffffff7f1d1d7812 */ /* 0x000fc800078ec0ff */
[----:B------:R-:W-:-:S04]  /*8fa60*/  @P1 LOP3.LUT R29, R29, 0x80, RZ, 0xfc, !PT ;  /* 0x000000801d1d1812 */ /* 0x000fc800078efcff */
[----:B------:R-:W-:-:S04]  /*8fa70*/  LOP3.LUT R29, R29, 0xffffffbf, RZ, 0xc0, !PT ;  /* 0xffffffbf1d1d7812 */ /* 0x000fc800078ec0ff */
[----:B------:R-:W-:Y:S01]  /*8fa80*/  @P0 LOP3.LUT R29, R29, 0x40, RZ, 0xfc, !PT ;  /* 0x000000401d1d0812 */ /* 0x000fe200078efcff */
[----:B-1----:R-:W-:Y:S01]  /*8fa90*/  IMAD.U32 R143, RZ, RZ, UR27 ;  /* 0x0000001bff8f7e24 */ /* 0x002fe2000f8e00ff */
[----:B------:R-:W-:Y:S01]  /*8faa0*/  ISETP.GE.AND P0, PT, R37, UR23, PT ;  /* 0x0000001725007c0c */ /* 0x000fe2000bf06270 */
[----:B------:R-:W-:Y:S01]  /*8fab0*/  UMOV UR27, UR26 ;  /* 0x0000001a001b7c82 */ /* 0x000fe20008000000 */
[----:B------:R-:W-:Y:S01]  /*8fac0*/  LOP3.LUT R29, R29, 0xfffffffb, RZ, 0xc0, !PT ;  /* 0xfffffffb1d1d7812 */ /* 0x000fe200078ec0ff */
[----:B------:R-:W-:Y:S01]  /*8fad0*/  VIADD R37, R226, 0x11 ;  /* 0x00000011e2257836 */ /* 0x000fe20000000000 */
[----:B------:R-:W-:Y:S01]  /*8fae0*/  ISETP.LT.AND P1, PT, R154, UR27, !P0 ;  /* 0x0000001b9a007c0c */ /* 0x000fe2000c721270 */
[----:B------:R-:W1:Y:S01]  /*8faf0*/  LDCU UR23, c[0x0][0x398] ;  /* 0x00007300ff1777ac */ /* 0x000e620008000800 */
[----:B------:R-:W-:Y:S02]  /*8fb00*/  ISETP.LT.AND P3, PT, R157, UR69, !P0 ;  /* 0x000000459d007c0c */ /* 0x000fe4000c761270 */
[----:B------:R-:W-:Y:S01]  /*8fb10*/  ISETP.LT.AND P2, PT, R156, UR68, !P0 ;  /* 0x000000449c007c0c */ /* 0x000fe2000c741270 */
[----:B------:R-:W-:Y:S01]  /*8fb20*/  UMOV UR26, UR34 ;  /* 0x00000022001a7c82 */ /* 0x000fe20008000000 */
[----:B------:R-:W-:Y:S01]  /*8fb30*/  MOV R142, UR35 ;  /* 0x00000023008e7c02 */ /* 0x000fe20008000f00 */
[----:B------:R-:W1:Y:S01]  /*8fb40*/  LDCU.64 UR34, c[0x0][0x398] ;  /* 0x00007300ff2277ac */ /* 0x000e620008000a00 */
[----:B------:R-:W1:Y:S05]  /*8fb50*/  LDCU UR68, c[0x0][0x398] ;  /* 0x00007300ff4477ac */ /* 0x000e6a0008000800 */
[----:B------:R-:W-:Y:S01]  /*8fb60*/  @P1 LOP3.LUT R29, R29, 0x4, RZ, 0xfc, !PT ;  /* 0x000000041d1d1812 */ /* 0x000fe200078efcff */
[----:B------:R-:W1:Y:S03]  /*8fb70*/  LDCU UR69, c[0x0][0x398] ;  /* 0x00007300ff4577ac */ /* 0x000e660008000800 */
[----:B------:R-:W-:-:S04]  /*8fb80*/  LOP3.LUT R29, R29, 0xffffffdf, RZ, 0xc0, !PT ;  /* 0xffffffdf1d1d7812 */ /* 0x000fc800078ec0ff */
[----:B------:R-:W-:Y:S02]  /*8fb90*/  @P3 LOP3.LUT R29, R29, 0x20, RZ, 0xfc, !PT ;  /* 0x000000201d1d3812 */ /* 0x000fe400078efcff */
[----:B------:R-:W-:Y:S01]  /*8fba0*/  ISETP.LT.AND P1, PT, R155, UR66, !P0 ;  /* 0x000000429b007c0c */ /* 0x000fe2000c721270 */
[----:B------:R-:W2:Y:S01]  /*8fbb0*/  LDCU UR66, c[0x0][0x398] ;  /* 0x00007300ff4277ac */ /* 0x000ea20008000800 */
[----:B------:R-:W-:-:S04]  /*8fbc0*/  LOP3.LUT R29, R29, 0xffffffef, RZ, 0xc0, !PT ;  /* 0xffffffef1d1d7812 */ /* 0x000fc800078ec0ff */
[----:B------:R-:W-:-:S04]  /*8fbd0*/  @P2 LOP3.LUT R29, R29, 0x10, RZ, 0xfc, !PT ;  /* 0x000000101d1d2812 */ /* 0x000fc800078efcff */
[----:B------:R-:W-:-:S04]  /*8fbe0*/  LOP3.LUT R29, R29, 0xfffffff7, RZ, 0xc0, !PT ;  /* 0xfffffff71d1d7812 */ /* 0x000fc800078ec0ff */
[----:B------:R-:W-:Y:S02]  /*8fbf0*/  @P1 LOP3.LUT R29, R29, 0x8, RZ, 0xfc, !PT ;  /* 0x000000081d1d1812 */ /* 0x000fe400078efcff */
[----:B------:R-:W-:Y:S01]  /*8fc00*/  ISETP.LT.AND P1, PT, R151, UR45, !P0 ;  /* 0x0000002d97007c0c */ /* 0x000fe2000c721270 */
[----:B-1----:R-:W-:Y:S01]  /*8fc10*/  IMAD.U32 R140, RZ, RZ, UR35 ;  /* 0x00000023ff8c7e24 */ /* 0x002fe2000f8e00ff */
[----:B------:R-:W-:Y:S01]  /*8fc20*/  ISETP.LT.AND P3, PT, R153, UR65, !P0 ;  /* 0x0000004199007c0c */ /* 0x000fe2000c761270 */
[----:B------:R-:W1:Y:S01]  /*8fc30*/  LDCU UR65, c[0x0][0x398] ;  /* 0x00007300ff4177ac */ /* 0x000e620008000800 */
[----:B------:R-:W-:Y:S02]  /*8fc40*/  ISETP.LT.AND P2, PT, R152, UR64, !P0 ;  /* 0x0000004098007c0c */ /* 0x000fe4000c741270 */
[----:B------:R-:W-:Y:S01]  /*8fc50*/  ISETP.LT.AND P0, PT, R150, UR26, !P0 ;  /* 0x0000001a96007c0c */ /* 0x000fe2000c701270 */
[----:B------:R-:W1:Y:S01]  /*8fc60*/  LDCU.64 UR26, c[0x0][0x398] ;  /* 0x00007300ff1a77ac */ /* 0x000e620008000a00 */
[----:B------:R-:W-:Y:S01]  /*8fc70*/  LOP3.LUT R29, R29, 0xfffffffd, RZ, 0xc0, !PT ;  /* 0xfffffffd1d1d7812 */ /* 0x000fe200078ec0ff */
[----:B------:R-:W2:Y:S04]  /*8fc80*/  LDCU UR64, c[0x0][0x398] ;  /* 0x00007300ff4077ac */ /* 0x000ea80008000800 */
[----:B------:R-:W-:-:S02]  /*8fc90*/  @P1 LOP3.LUT R28, R28, 0x80000000, RZ, 0xfc, !PT ;  /* 0x800000001c1c1812 */ /* 0x000fc400078efcff */
[----:B------:R-:W-:Y:S01]  /*8fca0*/  LOP3.LUT R33, R33, 0x7fffffff, RZ, 0xc0, !PT ;  /* 0x7fffffff21217812 */ /* 0x000fe200078ec0ff */
[----:B------:R-:W2:Y:S01]  /*8fcb0*/  LDCU UR45, c[0x0][0x398] ;  /* 0x00007300ff2d77ac */ /* 0x000ea20008000800 */
[----:B------:R-:W-:-:S04]  /*8fcc0*/  LOP3.LUT R28, R28, 0xbfffffff, RZ, 0xc0, !PT ;  /* 0xbfffffff1c1c7812 */ /* 0x000fc800078ec0ff */
[----:B------:R-:W-:Y:S02]  /*8fcd0*/  @P0 LOP3.LUT R28, R28, 0x40000000, RZ, 0xfc, !PT ;  /* 0x400000001c1c0812 */ /* 0x000fe400078efcff */
[----:B------:R-:W-:Y:S01]  /*8fce0*/  ISETP.GE.AND P0, PT, R37, UR19, PT ;  /* 0x0000001325007c0c */ /* 0x000fe2000bf06270 */
[----:B-1----:R-:W-:Y:S01]  /*8fcf0*/  IMAD.U32 R141, RZ, RZ, UR27 ;  /* 0x0000001bff8d7e24 */ /* 0x002fe2000f8e00ff */
[----:B------:R-:W-:Y:S02]  /*8fd00*/  UMOV UR27, UR26 ;  /* 0x0000001a001b7c82 */ /* 0x000fe40008000000 */
[----:B------:R-:W-:Y:S02]  /*8fd10*/  ISETP.LT.AND P1, PT, R154, UR27, !P0 ;  /* 0x0000001b9a007c0c */ /* 0x000fe4000c721270 */
[----:B------:R-:W-:Y:S02]  /*8fd20*/  @P3 LOP3.LUT R29, R29, 0x2, RZ, 0xfc, !PT ;  /* 0x000000021d1d3812 */ /* 0x000fe400078efcff */
[----:B------:R-:W-:Y:S01]  /*8fd30*/  LOP3.LUT R28, R28, 0xfbffffff, RZ, 0xc0, !PT ;  /* 0xfbffffff1c1c7812 */ /* 0x000fe200078ec0ff */
[----:B------:R-:W-:Y:S01]  /*8fd40*/  UMOV UR26, UR34 ;  /* 0x00000022001a7c82 */ /* 0x000fe20008000000 */
[----:B------:R-:W-:Y:S01]  /*8fd50*/  ISETP.LT.AND P3, PT, R157, UR40, !P0 ;  /* 0x000000289d007c0c */ /* 0x000fe2000c761270 */
[----:B------:R-:W1:Y:S01]  /*8fd60*/  LDCU.64 UR34, c[0x0][0x398] ;  /* 0x00007300ff2277ac */ /* 0x000e620008000a00 */
[----:B------:R-:W-:Y:S01]  /*8fd70*/  LOP3.LUT R29, R29, 0xfffffffe, RZ, 0xc0, !PT ;  /* 0xfffffffe1d1d7812 */ /* 0x000fe200078ec0ff */
[----:B------:R-:W-:Y:S01]  /*8fd80*/  VIADD R37, R226, 0x10 ;  /* 0x00000010e2257836 */ /* 0x000fe20000000000 */
[----:B------:R-:W2:Y:S03]  /*8fd90*/  LDCU UR27, c[0x0][0x398] ;  /* 0x00007300ff1b77ac */ /* 0x000ea60008000800 */
[----:B------:R-:W-:-:S02]  /*8fda0*/  @P1 LOP3.LUT R28, R28, 0x4000000, RZ, 0xfc, !PT ;  /* 0x040000001c1c1812 */ /* 0x000fc400078efcff */
[----:B------:R-:W-:Y:S01]  /*8fdb0*/  @P2 LOP3.LUT R29, R29, 0x1, RZ, 0xfc, !PT ;  /* 0x000000011d1d2812 */ /* 0x000fe200078efcff */
[----:B------:R-:W2:Y:S01]  /*8fdc0*/  LDCU UR40, c[0x0][0x398] ;  /* 0x00007300ff2877ac */ /* 0x000ea20008000800 */
[----:B------:R-:W-:Y:S02]  /*8fdd0*/  ISETP.LT.AND P2, PT, R156, UR42, !P0 ;  /* 0x0000002a9c007c0c */ /* 0x000fe4000c741270 */
[----:B------:R-:W-:Y:S01]  /*8fde0*/  LOP3.LUT R28, R28, 0xdfffffff, RZ, 0xc0, !PT ;  /* 0xdfffffff1c1c7812 */ /* 0x000fe200078ec0ff */
[----:B------:R-:W2:Y:S03]  /*8fdf0*/  LDCU UR42, c[0x0][0x398] ;  /* 0x00007300ff2a77ac */ /* 0x000ea60008000800 */
[----:B------:R-:W-:Y:S02]  /*8fe00*/  @P3 LOP3.LUT R28, R28, 0x20000000, RZ, 0xfc, !PT ;  /* 0x200000001c1c3812 */ /* 0x000fe400078efcff */
[----:B------:R-:W-:Y:S01]  /*8fe10*/  ISETP.LT.AND P1, PT, R155, UR39, !P0 ;  /* 0x000000279b007c0c */ /* 0x000fe2000c721270 */
[----:B-1----:R-:W-:Y:S01]  /*8fe20*/  UMOV UR31, UR34 ;  /* 0x00000022001f7c82 */ /* 0x002fe20008000000 */
[----:B------:R-:W-:Y:S01]  /*8fe30*/  LOP3.LUT R28, R28, 0xefffffff, RZ, 0xc0, !PT ;  /* 0xefffffff1c1c7812 */ /* 0x000fe200078ec0ff */
[----:B------:R-:W-:Y:S01]  /*8fe40*/  IMAD.U32 R139, RZ, RZ, UR35 ;  /* 0x00000023ff8b7e24 */ /* 0x000fe2000f8e00ff */
[----:B------:R-:W-:Y:S01]  /*8fe50*/  ISETP.LT.AND P3, PT, R153, UR38, !P0 ;  /* 0x0000002699007c0c */ /* 0x000fe2000c761270 */
[----:B------:R-:W1:Y:S01]  /*8fe60*/  LDCU.64 UR34, c[0x0][0x398] ;  /* 0x00007300ff2277ac */ /* 0x000e620008000a00 */
[----:B------:R-:W-:Y:S01]  /*8fe70*/  @P2 LOP3.LUT R28, R28, 0x10000000, RZ, 0xfc, !PT ;  /* 0x100000001c1c2812 */ /* 0x000fe200078efcff */
[----:B------:R-:W1:Y:S03]  /*8fe80*/  LDCU UR38, c[0x0][0x398] ;  /* 0x00007300ff2677ac */ /* 0x000e660008000800 */
[----:B------:R-:W-:Y:S01]  /*8fe90*/  LOP3.LUT R28, R28, 0xf7ffffff, RZ, 0xc0, !PT ;  /* 0xf7ffffff1c1c7812 */ /* 0x000fe200078ec0ff */
[----:B------:R-:W2:Y:S03]  /*8fea0*/  LDCU UR39, c[0x0][0x398] ;  /* 0x00007300ff2777ac */ /* 0x000ea60008000800 */
[----:B------:R-:W-:-:S02]  /*8feb0*/  @P1 LOP3.LUT R28, R28, 0x8000000, RZ, 0xfc, !PT ;  /* 0x080000001c1c1812 */ /* 0x000fc400078efcff */
[----:B------:R-:W-:Y:S01]  /*8fec0*/  ISETP.LT.AND P2, PT, R152, UR43, !P0 ;  /* 0x0000002b98007c0c */ /* 0x000fe2000c741270 */
[----:B------:R-:W2:Y:S01]  /*8fed0*/  LDCU UR43, c[0x0][0x398] ;  /* 0x00007300ff2b77ac */ /* 0x000ea20008000800 */
[----:B------:R-:W-:-:S04]  /*8fee0*/  LOP3.LUT R28, R28, 0xfdffffff, RZ, 0xc0, !PT ;  /* 0xfdffffff1c1c7812 */ /* 0x000fc800078ec0ff */
[----:B------:R-:W-:Y:S02]  /*8fef0*/  @P3 LOP3.LUT R28, R28, 0x2000000, RZ, 0xfc, !PT ;  /* 0x020000001c1c3812 */ /* 0x000fe400078efcff */
[----:B------:R-:W-:Y:S01]  /*8ff00*/  ISETP.LT.AND P1, PT, R151, UR44, !P0 ;  /* 0x0000002c97007c0c */ /* 0x000fe2000c721270 */
[----:B-1----:R-:W-:Y:S01]  /*8ff10*/  UMOV UR19, UR34 ;  /* 0x0000002200137c82 */ /* 0x002fe20008000000 */
[----:B------:R-:W-:Y:S01]  /*8ff20*/  LOP3.LUT R28, R28, 0xfeffffff, RZ, 0xc0, !PT ;  /* 0xfeffffff1c1c7812 */ /* 0x000fe200078ec0ff */
[----:B------:R-:W1:Y:S03]  /*8ff30*/  LDCU UR44, c[0x0][0x398] ;  /* 0x00007300ff2c77ac */ /* 0x000e660008000800 */
        /* <DEDUP_REMOVED lines=11> */
[----:B------:R-:W-:Y:S01]  /*8fff0*/  ISETP.LT.AND P3, PT, R157, UR16, !P0 ;  /* 0x000000109d007c0c */ /* 0x000fe2000c761270 */
[----:B------:R-:W-:Y:S01]  /*90000*/  NOP ;  /* 0x0000000000007918 */ /* 0x000fe20000000000 */
[----:B------:R-:W-:Y:S01]  /*90010*/  ISETP.LT.AND P2, PT, R156, UR20, !P0 ;  /* 0x000000149c007c0c */ /* 0x000fe2000c741270 */
[----:B------:R-:W1:Y:S06]  /*90020*/  LDS.128 R44, [R34] ;  /* 0x00000000222c7984 */ /* 0x000e6c0000000c00 */
[----:B------:R-:W-:-:S02]  /*90030*/  @P1 LOP3.LUT R28, R28, 0x40000, RZ, 0xfc, !PT ;  /* 0x000400001c1c1812 */ /* 0x000fc400078efcff */
[----:B------:R-:W-:Y:S01]  /*90040*/  MOV R138, UR35 ;  /* 0x00000023008a7c02 */ /* 0x000fe20008000f00 */
[----:B------:R-:W2:Y:S01]  /*90050*/  LDCU.64 UR34, c[0x0][0x398] ;  /* 0x00007300ff2277ac */ /* 0x000ea20008000a00 */
[----:B------:R-:W-:Y:S01]  /*90060*/  LOP3.LUT R28, R28, 0xffdfffff, RZ, 0xc0, !PT ;  /* 0xffdfffff1c1c7812 */ /* 0x000fe200078ec0ff */
[----:B------:R-:W-:Y:S01]  /*90070*/  VIADD R37, R226, 0xf ;  /* 0x0000000fe2257836 */ /* 0x000fe20000000000 */
[----:B---3--:R-:W-:Y:S01]  /*90080*/  MOV R40, R197 ;  /* 0x000000c500287202 */ /* 0x008fe20000000f00 */
[----:B------:R-:W-:Y:S01]  /*90090*/  IMAD.MOV.U32 R41, RZ, RZ, R199 ;  /* 0x000000ffff297224 */ /* 0x000fe200078e00c7 */
[----:B------:R-:W-:Y:S01]  /*900a0*/  @P3 LOP3.LUT R28, R28, 0x200000, RZ, 0xfc, !PT ;  /* 0x002000001c1c3812 */ /* 0x000fe200078efcff */
[----:B------:R-:W-:Y:S01]  /*900b0*/  IMAD.MOV.U32 R42, RZ, RZ, R165 ;  /* 0x000000ffff2a7224 */ /* 0x000fe200078e00a5 */
[----:B------:R-:W-:Y:S01]  /*900c0*/  ISETP.LT.AND P1, PT, R155, UR24, !P0 ;  /* 0x000000189b007c0c */ /* 0x000fe2000c721270 */
[----:B------:R-:W-:Y:S01]  /*900d0*/  IMAD.MOV.U32 R43, RZ, RZ, R167 ;  /* 0x000000ffff2b7224 */ /* 0x000fe200078e00a7 */
[----:B------:R-:W-:Y:S01]  /*900e0*/  LOP3.LUT R28, R28, 0xffefffff, RZ, 0xc0, !PT ;  /* 0xffefffff1c1c7812 */ /* 0x000fe200078ec0ff */
[----:B------:R-:W-:-:S03]  /*900f0*/  NOP ;  /* 0x0000000000007918 */ /* 0x000fc60000000000 */
[----:B------:R-:W-:Y:S01]  /*90100*/  @P2 LOP3.LUT R28, R28, 0x100000, RZ, 0xfc, !PT ;  /* 0x001000001c1c2812 */ /* 0x000fe200078efcff */
[----:B------:R-:W3:Y:S01]  /*90110*/  LDCU UR20, c[0x0][0x398] ;  /* 0x00007300ff1477ac */ /* 0x000ee20008000800 */
[----:B------:R-:W-:Y:S02]  /*90120*/  ISETP.LT.AND P3, PT, R153, UR28, !P0 ;  /* 0x0000001c99007c0c */ /* 0x000fe4000c761270 */
[----:B------:R-:W-:Y:S01]  /*90130*/  LOP3.LUT R28, R28, 0xfff7ffff, RZ, 0xc0, !PT ;  /* 0xfff7ffff1c1c7812 */ /* 0x000fe200078ec0ff */
[----:B--2---:R-:W-:Y:S01]  /*90140*/  UMOV UR16, UR34 ;  /* 0x0000002200107c82 */ /* 0x004fe20008000000 */
[----:B------:R-:W-:Y:S01]  /*90150*/  ISETP.LT.AND P2, PT, R152, UR32, !P0 ;  /* 0x0000002098007c0c */ /* 0x000fe2000c741270 */
[----:B------:R2:W-:Y:S01]  /*90160*/  STSM.16.M88.4 [R34], R40 ;  /* 0x0000002822007844 */ /* 0x0005e20000000200 */
[----:B------:R-:W-:Y:S01]  /*90170*/  @P1 LOP3.LUT R28, R28, 0x80000, RZ, 0xfc, !PT ;  /* 0x000800001c1c1812 */ /* 0x000fe200078efcff */
[----:B------:R-:W3:Y:S03]  /*90180*/  LDCU UR31, c[0x0][0x398] ;  /* 0x00007300ff1f77ac */ /* 0x000ee60008000800 */
[----:B------:R-:W-:Y:S01]  /*90190*/  LOP3.LUT R28, R28, 0xfffdffff, RZ, 0xc0, !PT ;  /* 0xfffdffff1c1c7812 */ /* 0x000fe200078ec0ff */
[----:B-1----:R-:W-:Y:S03]  /*901a0*/  STL.64 [R1+0x890], R44 ;  /* 0x0008902c01007387 */ /* 0x002fe60000100a00 */
[----:B------:R-:W-:Y:S01]  /*901b0*/  @P3 LOP3.LUT R28, R28, 0x20000, RZ, 0xfc, !PT ;  /* 0x000200001c1c3812 */ /* 0x000fe200078efcff */
[----:B------:R-:W-:Y:S01]  /*901c0*/  IMAD.U32 R137, RZ, RZ, UR35 ;  /* 0x00000023ff897e24 */ /* 0x000fe2000f8e00ff */
[----:B------:R-:W-:Y:S01]  /*901d0*/  ISETP.LT.AND P1, PT, R151, UR36, !P0 ;  /* 0x0000002497007c0c */ /* 0x000fe2000c721270 */
[----:B------:R-:W-:Y:S01]  /*901e0*/  STL.64 [R1+0x898], R46 ;  /* 0x0008982e01007387 */ /* 0x000fe20000100a00 */
[----:B------:R-:W-:Y:S01]  /*901f0*/  LOP3.LUT R28, R28, 0xfffeffff, RZ, 0xc0, !PT ;  /* 0xfffeffff1c1c7812 */ /* 0x000fe200078ec0ff */
[----:B------:R-:W1:Y:S01]  /*90200*/  LDCU.64 UR34, c[0x0][0x398] ;  /* 0x00007300ff2277ac */ /* 0x000e620008000a00 */
[----:B------:R-:W-:Y:S01]  /*90210*/  ISETP.LT.AND P0, PT, R150, UR19, !P0 ;  /* 0x0000001396007c0c */ /* 0x000fe2000c701270 */
[----:B--2---:R-:W2:Y:S01]  /*90220*/  LDL.LU R40, [R1+0x154] ;  /* 0x0001540001287983 */ /* 0x004ea20000300800 */
[----:B------:R-:W-:Y:S01]  /*90230*/  @P2 LOP3.LUT R28, R28, 0x10000, RZ, 0xfc, !PT ;  /* 0x000100001c1c2812 */ /* 0x000fe200078efcff */
[----:B------:R-:W-:-:S03]  /*90240*/  NOP ;  /* 0x0000000000007918 */ /* 0x000fc60000000000 */
[----:B------:R-:W-:Y:S01]  /*90250*/  LOP3.LUT R28, R28, 0xffff7fff, RZ, 0xc0, !PT ;  /* 0xffff7fff1c1c7812 */ /* 0x000fe200078ec0ff */
[----:B------:R-:W2:Y:S01]  /*90260*/  LDL.LU R41, [R1+0x15c] ;  /* 0x00015c0001297983 */ /* 0x000ea20000300800 */
[----:B------:R-:W2:Y:S02]  /*90270*/  LDCU UR19, c[0x0][0x398] ;  /* 0x00007300ff1377ac */ /* 0x000ea40008000800 */
[----:B------:R-:W-:Y:S01]  /*90280*/  @P1 LOP3.LUT R28, R28, 0x8000, RZ, 0xfc, !PT ;  /* 0x000080001c1c1812 */ /* 0x000fe200078efcff */
[----:B------:R-:W2:Y:S01]  /*90290*/  LDL.LU R42, [R1+0x3c4] ;  /* 0x0003c400012a7983 */ /* 0x000ea20000300800 */
[----:B------:R-:W2:Y:S02]  /*902a0*/  LDCU UR24, c[0x0][0x398] ;  /* 0x00007300ff1877ac */ /* 0x000ea40008000800 */
[----:B------:R-:W-:Y:S01]  /*902b0*/  LOP3.LUT R28, R28, 0xffffbfff, RZ, 0xc0, !PT ;  /* 0xffffbfff1c1c7812 */ /* 0x000fe200078ec0ff */
[----:B------:R-:W2:Y:S01]  /*902c0*/  LDL.LU R43, [R1+0x3cc] ;  /* 0x0003cc00012b7983 */ /* 0x000ea20000300800 */
[----:B------:R-:W2:Y:S02]  /*902d0*/  LDCU UR28, c[0x0][0x398] ;  /* 0x00007300ff1c77ac */ /* 0x000ea40008000800 */
[----:B------:R-:W-:Y:S01]  /*902e0*/  @P0 LOP3.LUT R28, R28, 0x4000, RZ, 0xfc, !PT ;  /* 0x000040001c1c0812 */ /* 0x000fe200078efcff */
[----:B------:R-:W3:Y:S01]  /*902f0*/  LDS.128 R44, [R34] ;  /* 0x00000000222c7984 */ /* 0x000ee20000000c00 */
[----:B------:R-:W-:Y:S01]  /*90300*/  ISETP.GE.AND P0, PT, R37, UR11, PT ;  /* 0x0000000b25007c0c */ /* 0x000fe2000bf06270 */
[----:B-1----:R-:W-:Y:S01]  /*90310*/  UMOV UR15, UR34 ;  /* 0x00000022000f7c82 */ /* 0x002fe20008000000 */
[----:B------:R-:W-:Y:S01]  /*90320*/  LOP3.LUT R28, R28, 0xfffffbff, RZ, 0xc0, !PT ;  /* 0xfffffbff1c1c7812 */ /* 0x000fe200078ec0ff */
[----:B------:R-:W-:Y:S01]  /*90330*/  VIADD R37, R226, 0xe ;  /* 0x0000000ee2257836 */ /* 0x000fe20000000000 */
[----:B------:R-:W-:Y:S01]  /*90340*/  ISETP.LT.AND P1, PT, R154, UR16, !P0 ;  /* 0x000000109a007c0c */ /* 0x000fe2000c721270 */
[----:B------:R-:W1:Y:S01]  /*90350*/  LDCU UR16, c[0x0][0x398] ;  /* 0x00007300ff1077ac */ /* 0x000e620008000800 */
[----:B------:R-:W-:Y:S01]  /*90360*/  ISETP.LT.AND P3, PT, R157, UR6, !P0 ;  /* 0x000000069d007c0c */ /* 0x000fe2000c761270 */
[----:B------:R-:W-:Y:S01]  /*90370*/  NOP ;  /* 0x0000000000007918 */ /* 0x000fe20000000000 */
[----:B------:R-:W-:Y:S01]  /*90380*/  ISETP.LT.AND P2, PT, R156, UR7, !P0 ;  /* 0x000000079c007c0c */ /* 0x000fe2000c741270 */
[----:B------:R-:W1:Y:S08]  /*90390*/  LDCU UR32, c[0x0][0x398] ;  /* 0x00007300ff2077ac */ /* 0x000e700008000800 */
[----:B------:R-:W-:Y:S01]  /*903a0*/  @P1 LOP3.LUT R28, R28, 0x400, RZ, 0xfc, !PT ;  /* 0x000004001c1c1812 */ /* 0x000fe200078efcff */
[----:B------:R-:W1:Y:S03]  /*903b0*/  LDCU UR34, c[0x0][0x398] ;  /* 0x00007300ff2277ac */ /* 0x000e660008000800 */
[----:B------:R-:W-:Y:S01]  /*903c0*/  LOP3.LUT R28, R28, 0xffffdfff, RZ, 0xc0, !PT ;  /* 0xffffdfff1c1c7812 */ /* 0x000fe200078ec0ff */
[----:B------:R-:W1:Y:S03]  /*903d0*/  LDCU UR36, c[0x0][0x398] ;  /* 0x00007300ff2477ac */ /* 0x000e660008000800 */
[----:B------:R-:W-:-:S02]  /*903e0*/  @P3 LOP3.LUT R28, R28, 0x2000, RZ, 0xfc, !PT ;  /* 0x000020001c1c3812 */ /* 0x000fc400078efcff */
        /* <DEDUP_REMOVED lines=14> */
[----:B-1----:R-:W-:Y:S01]  /*904d0*/  UMOV UR7, UR10 ;  /* 0x0000000a00077c82 */ /* 0x002fe20008000000 */
[----:B------:R-:W-:Y:S01]  /*904e0*/  LOP3.LUT R28, R28, 0xffffff7f, RZ, 0xc0, !PT ;  /* 0xffffff7f1c1c7812 */ /* 0x000fe200078ec0ff */
[----:B------:R-:W-:Y:S01]  /*904f0*/  UMOV UR76, UR11 ;  /* 0x0000000b004c7c82 */ /* 0x000fe20008000000 */
[----:B------:R-:W1:Y:S02]  /*90500*/  LDCU.64 UR10, c[0x0][0x398] ;  /* 0x00007300ff0a77ac */ /* 0x000e640008000a00 */
[----:B------:R-:W-:Y:S01]  /*90510*/  @P1 LOP3.LUT R28, R28, 0x80, RZ, 0xfc, !PT ;  /* 0x000000801c1c1812 */ /* 0x000fe200078efcff */
[----:B---3--:R-:W-:Y:S01]  /*90520*/  STL.64 [R1+0x7a0], R44 ;  /* 0x0007a02c01007387 */ /* 0x008fe20000100a00 */
[----:B------:R-:W3:Y:S02]  /*90530*/  LDCU.64 UR14, c[0x0][0x398] ;  /* 0x00007300ff0e77ac */ /* 0x000ee40008000a00 */
        /* <DEDUP_REMOVED lines=8> */
[----:B------:R-:W-:Y:S01]  /*905c0*/  VIADD R37, R226, 0xd ;  /* 0x0000000de2257836 */ /* 0x000fe20000000000 */
[----:B------:R-:W-:Y:S01]  /*905d0*/  UMOV UR77, UR11 ;  /* 0x0000000b004d7c82 */ /* 0x000fe20008000000 */
[----:B------:R-:W1:Y:S04]  /*905e0*/  LDCU.64 UR10, c[0x0][0x398] ;  /* 0x00007300ff0a77ac */ /* 0x000e680008000a00 */
[----:B------:R-:W-:Y:S01]  /*905f0*/  @P1 LOP3.LUT R28, R28, 0x4, RZ, 0xfc, !PT ;  /* 0x000000041c1c1812 */ /* 0x000fe200078efcff */
[----:B------:R-:W-:Y:S01]  /*90600*/  STL.64 [R1+0x7a8], R46 ;  /* 0x0007a82e01007387 */ /* 0x000fe20000100a00 */
[----:B------:R-:W-:Y:S01]  /*90610*/  IMAD.U32 R136, RZ, RZ, UR35 ;  /* 0x00000023ff887e24 */ /* 0x000fe2000f8e00ff */
[----:B------:R-:W-:Y:S01]  /*90620*/  ISETP.LT.AND P1, PT, R155, UR47, !P0 ;  /* 0x0000002f9b007c0c */ /* 0x000fe2000c721270 */
[----:B------:R-:W1:Y:S01]  /*90630*/  LDCU UR35, c[0x0][0x398] ;  /* 0x00007300ff2377ac */ /* 0x000e620008000800 */
[----:B------:R-:W-:Y:S01]  /*90640*/  LOP3.LUT R28, R28, 0xffffffdf, RZ, 0xc0, !PT ;  /* 0xffffffdf1c1c7812 */ /* 0x000fe200078ec0ff */
[----:B------:R-:W1:Y:S03]  /*90650*/  LDCU UR50, c[0x0][0x398] ;  /* 0x00007300ff3277ac */ /* 0x000e660008000800 */
[----:B------:R-:W-:Y:S01]  /*90660*/  @P3 LOP3.LUT R28, R28, 0x20, RZ, 0xfc, !PT ;  /* 0x000000201c1c3812 */ /* 0x000fe200078efcff */
[----:B------:R-:W1:Y:S03]  /*90670*/  LDCU UR48, c[0x0][0x398] ;  /* 0x00007300ff3077ac */ /* 0x000e660008000800 */
[----:B------:R-:W-:Y:S01]  /*90680*/  LOP3.LUT R28, R28, 0xffffffef, RZ, 0xc0, !PT ;  /* 0xffffffef1c1c7812 */ /* 0x000fe200078ec0ff */
[----:B------:R-:W1:Y:S03]  /*90690*/  LDCU UR47, c[0x0][0x398] ;  /* 0x00007300ff2f77ac */ /* 0x000e660008000800 */
[----:B------:R-:W-:-:S04]  /*906a0*/  @P2 LOP3.LUT R28, R28, 0x10, RZ, 0xfc, !PT ;  /* 0x000000101c1c2812 */ /* 0x000fc800078efcff */
[----:B------:R-:W-:-:S04]  /*906b0*/  LOP3.LUT R28, R28, 0xfffffff7, RZ, 0xc0, !PT ;  /* 0xfffffff71c1c7812 */ /* 0x000fc800078ec0ff */
[----:B------:R-:W-:Y:S02]  /*906c0*/  @P1 LOP3.LUT R28, R28, 0x8, RZ, 0xfc, !PT ;  /* 0x000000081c1c1812 */ /* 0x000fe400078efcff */
[----:B------:R-:W-:Y:S01]  /*906d0*/  ISETP.LT.AND P1, PT, R151, UR4, !P0 ;  /* 0x0000000497007c0c */ /* 0x000fe2000c721270 */
[----:B------:R-:W1:Y:S01]  /*906e0*/  LDCU.64 UR4, c[0x0][0x398] ;  /* 0x00007300ff0477ac */ /* 0x000e620008000a00 */
[----:B------:R-:W-:Y:S02]  /*906f0*/  ISETP.LT.AND P3, PT, R153, UR46, !P0 ;  /* 0x0000002e99007c0c */ /* 0x000fe4000c761270 */
[----:B------:R-:W-:Y:S01]  /*90700*/  ISETP.LT.AND P2, PT, R152, UR18, !P0 ;  /* 0x0000001298007c0c */ /* 0x000fe2000c741270 */
[----:B------:R-:W1:Y:S01]  /*90710*/  LDCU UR46, c[0x0][0x398] ;  /* 0x00007300ff2e77ac */ /* 0x000e620008000800 */
[----:B------:R-:W-:Y:S02]  /*90720*/  ISETP.LT.AND P0, PT, R150, UR6, !P0 ;  /* 0x0000000696007c0c */ /* 0x000fe4000c701270 */
[----:B------:R-:W-:Y:S01]  /*90730*/  LOP3.LUT R28, R28, 0xfffffffd, RZ, 0xc0, !PT ;  /* 0xfffffffd1c1c7812 */ /* 0x000fe200078ec0ff */
[----:B------:R-:W1:Y:S04]  /*90740*/  LDCU.64 UR6, c[0x0][0x398] ;  /* 0x00007300ff0677ac */ /* 0x000e680008000a00 */
[----:B------:R-:W-:-:S04]  /*90750*/  @P1 LOP3.LUT R30, R30, 0x80000000, RZ, 0xfc, !PT ;  /* 0x800000001e1e1812 */ /* 0x000fc800078efcff */
[----:B------:R-:W-:-:S04]  /*90760*/  LOP3.LUT R30, R30, 0xbfffffff, RZ, 0xc0, !PT ;  /* 0xbfffffff1e1e7812 */ /* 0x000fc800078ec0ff */
[----:B------:R-:W-:Y:S02]  /*90770*/  @P0 LOP3.LUT R30, R30, 0x40000000, RZ, 0xfc, !PT ;  /* 0x400000001e1e0812 */ /* 0x000fe400078efcff */
[----:B------:R-:W-:Y:S01]  /*90780*/  ISETP.GE.AND P0, PT, R37, UR9, PT ;  /* 0x0000000925007c0c */ /* 0x000fe2000bf06270 */
[----:B------:R-:W3:Y:S03]  /*90790*/  LDCU.64 UR8, c[0x0][0x398] ;  /* 0x00007300ff0877ac */ /* 0x000ee60008000a00 */
[----:B-1----:R-:W-:Y:S02]  /*907a0*/  ISETP.LT.AND P1, PT, R154, UR4, !P0 ;  /* 0x000000049a007c0c */ /* 0x002fe4000c721270 */
[----:B------:R-:W-:Y:S02]  /*907b0*/  @P3 LOP3.LUT R28, R28, 0x2, RZ, 0xfc, !PT ;  /* 0x000000021c1c3812 */ /* 0x000fe400078efcff */
[----:B------:R-:W-:Y:S01]  /*907c0*/  LOP3.LUT R30, R30, 0xfbffffff, RZ, 0xc0, !PT ;  /* 0xfbffffff1e1e7812 */ /* 0x000fe200078ec0ff */
[----:B------:R-:W-:Y:S01]  /*907d0*/  VIADD R37, R226, 0xc ;  /* 0x0000000ce2257836 */ /* 0x000fe20000000000 */
[----:B------:R-:W-:Y:S01]  /*907e0*/  ISETP.LT.AND P3, PT, R157, UR54, !P0 ;  /* 0x000000369d007c0c */ /* 0x000fe2000c761270 */
[----:B------:R-:W1:Y:S01]  /*907f0*/  LDCU UR4, c[0x0][0x398] ;  /* 0x00007300ff0477ac */ /* 0x000e620008000800 */
[----:B------:R-:W-:-:S05]  /*90800*/  LOP3.LUT R28, R28, 0xfffffffe, RZ, 0xc0, !PT ;  /* 0xfffffffe1c1c7812 */ /* 0x000fca00078ec0ff */
[----:B------:R-:W-:Y:S02]  /*90810*/  @P1 LOP3.LUT R30, R30, 0x4000000, RZ, 0xfc, !PT ;  /* 0x040000001e1e1812 */ /* 0x000fe400078efcff */
        /* <DEDUP_REMOVED lines=27> */
[----:B---3--:R-:W-:Y:S02]  /*909d0*/  ISETP.LT.AND P1, PT, R154, UR8, !P0 ;  /* 0x000000089a007c0c */ /* 0x008fe4000c721270 */
[----:B------:R-:W-:Y:S01]  /*909e0*/  LOP3.LUT R30, R30, 0xfffbffff, RZ, 0xc0, !PT ;  /* 0xfffbffff1e1e7812 */ /* 0x000fe200078ec0ff */
[----:B------:R-:W-:Y:S01]  /*909f0*/  VIADD R37, R226, 0xb ;  /* 0x0000000be2257836 */ /* 0x000fe20000000000 */
[----:B------:R-:W-:Y:S01]  /*90a00*/  ISETP.LT.AND P3, PT, R157, UR75, !P0 ;  /* 0x0000004b9d007c0c */ /* 0x000fe2000c761270 */
[----:B------:R-:W3:Y:S01]  /*90a10*/  LDCU UR8, c[0x0][0x3b8] ;  /* 0x00007700ff0877ac */ /* 0x000ee20008000800 */
[----:B------:R-:W-:-:S02]  /*90a20*/  ISETP.LT.AND P2, PT, R156, UR74, !P0 ;  /* 0x0000004a9c007c0c */ /* 0x000fc4000c741270 */
[----:B------:R-:W-:Y:S01]  /*90a30*/  IADD3 R38, PT, PT, R226, 0x3, RZ ;  /* 0x00000003e2267810 */ /* 0x000fe20007ffe0ff */
        /* <DEDUP_REMOVED lines=29> */
[----:B--2---:R1:W-:Y:S01]  /*90c10*/  STSM.16.M88.4 [R34], R40 ;  /* 0x0000002822007844 */ /* 0x0043e20000000200 */
[----:B------:R-:W-:Y:S01]  /*90c20*/  ISETP.LT.AND P2, PT, R157, UR19, !P0 ;  /* 0x000000139d007c0c */ /* 0x000fe2000c741270 */
[----:B------:R-:W2:Y:S01]  /*90c30*/  LDCU UR19, c[0x0][0x398] ;  /* 0x00007300ff1377ac */ /* 0x000ea20008000800 */
[----:B------:R-:W-:Y:S01]  /*90c40*/  LOP3.LUT R30, R30, 0xfffffbff, RZ, 0xc0, !PT ;  /* 0xfffffbff1e1e7812 */ /* 0x000fe200078ec0ff */
[----:B------:R-:W-:Y:S01]  /*90c50*/  NOP ;  /* 0x0000000000007918 */ /* 0x000fe20000000000 */
[----:B------:R-:W-:Y:S01]  /*90c60*/  ISETP.LT.AND P1, PT, R156, UR65, !P0 ;  /* 0x000000419c007c0c */ /* 0x000fe2000c721270 */
[----:B------:R-:W2:Y:S06]  /*90c70*/  LDCU UR65, c[0x0][0x398] ;  /* 0x00007300ff4177ac */ /* 0x000eac0008000800 */
[----:B------:R-:W-:Y:S01]  /*90c80*/  @P3 LOP3.LUT R30, R30, 0x400, RZ, 0xfc, !PT ;  /* 0x000004001e1e3812 */ /* 0x000fe200078efcff */
[----:B------:R-:W3:Y:S01]  /*90c90*/  LDS.128 R44, [R34] ;  /* 0x00000000222c7984 */ /* 0x000ee20000000c00 */
[----:B------:R-:W-:Y:S01]  /*90ca0*/  IADD3 R37, PT, PT, R226, 0xa, RZ ;  /* 0x0000000ae2257810 */ /* 0x000fe20007ffe0ff */
[----:B------:R-:W2:Y:S01]  /*90cb0*/  LDCU UR12, c[0x0][0x398] ;  /* 0x00007300ff0c77ac */ /* 0x000ea20008000800 */
[----:B------:R-:W-:Y:S01]  /*90cc0*/  LOP3.LUT R30, R30, 0xffffdfff, RZ, 0xc0, !PT ;  /* 0xffffdfff1e1e7812 */ /* 0x000fe200078ec0ff */
[----:B-1----:R-:W4:Y:S03]  /*90cd0*/  LDL.LU R40, [R1+0x4e4] ;  /* 0x0004e40001287983 */ /* 0x002f260000300800 */
[----:B------:R-:W-:Y:S01]  /*90ce0*/  @P2 LOP3.LUT R30, R30, 0x2000, RZ, 0xfc, !PT ;  /* 0x000020001e1e2812 */ /* 0x000fe200078efcff */
[----:B------:R-:W4:Y:S03]  /*90cf0*/  LDL.LU R41, [R1+0x4ec] ;  /* 0x0004ec0001297983 */ /* 0x000f260000300800 */
[----:B------:R-:W-:Y:S01]  /*90d00*/  LOP3.LUT R30, R30, 0xffffefff, RZ, 0xc0, !PT ;  /* 0xffffefff1e1e7812 */ /* 0x000fe200078ec0ff */
[----:B------:R-:W4:Y:S03]  /*90d10*/  LDL.LU R42, [R1+0x624] ;  /* 0x00062400012a7983 */ /* 0x000f260000300800 */
[----:B------:R-:W-:Y:S01]  /*90d20*/  @P1 LOP3.LUT R30, R30, 0x1000, RZ, 0xfc, !PT ;  /* 0x000010001e1e1812 */ /* 0x000fe200078efcff */
[----:B------:R-:W4:Y:S01]  /*90d30*/  LDL.LU R43, [R1+0x62c] ;  /* 0x00062c00012b7983 */ /* 0x000f220000300800 */
[----:B------:R-:W-:Y:S01]  /*90d40*/  ISETP.LT.AND P1, PT, R155, UR20, !P0 ;  /* 0x000000149b007c0c */ /* 0x000fe2000c721270 */
[----:B------:R-:W1:Y:S01]  /*90d50*/  LDCU UR20, c[0x0][0x398] ;  /* 0x00007300ff1477ac */ /* 0x000e620008000800 */
[----:B------:R-:W-:Y:S01]  /*90d60*/  ISETP.LT.AND P3, PT, R153, UR16, !P0 ;  /* 0x0000001099007c0c */ /* 0x000fe2000c761270 */
[----:B------:R-:W-:Y:S01]  /*90d70*/  NOP ;  /* 0x0000000000007918 */ /* 0x000fe20000000000 */
[----:B------:R-:W-:Y:S01]  /*90d80*/  LOP3.LUT R30, R30, 0xfffff7ff, RZ, 0xc0, !PT ;  /* 0xfffff7ff1e1e7812 */ /* 0x000fe200078ec0ff */
[----:B------:R-:W1:Y:S08]  /*90d90*/  LDCU.64 UR16, c[0x0][0x398] ;  /* 0x00007300ff1077ac */ /* 0x000e700008000a00 */
[----:B------:R-:W-:-:S02]  /*90da0*/  @P1 LOP3.LUT R30, R30, 0x800, RZ, 0xfc, !PT ;  /* 0x000008001e1e1812 */ /* 0x000fc400078efcff */
[----:B--2---:R-:W-:Y:S01]  /*90db0*/  ISETP.LT.AND P2, PT, R152, UR19, !P0 ;  /* 0x0000001398007c0c */ /* 0x004fe2000c741270 */
[----:B------:R-:W2:Y:S01]  /*90dc0*/  LDCU.64 UR18, c[0x0][0x398] ;  /* 0x00007300ff1277ac */ /* 0x000ea20008000a00 */
[----:B------:R-:W-:-:S04]  /*90dd0*/  LOP3.LUT R30, R30, 0xfffffdff, RZ, 0xc0, !PT ;  /* 0xfffffdff1e1e7812 */ /* 0x000fc800078ec0ff */
[----:B------:R-:W-:Y:S02]  /*90de0*/  @P3 LOP3.LUT R30, R30, 0x200, RZ, 0xfc, !PT ;  /* 0x000002001e1e3812 */ /* 0x000fe400078efcff */
[----:B------:R-:W-:Y:S01]  /*90df0*/  ISETP.LT.AND P1, PT, R151, UR65, !P0 ;  /* 0x0000004197007c0c */ /* 0x000fe2000c721270 */
[----:B---3--:R-:W-:Y:S01]  /*90e00*/  STL.64 [R1+0x620], R44 ;  /* 0x0006202c01007387 */ /* 0x008fe20000100a00 */
[----:B------:R-:W-:Y:S01]  /*90e10*/  LOP3.LUT R30, R30, 0xfffffeff, RZ, 0xc0, !PT ;  /* 0xfffffeff1e1e7812 */ /* 0x000fe200078ec0ff */
[----:B------:R-:W3:Y:S03]  /*90e20*/  LDCU UR65, c[0x0][0x398] ;  /* 0x00007300ff4177ac */ /* 0x000ee60008000800 */
[----:B------:R-:W-:Y:S02]  /*90e30*/  @P2 LOP3.LUT R30, R30, 0x100, RZ, 0xfc, !PT ;  /* 0x000001001e1e2812 */ /* 0x000fe400078efcff */
[----:B------:R-:W-:Y:S01]  /*90e40*/  ISETP.LT.AND P0, PT, R150, UR14, !P0 ;  /* 0x0000000e96007c0c */ /* 0x000fe2000c701270 */
[----:B------:R-:W-:Y:S01]  /*90e50*/  STL.64 [R1+0x628], R46 ;  /* 0x0006282e01007387 */ /* 0x000fe20000100a00 */
[----:B------:R-:W-:Y:S01]  /*90e60*/  LOP3.LUT R30, R30, 0xffffff7f, RZ, 0xc0, !PT ;  /* 0xffffff7f1e1e7812 */ /* 0x000fe200078ec0ff */
[----:B------:R-:W2:Y:S03]  /*90e70*/  LDCU UR14, c[0x0][0x398] ;  /* 0x00007300ff0e77ac */ /* 0x000ea60008000800 */
[----:B------:R-:W-:-:S04]  /*90e80*/  @P1 LOP3.LUT R30, R30, 0x80, RZ, 0xfc, !PT ;  /* 0x000000801e1e1812 */ /* 0x000fc800078efcff */
[----:B------:R-:W-:-:S04]  /*90e90*/  LOP3.LUT R30, R30, 0xffffffbf, RZ, 0xc0, !PT ;  /* 0xffffffbf1e1e7812 */ /* 0x000fc800078ec0ff */
[----:B------:R-:W-:Y:S02]  /*90ea0*/  @P0 LOP3.LUT R30, R30, 0x40, RZ, 0xfc, !PT ;  /* 0x000000401e1e0812 */ /* 0x000fe400078efcff */
[----:B------:R-:W-:-:S04]  /*90eb0*/  ISETP.GE.AND P0, PT, R37, UR21, PT ;  /* 0x0000001525007c0c */ /* 0x000fc8000bf06270 */
[----:B-1----:R-:W-:Y:S02]  /*90ec0*/  ISETP.LT.AND P1, PT, R154, UR16, !P0 ;  /* 0x000000109a007c0c */ /* 0x002fe4000c721270 */
[----:B------:R-:W-:Y:S01]  /*90ed0*/  LOP3.LUT R30, R30, 0xfffffffb, RZ, 0xc0, !PT ;  /* 0xfffffffb1e1e7812 */ /* 0x000fe200078ec0ff */
[----:B------:R-:W-:Y:S01]  /*90ee0*/  VIADD R37, R226, 0x9 ;  /* 0x00000009e2257836 */ /* 0x000fe20000000000 */
[----:B------:R-:W-:Y:S01]  /*90ef0*/  ISETP.LT.AND P3, PT, R157, UR24, !P0 ;  /* 0x000000189d007c0c */ /* 0x000fe2000c761270 */
[----:B------:R-:W1:Y:S01]  /*90f00*/  LDCU UR16, c[0x0][0x3b8] ;  /* 0x00007700ff1077ac */ /* 0x000e620008000800 */
        /* <DEDUP_REMOVED lines=16> */
[----:B--2---:R-:W-:Y:S02]  /*91010*/  ISETP.LT.AND P0, PT, R150, UR18, !P0 ;  /* 0x0000001296007c0c */ /* 0x004fe4000c701270 */
[----:B------:R-:W-:Y:S01]  /*91020*/  LOP3.LUT R30, R30, 0xfffffffd, RZ, 0xc0, !PT ;  /* 0xfffffffd1e1e7812 */ /* 0x000fe200078ec0ff */
[----:B------:R-:W2:Y:S04]  /*91030*/  LDCU UR18, c[0x0][0x3b8] ;  /* 0x00007700ff1277ac */ /* 0x000ea80008000800 */
[----:B------:R-:W-:Y:S01]  /*91040*/  @P1 LOP3.LUT R31, R31, 0x80000000, RZ, 0xfc, !PT ;  /* 0x800000001f1f1812 */ /* 0x000fe200078efcff */
[----:B------:R-:W2:Y:S03]  /*91050*/  LDCU UR66, c[0x0][0x3b8] ;  /* 0x00007700ff4277ac */ /* 0x000ea60008000800 */
[----:B------:R-:W-:-:S04]  /*91060*/  LOP3.LUT R31, R31, 0xbfffffff, RZ, 0xc0, !PT ;  /* 0xbfffffff1f1f7812 */ /* 0x000fc800078ec0ff */
[----:B------:R-:W-:Y:S02]  /*91070*/  @P0 LOP3.LUT R31, R31, 0x40000000, RZ, 0xfc, !PT ;  /* 0x400000001f1f0812 */ /* 0x000fe400078efcff */
[----:B------:R-:W-:Y:S01]  /*91080*/  ISETP.GE.AND P0, PT, R37, UR25, PT ;  /* 0x0000001925007c0c */ /* 0x000fe2000bf06270 */
[----:B------:R-:W2:Y:S03]  /*91090*/  LDCU.64 UR24, c[0x0][0x398] ;  /* 0x00007300ff1877ac */ /* 0x000ea60008000a00 */
[----:B-1----:R-:W-:Y:S02]  /*910a0*/  ISETP.LT.AND P1, PT, R154, UR20, !P0 ;  /* 0x000000149a007c0c */ /* 0x002fe4000c721270 */
[----:B------:R-:W-:Y:S02]  /*910b0*/  @P3 LOP3.LUT R30, R30, 0x2, RZ, 0xfc, !PT ;  /* 0x000000021e1e3812 */ /* 0x000fe400078efcff */
[----:B------:R-:W-:Y:S01]  /*910c0*/  LOP3.LUT R31, R31, 0xfbffffff, RZ, 0xc0, !PT ;  /* 0xfbffffff1f1f7812 */ /* 0x000fe200078ec0ff */
[----:B------:R-:W-:Y:S01]  /*910d0*/  VIADD R37, R226, 0x8 ;  /* 0x00000008e2257836 */ /* 0x000fe20000000000 */
[----:B------:R-:W-:Y:S01]  /*910e0*/  ISETP.LT.AND P3, PT, R157, UR69, !P0 ;  /* 0x000000459d007c0c */ /* 0x000fe2000c761270 */
[----:B------:R-:W1:Y:S01]  /*910f0*/  LDCU UR69, c[0x0][0x3b8] ;  /* 0x00007700ff4577ac */ /* 0x000e620008000800 */
[----:B------:R-:W-:-:S02]  /*91100*/  LOP3.LUT R30, R30, 0xfffffffe, RZ, 0xc0, !PT ;  /* 0xfffffffe1e1e7812 */ /* 0x000fc400078ec0ff */
[----:B------:R-:W-:Y:S01]  /*91110*/  LOP3.LUT R32, R32, 0xbfffffff, RZ, 0xc0, !PT ;  /* 0xbfffffff20207812 */ /* 0x000fe200078ec0ff */
[----:B------:R-:W1:Y:S02]  /*91120*/  LDCU UR20, c[0x0][0x3b8] ;  /* 0x00007700ff1477ac */ /* 0x000e640008000800 */
[----:B------:R-:W-:Y:S02]  /*91130*/  @P1 LOP3.LUT R31, R31, 0x4000000, RZ, 0xfc, !PT ;  /* 0x040000001f1f1812 */ /* 0x000fe400078efcff */
        /* <DEDUP_REMOVED lines=25> */
[----:B--2---:R-:W-:Y:S02]  /*912d0*/  ISETP.LT.AND P1, PT, R154, UR24, !P0 ;  /* 0x000000189a007c0c */ /* 0x004fe4000c721270 */
[----:B------:R-:W-:Y:S01]  /*912e0*/  LOP3.LUT R31, R31, 0xfffbffff, RZ, 0xc0, !PT ;  /* 0xfffbffff1f1f7812 */ /* 0x000fe200078ec0ff */
[----:B------:R-:W-:Y:S01]  /*912f0*/  VIADD R37, R226, 0x7 ;  /* 0x00000007e2257836 */ /* 0x000fe20000000000 */
[----:B------:R-:W-:Y:S01]  /*91300*/  ISETP.LT.AND P3, PT, R157, UR59, !P0 ;  /* 0x0000003b9d007c0c */ /* 0x000fe2000c761270 */
[----:B------:R-:W2:Y:S01]  /*91310*/  LDCU UR24, c[0x0][0x3b8] ;  /* 0x00007700ff1877ac */ /* 0x000ea20008000800 */
[----:B------:R-:W-:Y:S01]  /*91320*/  ISETP.LT.AND P2, PT, R156, UR58, !P0 ;  /* 0x0000003a9c007c0c */ /* 0x000fe2000c741270 */
[----:B------:R-:W1:Y:S06]  /*91330*/  LDCU.64 UR58, c[0x0][0x398] ;  /* 0x00007300ff3a77ac */ /* 0x000e6c0008000a00 */
        /* <DEDUP_REMOVED lines=11> */
[----:B------:R-:W2:Y:S01]  /*913f0*/  LDCU.64 UR30, c[0x0][0x398] ;  /* 0x00007300ff1e77ac */ /* 0x000ea20008000a00 */
        /* <DEDUP_REMOVED lines=17> */
[----:B------:R-:W2:Y:S01]  /*91510*/  LDCU.64 UR32, c[0x0][0x398] ;  /* 0x00007300ff2077ac */ /* 0x000ea20008000a00 */
[----:B------:R-:W-:Y:S01]  /*91520*/  ISETP.LT.AND P2, PT, R156, UR34, !P0 ;  /* 0x000000229c007c0c */ /* 0x000fe2000c741270 */
[----:B------:R-:W1:Y:S06]  /*91530*/  LDCU UR28, c[0x0][0x3b8] ;  /* 0x00007700ff1c77ac */ /* 0x000e6c0008000800 */
        /* <DEDUP_REMOVED lines=9> */
[----:B------:R-:W-:Y:S01]  /*915d0*/  @P1 LOP3.LUT R31, R31, 0x800, RZ, 0xfc, !PT ;  /* 0x000008001f1f1812 */ /* 0x000fe200078efcff */
[----:B----4-:R4:W-:Y:S01]  /*915e0*/  STSM.16.M88.4 [R34], R40 ;  /* 0x0000002822007844 */ /* 0x0109e20000000200 */
[----:B------:R-:W-:Y:S01]  /*915f0*/  ISETP.LT.AND P2, PT, R152, UR43, !P0 ;  /* 0x0000002b98007c0c */ /* 0x000fe2000c741270 */
[----:B------:R-:W-:Y:S01]  /*91600*/  NOP ;  /* 0x0000000000007918 */ /* 0x000fe20000000000 */
[----:B------:R-:W-:Y:S01]  /*91610*/  LOP3.LUT R31, R31, 0xfffffdff, RZ, 0xc0, !PT ;  /* 0xfffffdff1f1f7812 */ /* 0x000fe200078ec0ff */
[----:B------:R-:W1:Y:S03]  /*91620*/  LDS.128 R44, [R34] ;  /* 0x00000000222c7984 */ /* 0x000e660000000c00 */
[----:B------:R-:W-:Y:S01]  /*91630*/  @P3 LOP3.LUT R31, R31, 0x200, RZ, 0xfc, !PT ;  /* 0x000002001f1f3812 */ /* 0x000fe200078efcff */
[----:B----4-:R-:W4:Y:S04]  /*91640*/  LDL.LU R40, [R1+0x704] ;  /* 0x0007040001287983 */ /* 0x010f280000300800 */
[----:B------:R-:W4:Y:S04]  /*91650*/  LDL.LU R41, [R1+0x70c] ;  /* 0x00070c0001297983 */ /* 0x000f280000300800 */
[----:B------:R-:W4:Y:S01]  /*91660*/  LDL.LU R42, [R1+0x10f4] ;  /* 0x0010f400012a7983 */ /* 0x000f220000300800 */
[----:B------:R-:W-:-:S03]  /*91670*/  ISETP.LT.AND P1, PT, R151, UR44, !P0 ;  /* 0x0000002c97007c0c */ /* 0x000fc6000c721270 */
[----:B------:R-:W4:Y:S01]  /*91680*/  LDL.LU R43, [R1+0x10fc] ;  /* 0x0010fc00012b7983 */ /* 0x000f220000300800 */
[----:B------:R-:W-:Y:S01]  /*91690*/  LOP3.LUT R31, R31, 0xfffffeff, RZ, 0xc0, !PT ;  /* 0xfffffeff1f1f7812 */ /* 0x000fe200078ec0ff */
[----:B------:R-:W-:-:S03]  /*916a0*/  NOP ;  /* 0x0000000000007918 */ /* 0x000fc60000000000 */
        /* <DEDUP_REMOVED lines=24> */
[----:B------:R-:W-:Y:S01]  /*91830*/  ISETP.LT.AND P1, PT, R151, UR42, !P0 ;  /* 0x0000002a97007c0c */ /* 0x000fe2000c721270 */
[----:B------:R-:W2:Y:S01]  /*91840*/  LDCU.64 UR42, c[0x0][0x398] ;  /* 0x00007300ff2a77ac */ /* 0x000ea20008000a00 */
[----:B------:R-:W-:Y:S02]  /*91850*/  ISETP.LT.AND P3, PT, R153, UR4, !P0 ;  /* 0x0000000499007c0c */ /* 0x000fe4000c761270 */
[----:B------:R-:W-:Y:S01]  /*91860*/  ISETP.LT.AND P2, PT, R152, UR6, !P0 ;  /* 0x0000000698007c0c */ /* 0x000fe2000c741270 */
[----:B------:R-:W2:Y:S01]  /*91870*/  LDCU UR4, c[0x0][0x3b8] ;  /* 0x00007700ff0477ac */ /* 0x000ea20008000800 */
[----:B-1----:R-:W-:Y:S02]  /*91880*/  ISETP.LT.AND P0, PT, R150, UR34, !P0 ;  /* 0x0000002296007c0c */ /* 0x002fe4000c701270 */
[----:B------:R-:W-:Y:S01]  /*91890*/  LOP3.LUT R31, R31, 0xfffffffd, RZ, 0xc0, !PT ;  /* 0xfffffffd1f1f7812 */ /* 0x000fe200078ec0ff */
[----:B------:R-:W1:Y:S04]  /*918a0*/  LDCU UR6, c[0x0][0x3b8] ;  /* 0x00007700ff0677ac */ /* 0x000e680008000800 */
[----:B------:R-:W-:Y:S01]  /*918b0*/  @P1 LOP3.LUT R33, R33, 0x80000000, RZ, 0xfc, !PT ;  /* 0x8000000021211812 */ /* 0x000fe200078efcff */
[----:B------:R-:W1:Y:S03]  /*918c0*/  LDCU UR34, c[0x0][0x3b8] ;  /* 0x00007700ff2277ac */ /* 0x000e660008000800 */
[----:B------:R-:W-:-:S04]  /*918d0*/  LOP3.LUT R33, R33, 0xbfffffff, RZ, 0xc0, !PT ;  /* 0xbfffffff21217812 */ /* 0x000fc800078ec0ff */
[----:B------:R-:W-:Y:S02]  /*918e0*/  @P0 LOP3.LUT R33, R33, 0x40000000, RZ, 0xfc, !PT ;  /* 0x4000000021210812 */ /* 0x000fe400078efcff */
[----:B------:R-:W-:Y:S01]  /*918f0*/  ISETP.GE.AND P0, PT, R37, UR41, PT ;  /* 0x0000002925007c0c */ /* 0x000fe2000bf06270 */
[----:B------:R-:W1:Y:S03]  /*91900*/  LDCU.64 UR40, c[0x0][0x398] ;  /* 0x00007300ff2877ac */ /* 0x000e660008000a00 */
[----:B------:R-:W-:Y:S02]  /*91910*/  ISETP.LT.AND P1, PT, R154, UR36, !P0 ;  /* 0x000000249a007c0c */ /* 0x000fe4000c721270 */
        /* <DEDUP_REMOVED lines=33> */
[----:B------:R-:W3:Y:S03]  /*91b30*/  LDCU.64 UR48, c[0x0][0x398] ;  /* 0x00007300ff3077ac */ /* 0x000ee60008000a00 */
[----:B-1----:R-:W-:Y:S02]  /*91b40*/  ISETP.LT.AND P1, PT, R153, UR40, !P0 ;  /* 0x0000002899007c0c */ /* 0x002fe4000c721270 */
[----:B------:R-:W-:Y:S01]  /*91b50*/  LOP3.LUT R33, R33, 0xffffdfff, RZ, 0xc0, !PT ;  /* 0xffffdfff21217812 */ /* 0x000fe200078ec0ff */
[----:B------:R-:W-:Y:S01]  /*91b60*/  VIADD R37, R226, 0x2 ;  /* 0x00000002e2257836 */ /* 0x000fe20000000000 */
[----:B--2---:R-:W-:Y:S01]  /*91b70*/  ISETP.LT.AND P3, PT, R152, UR42, !P0 ;  /* 0x0000002a98007c0c */ /* 0x004fe2000c761270 */
[----:B------:R-:W1:Y:S01]  /*91b80*/  LDCU UR42, c[0x0][0x3b8] ;  /* 0x00007700ff2a77ac */ /* 0x000e620008000800 */
[----:B------:R-:W-:Y:S01]  /*91b90*/  ISETP.LT.AND P2, PT, R157, UR53, !P0 ;  /* 0x000000359d007c0c */ /* 0x000fe2000c741270 */
[----:B------:R-:W2:Y:S06]  /*91ba0*/  LDCU UR40, c[0x0][0x3b8] ;  /* 0x00007700ff2877ac */ /* 0x000eac0008000800 */
        /* <DEDUP_REMOVED lines=27> */
[----:B------:R-:W-:Y:S01]  /*91d60*/  ISETP.LT.AND P1, PT, R156, UR46, !P0 ;  /* 0x0000002e9c007c0c */ /* 0x000fe2000c721270 */
[----:B------:R-:W2:Y:S01]  /*91d70*/  LDCU UR46, c[0x0][0x3b8] ;  /* 0x00007700ff2e77ac */ /* 0x000ea20008000800 */
[----:B-1----:R-:W-:Y:S02]  /*91d80*/  ISETP.LT.AND P2, PT, R153, UR50, !P0 ;  /* 0x0000003299007c0c */ /* 0x002fe4000c741270 */
[----:B------:R-:W-:-:S09]  /*91d90*/  LOP3.LUT R33, R33, 0xffffffef, RZ, 0xc0, !PT ;  /* 0xffffffef21217812 */ /* 0x000fd200078ec0ff */
[----:B------:R-:W-:Y:S02]  /*91da0*/  @P1 LOP3.LUT R33, R33, 0x10, RZ, 0xfc, !PT ;  /* 0x0000001021211812 */ /* 0x000fe400078efcff */
[----:B------:R-:W-:Y:S02]  /*91db0*/  ISETP.LT.AND P1, PT, R152, UR52, !P0 ;  /* 0x0000003498007c0c */ /* 0x000fe4000c721270 */
[----:B------:R-:W-:Y:S02]  /*91dc0*/  @P2 LOP3.LUT R32, R32, 0x40000000, RZ, 0xfc, !PT ;  /* 0x4000000020202812 */ /* 0x000fe400078efcff */
[----:B---3--:R-:W-:Y:S02]  /*91dd0*/  ISETP.LT.AND P3, PT, R154, UR48, !P0 ;  /* 0x000000309a007c0c */ /* 0x008fe4000c761270 */
[----:B------:R-:W-:Y:S02]  /*91de0*/  LOP3.LUT R32, R32, 0xefffffff, RZ, 0xc0, !PT ;  /* 0xefffffff20207812 */ /* 0x000fe400078ec0ff */
[----:B------:R-:W-:-:S05]  /*91df0*/  LOP3.LUT R33, R33, 0xfffffffe, RZ, 0xc0, !PT ;  /* 0xfffffffe21217812 */ /* 0x000fca00078ec0ff */
[----:B------:R-:W-:Y:S02]  /*91e00*/  @P1 LOP3.LUT R32, R32, 0x10000000, RZ, 0xfc, !PT ;  /* 0x1000000020201812 */ /* 0x000fe400078efcff */
[----:B------:R-:W-:Y:S01]  /*91e10*/  ISETP.LT.AND P1, PT, R151, UR63, !P0 ;  /* 0x0000003f97007c0c */ /* 0x000fe2000c721270 */
[----:B------:R-:W1:Y:S01]  /*91e20*/  LDCU.64 UR62, c[0x0][0x398] ;  /* 0x00007300ff3e77ac */ /* 0x000e620008000a00 */
[----:B------:R-:W-:Y:S02]  /*91e30*/  @P3 LOP3.LUT R33, R33, 0x1, RZ, 0xfc, !PT ;  /* 0x0000000121213812 */ /* 0x000fe400078efcff */
[----:B------:R-:W-:Y:S02]  /*91e40*/  ISETP.LT.AND P3, PT, R157, UR65, !P0 ;  /* 0x000000419d007c0c */ /* 0x000fe4000c761270 */
[----:B------:R-:W-:Y:S01]  /*91e50*/  ISETP.LT.AND P2, PT, R155, UR64, !P0 ;  /* 0x000000409b007c0c */ /* 0x000fe2000c741270 */
[----:B------:R-:W3:Y:S01]  /*91e60*/  LDCU.64 UR64, c[0x0][0x398] ;  /* 0x00007300ff4077ac */ /* 0x000ee20008000a00 */
[----:B------:R-:W-:-:S02]  /*91e70*/  ISETP.LT.AND P0, PT, R150, UR54, !P0 ;  /* 0x0000003696007c0c */ /* 0x000fc4000c701270 */
[----:B------:R-:W-:-:S04]  /*91e80*/  LOP3.LUT R32, R32, 0xfbffffff, RZ, 0xc0, !PT ;  /* 0xfbffffff20207812 */ /* 0x000fc800078ec0ff */
[----:B------:R-:W-:-:S04]  /*91e90*/  @P1 LOP3.LUT R32, R32, 0x4000000, RZ, 0xfc, !PT ;  /* 0x0400000020201812 */ /* 0x000fc800078efcff */
[----:B------:R-:W-:-:S04]  /*91ea0*/  LOP3.LUT R32, R32, 0xfdffffff, RZ, 0xc0, !PT ;  /* 0xfdffffff20207812 */ /* 0x000fc800078ec0ff */
[----:B------:R-:W-:Y:S02]  /*91eb0*/  @P0 LOP3.LUT R32, R32, 0x2000000, RZ, 0xfc, !PT ;  /* 0x0200000020200812 */ /* 0x000fe400078efcff */
[----:B------:R-:W-:Y:S01]  /*91ec0*/  ISETP.GE.AND P0, PT, R37, UR67, PT ;  /* 0x0000004325007c0c */ /* 0x000fe2000bf06270 */
[----:B------:R-:W-:Y:S01]  /*91ed0*/  IMAD R37, R226, UR73, RZ ;  /* 0x00000049e2257c24 */ /* 0x000fe2000f8e02ff */
[----:B----4-:R-:W-:Y:S04]  /*91ee0*/  STSM.16.M88.4 [R34], R40 ;  /* 0x0000002822007844 */ /* 0x010fe80000000200 */
[----:B------:R4:W-:Y:S04]  /*91ef0*/  STL [R1+0x11a4], R37 ;  /* 0x0011a42501007387 */ /* 0x0009e80000100800 */
[----:B------:R-:W-:Y:S04]  /*91f00*/  STL.64 [R1+0x5d0], R44 ;  /* 0x0005d02c01007387 */ /* 0x000fe80000100a00 */
[----:B------:R-:W-:Y:S01]  /*91f10*/  STL.64 [R1+0x5d8], R46 ;  /* 0x0005d82e01007387 */ /* 0x000fe20000100a00 */
[----:B------:R-:W-:Y:S01]  /*91f20*/  NOP ;  /* 0x0000000000007918 */ /* 0x000fe20000000000 */
[----:B----4-:R-:W-:-:S02]  /*91f30*/  VIADD R37, R37, UR16 ;  /* 0x0000001025257c36 */ /* 0x010fc40008000000 */
[----:B------:R-:W4:Y:S01]  /*91f40*/  LDL.LU R40, [R1+0x824] ;  /* 0x0008240001287983 */ /* 0x000f220000300800 */
[----:B------:R-:W-:Y:S01]  /*91f50*/  LOP3.LUT R33, R33, 0xffffffbf, RZ, 0xc0, !PT ;  /* 0xffffffbf21217812 */ /* 0x000fe200078ec0ff */
[----:B------:R-:W1:Y:S02]  /*91f60*/  LDCU UR16, c[0x0][0x3b8] ;  /* 0x00007700ff1077ac */ /* 0x000e640008000800 */
[----:B------:R-:W4:Y:S04]  /*91f70*/  LDL.LU R41, [R1+0x82c] ;  /* 0x00082c0001297983 */ /* 0x000f280000300800 */
[----:B------:R1:W-:Y:S04]  /*91f80*/  STL [R1+0x11a0], R37 ;  /* 0x0011a02501007387 */ /* 0x0003e80000100800 */
[----:B------:R-:W4:Y:S04]  /*91f90*/  LDL.LU R42, [R1+0xc94] ;  /* 0x000c9400012a7983 */ /* 0x000f280000300800 */
[----:B------:R-:W4:Y:S04]  /*91fa0*/  LDL.LU R43, [R1+0xc9c] ;  /* 0x000c9c00012b7983 */ /* 0x000f280000300800 */
[----:B------:R-:W2:Y:S01]  /*91fb0*/  LDS.128 R44, [R34] ;  /* 0x00000000222c7984 */ /* 0x000ea20000000c00 */
[----:B-1----:R-:W-:Y:S01]  /*91fc0*/  VIADD R37, R37, UR68 ;  /* 0x0000004425257c36 */ /* 0x002fe20008000000 */
[----:B------:R-:W-:-:S04]  /*91fd0*/  NOP ;  /* 0x0000000000007918 */ /* 0x000fc80000000000 */
[----:B------:R1:W-:Y:S02]  /*91fe0*/  STL [R1+0x117c], R37 ;  /* 0x00117c2501007387 */ /* 0x0003e40000100800 */
[----:B-1----:R-:W-:Y:S01]  /*91ff0*/  VIADD R37, R37, UR69 ;  /* 0x0000004525257c36 */ /* 0x002fe20008000000 */
[----:B------:R-:W-:Y:S01]  /*92000*/  @P3 LOP3.LUT R33, R33, 0x40, RZ, 0xfc, !PT ;  /* 0x0000004021213812 */ /* 0x000fe200078efcff */
[----:B------:R-:W1:Y:S03]  /*92010*/  LDCU.64 UR68, c[0x0][0x398] ;  /* 0x00007300ff4477ac */ /* 0x000e660008000a00 */
[----:B------:R3:W-:Y:S02]  /*92020*/  STL [R1+0x1174], R37 ;  /* 0x0011742501007387 */ /* 0x0007e40000100800 */
[----:B---3--:R-:W-:Y:S02]  /*92030*/  IADD3 R37, PT, PT, R37, UR71, RZ ;  /* 0x0000004725257c10 */ /* 0x008fe4000fffe0ff */
[----:B--2---:R-:W-:Y:S04]  /*92040*/  STL.64 [R1+0x570], R44 ;  /* 0x0005702c01007387 */ /* 0x004fe80000100a00 */
[----:B------:R-:W-:Y:S04]  /*92050*/  STL.64 [R1+0x578], R46 ;  /* 0x0005782e01007387 */ /* 0x000fe80000100a00 */
[----:B----4-:R2:W-:Y:S01]  /*92060*/  STSM.16.M88.4 [R34], R40 ;  /* 0x0000002822007844 */ /* 0x0105e20000000200 */
[----:B------:R-:W-:-:S03]  /*92070*/  NOP ;  /* 0x0000000000007918 */ /* 0x000fc60000000000 */
[----:B------:R-:W3:Y:S04]  /*92080*/  LDS.128 R44, [R34] ;  /* 0x00000000222c7984 */ /* 0x000ee80000000c00 */
[----:B--2---:R-:W2:Y:S04]  /*92090*/  LDL.LU R40, [R1+0x8c4] ;  /* 0x0008c40001287983 */ /* 0x004ea80000300800 */
[----:B------:R-:W2:Y:S04]  /*920a0*/  LDL.LU R41, [R1+0x8cc] ;  /* 0x0008cc0001297983 */ /* 0x000ea80000300800 */
[----:B------:R-:W-:Y:S04]  /*920b0*/  STL [R1+0x160], R37 ;  /* 0x0001602501007387 */ /* 0x000fe80000100800 */
[----:B------:R-:W2:Y:S04]  /*920c0*/  LDL.LU R42, [R1+0xd64] ;  /* 0x000d6400012a7983 */ /* 0x000ea80000300800 */
[----:B------:R-:W2:Y:S01]  /*920d0*/  LDL.LU R43, [R1+0xd6c] ;  /* 0x000d6c00012b7983 */ /* 0x000ea20000300800 */
[----:B------:R-:W-:-:S03]  /*920e0*/  NOP ;  /* 0x0000000000007918 */ /* 0x000fc60000000000 */
[----:B---3--:R-:W-:Y:S04]  /*920f0*/  STL.64 [R1+0x4e0], R44 ;  /* 0x0004e02c01007387 */ /* 0x008fe80000100a00 */
[----:B------:R-:W-:Y:S04]  /*92100*/  STL.64 [R1+0x4e8], R46 ;  /* 0x0004e82e01007387 */ /* 0x000fe80000100a00 */
[----:B--2---:R2:W-:Y:S01]  /*92110*/  STSM.16.M88.4 [R34], R40 ;  /* 0x0000002822007844 */ /* 0x0045e20000000200 */
[----:B------:R-:W-:-:S03]  /*92120*/  NOP ;  /* 0x0000000000007918 */ /* 0x000fc60000000000 */
[----:B------:R-:W3:Y:S04]  /*92130*/  LDS.128 R44, [R34] ;  /* 0x00000000222c7984 */ /* 0x000ee80000000c00 */
[----:B--2---:R-:W2:Y:S04]  /*92140*/  LDL.LU R40, [R1+0x1460] ;  /* 0x0014600001287983 */ /* 0x004ea80000300800 */
[----:B------:R-:W2:Y:S04]  /*92150*/  LDL.LU R41, [R1+0x1468] ;  /* 0x0014680001297983 */ /* 0x000ea80000300800 */
        /* <DEDUP_REMOVED lines=15> */
[----:B--2---:R-:W-:Y:S01]  /*92250*/  STSM.16.M88.4 [R34], R40 ;  /* 0x0000002822007844 */ /* 0x004fe20000000200 */
[----:B------:R-:W-:-:S03]  /*92260*/  NOP ;  /* 0x0000000000007918 */ /* 0x000fc60000000000 */
[----:B------:R-:W2:Y:S04]  /*92270*/  LDS.128 R40, [R34] ;  /* 0x0000000022287984 */ /* 0x000ea80000000c00 */
[----:B--2---:R2:W-:Y:S04]  /*92280*/  STL.64 [R1+0xea0], R40 ;  /* 0x000ea02801007387 */ /* 0x0045e80000100a00 */
[----:B------:R3:W-:Y:S04]  /*92290*/  STL.64 [R1+0xea8], R42 ;  /* 0x000ea82a01007387 */ /* 0x0007e80000100a00 */
[----:B--2---:R-:W2:Y:S04]  /*922a0*/  LDL.LU R40, [R1+0x180] ;  /* 0x0001800001287983 */ /* 0x004ea80000300800 */
[----:B------:R-:W2:Y:S04]  /*922b0*/  LDL.LU R41, [R1+0x188] ;  /* 0x0001880001297983 */ /* 0x000ea80000300800 */
[----:B---3--:R-:W2:Y:S04]  /*922c0*/  LDL.LU R42, [R1+0x3b0] ;  /* 0x0003b000012a7983 */ /* 0x008ea80000300800 */
[----:B------:R-:W2:Y:S01]  /*922d0*/  LDL.LU R43, [R1+0x3b8] ;  /* 0x0003b800012b7983 */ /* 0x000ea20000300800 */
[----:B------:R-:W-:Y:S01]  /*922e0*/  MOV R44, R72 ;  /* 0x00000048002c7202 */ /* 0x000fe20000000f00 */
[----:B------:R-:W-:Y:S01]  /*922f0*/  IMAD.MOV.U32 R45, RZ, RZ, R74 ;  /* 0x000000ffff2d7224 */ /* 0x000fe200078e004a */
[----:B------:R-:W-:Y:S01]  /*92300*/  NOP ;  /* 0x0000000000007918 */ /* 0x000fe20000000000 */
[----:B------:R-:W-:-:S02]  /*92310*/  IMAD.MOV.U32 R46, RZ, RZ, R104 ;  /* 0x000000ffff2e7224 */ /* 0x000fc400078e0068 */
[----:B------:R-:W-:-:S05]  /*92320*/  IMAD.MOV.U32 R47, RZ, RZ, R106 ;  /* 0x000000ffff2f7224 */ /* 0x000fca00078e006a */
[----:B------:R-:W-:Y:S01]  /*92330*/  STSM.16.M88.4 [R34], R44 ;  /* 0x0000002c22007844 */ /* 0x000fe20000000200 */
[----:B------:R-:W-:-:S03]  /*92340*/  NOP ;  /* 0x0000000000007918 */ /* 0x000fc60000000000 */
[----:B------:R-:W3:Y:S01]  /*92350*/  LDS.128 R44, [R34] ;  /* 0x00000000222c7984 */ /* 0x000ee20000000c00 */
[----:B------:R-:W-:Y:S01]  /*92360*/  VIADD R37, R37, UR72 ;  /* 0x0000004825257c36 */ /* 0x000fe20008000000 */
[----:B------:R-:W-:-:S03]  /*92370*/  NOP ;  /* 0x0000000000007918 */ /* 0x000fc60000000000 */
[----:B------:R-:W-:Y:S01]  /*92380*/  VIADD R236, R37, UR18 ;  /* 0x0000001225ec7c36 */ /* 0x000fe20008000000 */
[----:B------:R-:W-:Y:S01]  /*92390*/  LOP3.LUT R33, R33, 0xfffffffb, RZ, 0xc0, !PT ;  /* 0xfffffffb21217812 */ /* 0x000fe200078ec0ff */
[----:B------:R-:W4:Y:S02]  /*923a0*/  LDCU UR18, c[0x0][0x3b8] ;  /* 0x00007700ff1277ac */ /* 0x000f240008000800 */
[----:B------:R-:W-:Y:S01]  /*923b0*/  VIADD R237, R236, UR20 ;  /* 0x00000014eced7c36 */ /* 0x000fe20008000000 */
[----:B------:R-:W-:Y:S01]  /*923c0*/  ISETP.LT.AND P1, PT, R154, UR58, !P0 ;  /* 0x0000003a9a007c0c */ /* 0x000fe2000c721270 */
[----:B------:R-:W1:Y:S02]  /*923d0*/  LDCU UR20, c[0x0][0x3b8] ;  /* 0x00007700ff1477ac */ /* 0x000e640008000800 */
[----:B------:R-:W-:Y:S01]  /*923e0*/  VIADD R238, R237, UR22 ;  /* 0x00000016edee7c36 */ /* 0x000fe20008000000 */
[----:B------:R-:W-:Y:S01]  /*923f0*/  LOP3.LUT R32, R32, 0xffefffff, RZ, 0xc0, !PT ;  /* 0xffefffff20207812 */ /* 0x000fe200078ec0ff */
[----:B------:R-:W1:Y:S02]  /*92400*/  LDCU UR22, c[0x0][0x3b8] ;  /* 0x00007700ff1677ac */ /* 0x000e640008000800 */
[----:B------:R-:W-:Y:S01]  /*92410*/  VIADD R239, R238, UR28 ;  /* 0x0000001ceeef7c36 */ /* 0x000fe20008000000 */
[----:B------:R-:W-:Y:S01]  /*92420*/  ISETP.LT.AND P3, PT, R153, UR60, !P0 ;  /* 0x0000003c99007c0c */ /* 0x000fe2000c761270 */
[----:B------:R-:W1:Y:S02]  /*92430*/  LDCU UR28, c[0x0][0x3b8] ;  /* 0x00007700ff1c77ac */ /* 0x000e640008000800 */
[----:B------:R-:W-:Y:S01]  /*92440*/  VIADD R252, R239, UR30 ;  /* 0x0000001eeffc7c36 */ /* 0x000fe20008000000 */
[----:B------:R-:W-:Y:S01]  /*92450*/  R2UR UR48, R39 ;  /* 0x00000000273072ca */ /* 0x000fe200000e0000 */
[----:B------:R-:W1:Y:S02]  /*92460*/  LDCU UR30, c[0x0][0x3b8] ;  /* 0x00007700ff1e77ac */ /* 0x000e640008000800 */
[----:B------:R-:W-:Y:S01]  /*92470*/  VIADD R38, R252, UR4 ;  /* 0x00000004fc267c36 */ /* 0x000fe20008000000 */
[----:B------:R-:W-:Y:S01]  /*92480*/  LOP3.LUT R35, R35, 0xffffffbf, RZ, 0xc0, !PT ;  /* 0xffffffbf23237812 */ /* 0x000fe200078ec0ff */
[----:B------:R-:W1:Y:S01]  /*92490*/  LDCU UR4, c[0x0][0x3b8] ;  /* 0x00007700ff0477ac */ /* 0x000e620008000800 */
[----:B------:R-:W1:Y:S01]  /*924a0*/  LDCU.64 UR72, c[0x0][0x398] ;  /* 0x00007300ff4877ac */ /* 0x000e620008000a00 */
[----:B---3--:R-:W-:Y:S04]  /*924b0*/  STL.64 [R1+0xe90], R44 ;  /* 0x000e902c01007387 */ /* 0x008fe80000100a00 */
[----:B------:R-:W-:Y:S04]  /*924c0*/  STL.64 [R1+0xe98], R46 ;  /* 0x000e982e01007387 */ /* 0x000fe80000100a00 */
[----:B--2---:R2:W-:Y:S01]  /*924d0*/  STSM.16.M88.4 [R34], R40 ;  /* 0x0000002822007844 */ /* 0x0045e20000000200 */
[----:B------:R-:W-:-:S03]  /*924e0*/  NOP ;  /* 0x0000000000007918 */ /* 0x000fc60000000000 */
[----:B------:R-:W3:Y:S04]  /*924f0*/  LDS.128 R44, [R34] ;  /* 0x00000000222c7984 */ /* 0x000ee80000000c00 */
[----:B--2---:R-:W2:Y:S04]  /*92500*/  LDL.LU R40, [R1+0x500] ;  /* 0x0005000001287983 */ /* 0x004ea80000300800 */
[----:B------:R-:W2:Y:S04]  /*92510*/  LDL.LU R41, [R1+0x508] ;  /* 0x0005080001297983 */ /* 0x000ea80000300800 */
[----:B------:R1:W-:Y:S04]  /*92520*/  STL [R1+0xb0], R38 ;  /* 0x0000b02601007387 */ /* 0x0003e80000100800 */
[----:B------:R-:W2:Y:S04]  /*92530*/  LDL.LU R42, [R1+0x690] ;  /* 0x00069000012a7983 */ /* 0x000ea80000300800 */
[----:B------:R-:W2:Y:S01]  /*92540*/  LDL.LU R43, [R1+0x698] ;  /* 0x00069800012b7983 */ /* 0x000ea20000300800 */
[----:B------:R-:W-:Y:S01]  /*92550*/  NOP ;  /* 0x0000000000007918 */ /* 0x000fe20000000000 */
[----:B-1----:R-:W-:Y:S01]  /*92560*/  IADD3 R38, PT, PT, R38, UR6, RZ ;  /* 0x0000000626267c10 */ /* 0x002fe2000fffe0ff */
[----:B------:R-:W1:Y:S01]  /*92570*/  LDCU UR6, c[0x0][0x3b8] ;  /* 0x00007700ff0677ac */ /* 0x000e620008000800 */
        /* <DEDUP_REMOVED lines=11> */
[----:B-1----:R-:W-:Y:S01]  /*92630*/  VIADD R38, R38, UR8 ;  /* 0x0000000826267c36 */ /* 0x002fe20008000000 */
[----:B------:R-:W-:Y:S01]  /*92640*/  @P2 LOP3.LUT R33, R33, 0x4, RZ, 0xfc, !PT ;  /* 0x0000000421212812 */ /* 0x000fe200078efcff */
        /* <DEDUP_REMOVED lines=13> */
[----:B------:R-:W-:Y:S01]  /*92720*/  ISETP.LT.AND P2, PT, R156, UR56, !P0 ;  /* 0x000000389c007c0c */ /* 0x000fe2000c741270 */
        /* <DEDUP_REMOVED lines=14> */
[----:B------:R-:W1:Y:S01]  /*92810*/  LDCU.64 UR66, c[0x0][0x398] ;  /* 0x00007300ff4277ac */ /* 0x000e620008000a00 */
[----:B---3--:R-:W-:Y:S04]  /*92820*/  STL.64 [R1+0xe50], R44 ;  /* 0x000e502c01007387 */ /* 0x008fe80000100a00 */
[----:B------:R-:W-:Y:S01]  /*92830*/  STL.64 [R1+0xe58], R46 ;  /* 0x000e582e01007387 */ /* 0x000fe20000100a00 */
[----:B------:R-:W-:-:S03]  /*92840*/  LOP3.LUT R32, R32, 0xfffeffff, RZ, 0xc0, !PT ;  /* 0xfffeffff20207812 */ /* 0x000fc600078ec0ff */
        /* <DEDUP_REMOVED lines=8> */
[----:B------:R-:W-:Y:S01]  /*928d0*/  @P1 LOP3.LUT R32, R32, 0x10000, RZ, 0xfc, !PT ;  /* 0x0001000020201812 */ /* 0x000fe200078efcff */
[----:B------:R-:W-:Y:S01]  /*928e0*/  NOP ;  /* 0x0000000000007918 */ /* 0x000fe20000000000 */
[----:B------:R-:W-:Y:S01]  /*928f0*/  ISETP.LT.AND P1, PT, R157, UR26, !P0 ;  /* 0x0000001a9d007c0c */ /* 0x000fe2000c721270 */
[----:B------:R-:W3:Y:S01]  /*92900*/  LDCU UR26, c[0x0][0x3b8] ;  /* 0x00007700ff1a77ac */ /* 0x000ee20008000800 */
[----:B-1----:R-:W-:Y:S01]  /*92910*/  VIADD R38, R38, UR10 ;  /* 0x0000000a26267c36 */ /* 0x002fe20008000000 */
[----:B------:R-:W1:Y:S04]  /*92920*/  LDCU UR10, c[0x0][0x3b8] ;  /* 0x00007700ff0a77ac */ /* 0x000e680008000800 */
[----:B------:R3:W-:Y:S02]  /*92930*/  STL [R1+0xcc], R38 ;  /* 0x0000cc2601007387 */ /* 0x0007e40000100800 */
[----:B---3--:R-:W-:Y:S01]  /*92940*/  VIADD R38, R38, UR26 ;  /* 0x0000001a26267c36 */ /* 0x008fe20008000000 */
[----:B------:R-:W3:Y:S04]  /*92950*/  LDCU UR26, c[0x0][0x3b8] ;  /* 0x00007700ff1a77ac */ /* 0x000ee80008000800 */
[----:B------:R1:W-:Y:S04]  /*92960*/  STL [R1+0xd0], R38 ;  /* 0x0000d02601007387 */ /* 0x0003e80000100800 */
[----:B------:R-:W-:Y:S04]  /*92970*/  STL.64 [R1+0xe40], R44 ;  /* 0x000e402c01007387 */ /* 0x000fe80000100a00 */
[----:B------:R-:W-:Y:S01]  /*92980*/  STL.64 [R1+0xe48], R46 ;  /* 0x000e482e01007387 */ /* 0x000fe20000100a00 */
[----:B-1----:R-:W-:-:S03]  /*92990*/  IADD3 R38, PT, PT, R38, UR46, RZ ;  /* 0x0000002e26267c10 */ /* 0x002fc6000fffe0ff */
[----:B--2---:R1:W-:Y:S01]  /*929a0*/  STSM.16.M88.4 [R34], R40 ;  /* 0x0000002822007844 */ /* 0x0043e20000000200 */
[----:B------:R-:W-:-:S03]  /*929b0*/  NOP ;  /* 0x0000000000007918 */ /* 0x000fc60000000000 */
[----:B------:R-:W2:Y:S04]  /*929c0*/  LDS.128 R44, [R34] ;  /* 0x00000000222c7984 */ /* 0x000ea80000000c00 */
[----:B-1----:R-:W3:Y:S04]  /*929d0*/  LDL.LU R40, [R1+0x144] ;  /* 0x0001440001287983 */ /* 0x002ee80000300800 */
[----:B------:R-:W3:Y:S04]  /*929e0*/  LDL.LU R41, [R1+0x14c] ;  /* 0x00014c0001297983 */ /* 0x000ee80000300800 */
[----:B------:R1:W-:Y:S04]  /*929f0*/  STL [R1+0xd4], R38 ;  /* 0x0000d42601007387 */ /* 0x0003e80000100800 */
[----:B------:R-:W3:Y:S04]  /*92a00*/  LDL.LU R42, [R1+0xb4] ;  /* 0x0000b400012a7983 */ /* 0x000ee80000300800 */
[----:B------:R-:W3:Y:S01]  /*92a10*/  LDL.LU R43, [R1+0xbc] ;  /* 0x0000bc00012b7983 */ /* 0x000ee20000300800 */
[----:B------:R-:W-:Y:S01]  /*92a20*/  NOP ;  /* 0x0000000000007918 */ /* 0x000fe20000000000 */
[----:B-1----:R-:W-:-:S05]  /*92a30*/  VIADD R38, R38, UR44 ;  /* 0x0000002c26267c36 */ /* 0x002fca0008000000 */
[----:B------:R1:W-:Y:S02]  /*92a40*/  STL [R1+0xd8], R38 ;  /* 0x0000d82601007387 */ /* 0x0003e40000100800 */
[----:B-1----:R-:W-:Y:S01]  /*92a50*/  VIADD R38, R38, UR38 ;  /* 0x0000002626267c36 */ /* 0x002fe20008000000 */
[----:B------:R-:W1:Y:S04]  /*92a60*/  LDCU UR38, c[0x0][0x3b8] ;  /* 0x00007700ff2677ac */ /* 0x000e680008000800 */
[----:B------:R4:W-:Y:S04]  /*92a70*/  STL [R1+0xb4], R38 ;  /* 0x0000b42601007387 */ /* 0x0009e80000100800 */
[----:B--2---:R-:W-:Y:S01]  /*92a80*/  STL.64 [R1+0xd60], R44 ;  /* 0x000d602c01007387 */ /* 0x004fe20000100a00 */
[----:B----4-:R-:W-:-:S03]  /*92a90*/  VIADD R38, R38, UR12 ;  /* 0x0000000c26267c36 */ /* 0x010fc60008000000 */
[----:B------:R-:W-:Y:S01]  /*92aa0*/  STL.64 [R1+0xd68], R46 ;  /* 0x000d682e01007387 */ /* 0x000fe20000100a00 */
[----:B------:R-:W2:Y:S03]  /*92ab0*/  LDCU UR12, c[0x0][0x3b8] ;  /* 0x00007700ff0c77ac */ /* 0x000ea60008000800 */
[----:B------:R4:W-:Y:S02]  /*92ac0*/  STL [R1+0xbc], R38 ;  /* 0x0000bc2601007387 */ /* 0x0009e40000100800 */
[----:B----4-:R-:W-:Y:S02]  /*92ad0*/  IADD3 R38, PT, PT, R38, UR14, RZ ;  /* 0x0000000e26267c10 */ /* 0x010fe4000fffe0ff */
[----:B---3--:R-:W-:Y:S01]  /*92ae0*/  STSM.16.M88.4 [R34], R40 ;  /* 0x0000002822007844 */ /* 0x008fe20000000200 */
[----:B------:R-:W-:-:S03]  /*92af0*/  NOP ;  /* 0x0000000000007918 */ /* 0x000fc60000000000 */
[----:B------:R-:W3:Y:S01]  /*92b00*/  LDS.128 R40, [R34] ;  /* 0x0000000022287984 */ /* 0x000ee20000000c00 */
[----:B------:R-:W-:Y:S01]  /*92b10*/  IMAD.MOV.U32 R44, RZ, RZ, R73 ;  /* 0x000000ffff2c7224 */ /* 0x000fe200078e0049 */
[----:B------:R-:W4:Y:S02]  /*92b20*/  LDCU UR14, c[0x0][0x3b8] ;  /* 0x00007700ff0e77ac */ /* 0x000f240008000800 */
[----:B------:R1:W-:Y:S02]  /*92b30*/  STL [R1+0xdc], R38 ;  /* 0x0000dc2601007387 */ /* 0x0003e40000100800 */
[----:B-1----:R-:W-:Y:S01]  /*92b40*/  VIADD R38, R38, UR16 ;  /* 0x0000001026267c36 */ /* 0x002fe20008000000 */
[----:B------:R-:W1:Y:S04]  /*92b50*/  LDCU UR16, c[0x0][0x3b8] ;  /* 0x00007700ff1077ac */ /* 0x000e680008000800 */
[----:B------:R2:W-:Y:S02]  /*92b60*/  STL [R1+0xe0], R38 ;  /* 0x0000e02601007387 */ /* 0x0005e40000100800 */
[----:B--2---:R-:W-:Y:S01]  /*92b70*/  VIADD R38, R38, UR18 ;  /* 0x0000001226267c36 */ /* 0x004fe20008000000 */
[----:B------:R-:W2:Y:S01]  /*92b80*/  LDCU UR18, c[0x0][0x3b8] ;  /* 0x00007700ff1277ac */ /* 0x000ea20008000800 */
[----:B---3--:R3:W-:Y:S04]  /*92b90*/  STL.64 [R1+0xc90], R40 ;  /* 0x000c902801007387 */ /* 0x0087e80000100a00 */
[----:B------:R1:W-:Y:S04]  /*92ba0*/  STL.64 [R1+0xc98], R42 ;  /* 0x000c982a01007387 */ /* 0x0003e80000100a00 */
[----:B---3--:R-:W3:Y:S04]  /*92bb0*/  LDL.LU R40, [R1+0x184] ;  /* 0x0001840001287983 */ /* 0x008ee80000300800 */
[----:B------:R-:W3:Y:S04]  /*92bc0*/  LDL.LU R41, [R1+0x18c] ;  /* 0x00018c0001297983 */ /* 0x000ee80000300800 */
[----:B------:R2:W-:Y:S04]  /*92bd0*/  STL [R1+0xe4], R38 ;  /* 0x0000e42601007387 */ /* 0x0005e80000100800 */
[----:B-1----:R-:W3:Y:S04]  /*92be0*/  LDL.LU R42, [R1+0x3b4] ;  /* 0x0003b400012a7983 */ /* 0x002ee80000300800 */
[----:B------:R-:W3:Y:S01]  /*92bf0*/  LDL.LU R43, [R1+0x3bc] ;  /* 0x0003bc00012b7983 */ /* 0x000ee20000300800 */
[----:B------:R-:W-:Y:S01]  /*92c00*/  IMAD.MOV.U32 R45, RZ, RZ, R75 ;  /* 0x000000ffff2d7224 */ /* 0x000fe200078e004b */
[----:B------:R-:W-:Y:S01]  /*92c10*/  NOP ;  /* 0x0000000000007918 */ /* 0x000fe20000000000 */
[----:B------:R-:W-:-:S02]  /*92c20*/  IMAD.MOV.U32 R46, RZ, RZ, R105 ;  /* 0x000000ffff2e7224 */ /* 0x000fc400078e0069 */
[----:B------:R-:W-:-:S05]  /*92c30*/  IMAD.MOV.U32 R47, RZ, RZ, R107 ;  /* 0x000000ffff2f7224 */ /* 0x000fca00078e006b */
[----:B------:R-:W-:Y:S01]  /*92c40*/  STSM.16.M88.4 [R34], R44 ;  /* 0x0000002c22007844 */ /* 0x000fe20000000200 */
[----:B------:R-:W-:-:S03]  /*92c50*/  NOP ;  /* 0x0000000000007918 */ /* 0x000fc60000000000 */
[----:B------:R-:W1:Y:S01]  /*92c60*/  LDS.128 R44, [R34] ;  /* 0x00000000222c7984 */ /* 0x000e620000000c00 */
[----:B--2---:R-:W-:Y:S01]  /*92c70*/  VIADD R38, R38, UR20 ;  /* 0x0000001426267c36 */ /* 0x004fe20008000000 */
[----:B------:R-:W-:-:S04]  /*92c80*/  NOP ;  /* 0x0000000000007918 */ /* 0x000fc80000000000 */
[----:B------:R2:W-:Y:S01]  /*92c90*/  STL [R1+0xe8], R38 ;  /* 0x0000e82601007387 */ /* 0x0005e20000100800 */
[----:B------:R-:W1:Y:S01]  /*92ca0*/  LDCU UR20, c[0x0][0x3b8] ;  /* 0x00007700ff1477ac */ /* 0x000e620008000800 */
[----:B--2---:R-:W-:Y:S01]  /*92cb0*/  IADD3 R38, PT, PT, R38, UR22, RZ ;  /* 0x0000001626267c10 */ /* 0x004fe2000fffe0ff */
[----:B------:R-:W2:Y:S04]  /*92cc0*/  LDCU UR22, c[0x0][0x3b8] ;  /* 0x00007700ff1677ac */ /* 0x000ea80008000800 */
[----:B------:R4:W-:Y:S02]  /*92cd0*/  STL [R1+0xec], R38 ;  /* 0x0000ec2601007387 */ /* 0x0009e40000100800 */
[----:B----4-:R-:W-:Y:S01]  /*92ce0*/  VIADD R38, R38, UR36 ;  /* 0x0000002426267c36 */ /* 0x010fe20008000000 */
[----:B------:R-:W4:Y:S01]  /*92cf0*/  LDCU UR36, c[0x0][0x3b8] ;  /* 0x00007700ff2477ac */ /* 0x000f220008000800 */
[----:B-1----:R-:W-:Y:S04]  /*92d00*/  STL.64 [R1+0x8c0], R44 ;  /* 0x0008c02c01007387 */ /* 0x002fe80000100a00 */
[----:B------:R-:W-:Y:S04]  /*92d10*/  STL.64 [R1+0x8c8], R46 ;  /* 0x0008c82e01007387 */ /* 0x000fe80000100a00 */
[----:B---3--:R1:W-:Y:S01]  /*92d20*/  STSM.16.M88.4 [R34], R40 ;  /* 0x0000002822007844 */ /* 0x0083e20000000200 */
[----:B------:R-:W-:-:S03]  /*92d30*/  NOP ;  /* 0x0000000000007918 */ /* 0x000fc60000000000 */
[----:B------:R-:W3:Y:S04]  /*92d40*/  LDS.128 R44, [R34] ;  /* 0x00000000222c7984 */ /* 0x000ee80000000c00 */
[----:B-1----:R-:W2:Y:S04]  /*92d50*/  LDL.LU R40, [R1+0x504] ;  /* 0x0005040001287983 */ /* 0x002ea80000300800 */
[----:B------:R-:W2:Y:S04]  /*92d60*/  LDL.LU R41, [R1+0x50c] ;  /* 0x00050c0001297983 */ /* 0x000ea80000300800 */
[----:B------:R1:W-:Y:S04]  /*92d70*/  STL [R1+0xf0], R38 ;  /* 0x0000f02601007387 */ /* 0x0003e80000100800 */
[----:B------:R-:W2:Y:S04]  /*92d80*/  LDL.LU R42, [R1+0x694] ;  /* 0x00069400012a7983 */ /* 0x000ea80000300800 */
[----:B------:R-:W2:Y:S01]  /*92d90*/  LDL.LU R43, [R1+0x69c] ;  /* 0x00069c00012b7983 */ /* 0x000ea20000300800 */
[----:B------:R-:W-:Y:S01]  /*92da0*/  NOP ;  /* 0x0000000000007918 */ /* 0x000fe20000000000 */
        /* <DEDUP_REMOVED lines=8> */
[----:B-1----:R-:W-:Y:S01]  /*92e30*/  VIADD R38, R38, UR34 ;  /* 0x0000002226267c36 */ /* 0x002fe20008000000 */
[----:B------:R-:W1:Y:S02]  /*92e40*/  LDCU UR34, c[0x0][0x3b8] ;  /* 0x00007700ff2277ac */ /* 0x000e640008000800 */
[----:B--2---:R2:W-:Y:S01]  /*92e50*/  STSM.16.M88.4 [R34], R40 ;  /* 0x0000002822007844 */ /* 0x0045e20000000200 */
[----:B------:R-:W-:-:S03]  /*92e60*/  NOP ;  /* 0x0000000000007918 */ /* 0x000fc60000000000 */
[----:B------:R-:W1:Y:S04]  /*92e70*/  LDS.128 R44, [R34] ;  /* 0x00000000222c7984 */ /* 0x000e680000000c00 */
[----:B--2---:R-:W2:Y:S04]  /*92e80*/  LDL.LU R40, [R1+0x724] ;  /* 0x0007240001287983 */ /* 0x004ea80000300800 */
[----:B------:R-:W2:Y:S04]  /*92e90*/  LDL.LU R41, [R1+0x72c] ;  /* 0x00072c0001297983 */ /* 0x000ea80000300800 */
[----:B------:R3:W-:Y:S04]  /*92ea0*/  STL [R1+0xfc], R38 ;  /* 0x0000fc2601007387 */ /* 0x0007e80000100800 */
[----:B------:R-:W2:Y:S04]  /*92eb0*/  LDL.LU R42, [R1+0x10e4] ;  /* 0x0010e400012a7983 */ /* 0x000ea80000300800 */
[----:B------:R-:W2:Y:S01]  /*92ec0*/  LDL.LU R43, [R1+0x10ec] ;  /* 0x0010ec00012b7983 */ /* 0x000ea20000300800 */
[----:B------:R-:W-:Y:S01]  /*92ed0*/  NOP ;  /* 0x0000000000007918 */ /* 0x000fe20000000000 */
[----:B---3--:R-:W-:-:S05]  /*92ee0*/  VIADD R38, R38, UR42 ;  /* 0x0000002a26267c36 */ /* 0x008fca0008000000 */
[----:B------:R3:W-:Y:S02]  /*92ef0*/  STL [R1+0x100], R38 ;  /* 0x0001002601007387 */ /* 0x0007e40000100800 */
[----:B---3--:R-:W-:Y:S01]  /*92f00*/  IADD3 R38, PT, PT, R38, UR28, RZ ;  /* 0x0000001c26267c10 */ /* 0x008fe2000fffe0ff */
[----:B------:R-:W3:Y:S04]  /*92f10*/  LDCU UR28, c[0x0][0x3b8] ;  /* 0x00007700ff1c77ac */ /* 0x000ee80008000800 */
[----:B------:R4:W-:Y:S04]  /*92f20*/  STL [R1+0x104], R38 ;  /* 0x0001042601007387 */ /* 0x0009e80000100800 */
[----:B-1----:R-:W-:Y:S04]  /*92f30*/  STL.64 [R1+0x700], R44 ;  /* 0x0007002c01007387 */ /* 0x002fe80000100a00 */
[----:B------:R-:W-:Y:S01]  /*92f40*/  STL.64 [R1+0x708], R46 ;  /* 0x0007082e01007387 */ /* 0x000fe20000100a00 */
[----:B----4-:R-:W-:Y:S01]  /*92f50*/  VIADD R38, R38, UR24 ;  /* 0x0000001826267c36 */ /* 0x010fe20008000000 */
[----:B------:R-:W1:Y:S02]  /*92f60*/  LDCU UR24, c[0x0][0x3b8] ;  /* 0x00007700ff1877ac */ /* 0x000e640008000800 */
[----:B--2---:R2:W-:Y:S01]  /*92f70*/  STSM.16.M88.4 [R34], R40 ;  /* 0x0000002822007844 */ /* 0x0045e20000000200 */
[----:B------:R-:W-:-:S03]  /*92f80*/  NOP ;  /* 0x0000000000007918 */ /* 0x000fc60000000000 */
[----:B------:R-:W4:Y:S04]  /*92f90*/  LDS.128 R44, [R34] ;  /* 0x00000000222c7984 */ /* 0x000f280000000c00 */
[----:B--2---:R-:W2:Y:S04]  /*92fa0*/  LDL.LU R40, [R1+0x834] ;  /* 0x0008340001287983 */ /* 0x004ea80000300800 */
[----:B------:R-:W2:Y:S04]  /*92fb0*/  LDL.LU R41, [R1+0x83c] ;  /* 0x00083c0001297983 */ /* 0x000ea80000300800 */
[----:B------:R1:W-:Y:S04]  /*92fc0*/  STL [R1+0x108], R38 ;  /* 0x0001082601007387 */ /* 0x0003e80000100800 */
[----:B------:R-:W2:Y:S04]  /*92fd0*/  LDL.LU R42, [R1+0xc84] ;  /* 0x000c8400012a7983 */ /* 0x000ea80000300800 */
[----:B------:R-:W2:Y:S01]  /*92fe0*/  LDL.LU R43, [R1+0xc8c] ;  /* 0x000c8c00012b7983 */ /* 0x000ea20000300800 */
[----:B------:R-:W-:Y:S01]  /*92ff0*/  NOP ;  /* 0x0000000000007918 */ /* 0x000fe20000000000 */
[----:B-1----:R-:W-:-:S05]  /*93000*/  VIADD R38, R38, UR40 ;  /* 0x0000002826267c36 */ /* 0x002fca0008000000 */
[----:B------:R1:W-:Y:S02]  /*93010*/  STL [R1+0x10c], R38 ;  /* 0x00010c2601007387 */ /* 0x0003e40000100800 */
[----:B-1----:R-:W-:Y:S01]  /*93020*/  VIADD R38, R38, UR26 ;  /* 0x0000001a26267c36 */ /* 0x002fe20008000000 */
[----:B------:R-:W1:Y:S04]  /*93030*/  LDCU UR26, c[0x0][0x3b8] ;  /* 0x00007700ff1a77ac */ /* 0x000e680008000800 */
[----:B------:R3:W-:Y:S04]  /*93040*/  STL [R1+0x110], R38 ;  /* 0x0001102601007387 */ /* 0x0007e80000100800 */
[----:B----4-:R-:W-:Y:S04]  /*93050*/  STL.64 [R1+0x690], R44 ;  /* 0x0006902c01007387 */ /* 0x010fe80000100a00 */
[----:B------:R-:W-:Y:S01]  /*93060*/  STL.64 [R1+0x698], R46 ;  /* 0x0006982e01007387 */ /* 0x000fe20000100a00 */
[----:B---3--:R-:W-:Y:S01]  /*93070*/  VIADD R38, R38, UR6 ;  /* 0x0000000626267c36 */ /* 0x008fe20008000000 */
[----:B------:R-:W3:Y:S02]  /*93080*/  LDCU UR6, c[0x0][0x3b8] ;  /* 0x00007700ff0677ac */ /* 0x000ee40008000800 */
        /* <DEDUP_REMOVED lines=12> */
[----:B---3--:R-:W-:Y:S01]  /*93150*/  IADD3 R38, PT, PT, R38, UR10, RZ ;  /* 0x0000000a26267c10 */ /* 0x008fe2000fffe0ff */
[----:B------:R-:W3:Y:S04]  /*93160*/  LDCU UR10, c[0x0][0x3b8] ;  /* 0x00007700ff0a77ac */ /* 0x000ee80008000800 */
[----:B------:R1:W-:Y:S04]  /*93170*/  STL [R1+0x11c], R38 ;  /* 0x00011c2601007387 */ /* 0x0003e80000100800 */
[----:B----4-:R-:W-:Y:S04]  /*93180*/  STL.64 [R1+0x500], R44 ;  /* 0x0005002c01007387 */ /* 0x010fe80000100a00 */
[----:B------:R-:W-:Y:S01]  /*93190*/  STL.64 [R1+0x508], R46 ;  /* 0x0005082e01007387 */ /* 0x000fe20000100a00 */
[----:B-1----:R-:W-:Y:S01]  /*931a0*/  VIADD R38, R38, UR12 ;  /* 0x0000000c26267c36 */ /* 0x002fe20008000000 */
        /* <DEDUP_REMOVED lines=11> */
[----:B------:R-:W1:Y:S01]  /*93260*/  LDCU UR14, c[0x0][0x3b8] ;  /* 0x00007700ff0e77ac */ /* 0x000e620008000800 */
[----:B----4-:R-:W-:Y:S04]  /*93270*/  STL.64 [R1+0x3b0], R44 ;  /* 0x0003b02c01007387 */ /* 0x010fe80000100a00 */
[----:B------:R-:W-:Y:S04]  /*93280*/  STL.64 [R1+0x3b8], R46 ;  /* 0x0003b82e01007387 */ /* 0x000fe80000100a00 */
        /* <DEDUP_REMOVED lines=13> */
[----:B------:R4:W-:Y:S02]  /*93360*/  STL [R1+0x30], R38 ;  /* 0x0000302601007387 */ /* 0x0009e40000100800 */
[----:B----4-:R-:W-:-:S02]  /*93370*/  VIADD R38, R38, UR18 ;  /* 0x0000001226267c36 */ /* 0x010fc40008000000 */
[----:B--2---:R-:W-:Y:S01]  /*93380*/  STSM.16.M88.4 [R34], R40 ;  /* 0x0000002822007844 */ /* 0x004fe20000000200 */
[----:B------:R-:W-:-:S03]  /*93390*/  NOP ;  /* 0x0000000000007918 */ /* 0x000fc60000000000 */
[----:B------:R-:W2:Y:S01]  /*933a0*/  LDS.128 R40, [R34] ;  /* 0x0000000022287984 */ /* 0x000ea20000000c00 */
[----:B------:R-:W-:Y:S01]  /*933b0*/  IMAD.MOV.U32 R44, RZ, RZ, R76 ;  /* 0x000000ffff2c7224 */ /* 0x000fe200078e004c */
[----:B------:R-:W-:Y:S01]  /*933c0*/  MOV R46, R108 ;  /* 0x0000006c002e7202 */ /* 0x000fe20000000f00 */
[----:B------:R-:W-:Y:S01]  /*933d0*/  IMAD.MOV.U32 R45, RZ, RZ, R78 ;  /* 0x000000ffff2d7224 */ /* 0x000fe200078e004e */
[----:B------:R-:W4:Y:S01]  /*933e0*/  LDCU UR18, c[0x0][0x3b8] ;  /* 0x00007700ff1277ac */ /* 0x000f220008000800 */
[----:B--2---:R2:W-:Y:S04]  /*933f0*/  STL.64 [R1+0xf20], R40 ;  /* 0x000f202801007387 */ /* 0x0045e80000100a00 */
[----:B------:R1:W-:Y:S04]  /*93400*/  STL.64 [R1+0xf28], R42 ;  /* 0x000f282a01007387 */ /* 0x0003e80000100a00 */
[----:B--2---:R-:W2:Y:S04]  /*93410*/  LDL.LU R40, [R1+0x190] ;  /* 0x0001900001287983 */ /* 0x004ea80000300800 */
[----:B------:R-:W2:Y:S04]  /*93420*/  LDL.LU R41, [R1+0x198] ;  /* 0x0001980001297983 */ /* 0x000ea80000300800 */
[----:B------:R3:W-:Y:S04]  /*93430*/  STL [R1+0x38], R38 ;  /* 0x0000382601007387 */ /* 0x0007e80000100800 */
[----:B-1----:R-:W2:Y:S04]  /*93440*/  LDL.LU R42, [R1+0x370] ;  /* 0x00037000012a7983 */ /* 0x002ea80000300800 */
[----:B------:R-:W2:Y:S01]  /*93450*/  LDL.LU R43, [R1+0x378] ;  /* 0x00037800012b7983 */ /* 0x000ea20000300800 */
[----:B------:R-:W-:Y:S01]  /*93460*/  IMAD.MOV.U32 R47, RZ, RZ, R110 ;  /* 0x000000ffff2f7224 */ /* 0x000fe200078e006e */
[----:B------:R-:W-:-:S04]  /*93470*/  NOP ;  /* 0x0000000000007918 */ /* 0x000fc80000000000 */
[----:B------:R-:W-:Y:S01]  /*93480*/  STSM.16.M88.4 [R34], R44 ;  /* 0x0000002c22007844 */ /* 0x000fe20000000200 */
[----:B------:R-:W-:-:S03]  /*93490*/  NOP ;  /* 0x0000000000007918 */ /* 0x000fc60000000000 */
[----:B------:R-:W1:Y:S01]  /*934a0*/  LDS.128 R44, [R34] ;  /* 0x00000000222c7984 */ /* 0x000e620000000c00 */
[----:B---3--:R-:W-:Y:S01]  /*934b0*/  VIADD R38, R38, UR20 ;  /* 0x0000001426267c36 */ /* 0x008fe20008000000 */
[----:B------:R-:W-:Y:S01]  /*934c0*/  NOP ;  /* 0x0000000000007918 */ /* 0x000fe20000000000 */
[----:B------:R-:W3:Y:S01]  /*934d0*/  LDCU UR20, c[0x0][0x3b8] ;  /* 0x00007700ff1477ac */ /* 0x000ee20008000800 */
[----:B-1----:R-:W-:Y:S04]  /*934e0*/  STL.64 [R1+0xf10], R44 ;  /* 0x000f102c01007387 */ /* 0x002fe80000100a00 */
[----:B------:R-:W-:Y:S04]  /*934f0*/  STL.64 [R1+0xf18], R46 ;  /* 0x000f182e01007387 */ /* 0x000fe80000100a00 */
        /* <DEDUP_REMOVED lines=9> */
[----:B-1----:R-:W-:Y:S01]  /*93590*/  VIADD R38, R38, UR22 ;  /* 0x0000001626267c36 */ /* 0x002fe20008000000 */
[----:B------:R-:W1:Y:S01]  /*935a0*/  LDCU UR22, c[0x0][0x3b8] ;  /* 0x00007700ff1677ac */ /* 0x000e620008000800 */
[----:B--2---:R-:W-:Y:S04]  /*935b0*/  STL.64 [R1+0xf00], R44 ;  /* 0x000f002c01007387 */ /* 0x004fe80000100a00 */
[----:B------:R-:W-:Y:S04]  /*935c0*/  STL.64 [R1+0xf08], R46 ;  /* 0x000f082e01007387 */ /* 0x000fe80000100a00 */
[----:B---3--:R2:W-:Y:S01]  /*935d0*/  STSM.16.M88.4 [R34], R40 ;  /* 0x0000002822007844 */ /* 0x0085e20000000200 */
        /* <DEDUP_REMOVED lines=66> */
[----:B---3--:R-:W-:Y:S01]  /*93a00*/  VIADD R38, R38, UR28 ;  /* 0x0000001c26267c36 */ /* 0x008fe20008000000 */
[----:B------:R-:W3:Y:S04]  /*93a10*/  LDCU UR28, c[0x0][0x3b8] ;  /* 0x00007700ff1c77ac */ /* 0x000ee80008000800 */
[----:B------:R1:W-:Y:S02]  /*93a20*/  STL [R1+0x34], R38 ;  /* 0x0000342601007387 */ /* 0x0003e40000100800 */
[----:B-1----:R-:W-:Y:S01]  /*93a30*/  IADD3 R38, PT, PT, R38, UR24, RZ ;  /* 0x0000001826267c10 */ /* 0x002fe2000fffe0ff */
[----:B------:R-:W1:Y:S04]  /*93a40*/  LDCU UR24, c[0x0][0x3b8] ;  /* 0x00007700ff1877ac */ /* 0x000e680008000800 */
[----:B------:R3:W-:Y:S04]  /*93a50*/  STL [R1+0x3c], R38 ;  /* 0x00003c2601007387 */ /* 0x0007e80000100800 */
[----:B------:R-:W-:Y:S01]  /*93a60*/  STL.64 [R1+0xd50], R44 ;  /* 0x000d502c01007387 */ /* 0x000fe20000100a00 */
[----:B---3--:R-:W-:-:S03]  /*93a70*/  VIADD R38, R38, UR26 ;  /* 0x0000001a26267c36 */ /* 0x008fc60008000000 */
[----:B------:R-:W-:Y:S01]  /*93a80*/  STL.64 [R1+0xd58], R46 ;  /* 0x000d582e01007387 */ /* 0x000fe20000100a00 */
[----:B------:R-:W3:Y:S03]  /*93a90*/  LDCU UR26, c[0x0][0x3b8] ;  /* 0x00007700ff1a77ac */ /* 0x000ee60008000800 */
[----:B------:R1:W-:Y:S02]  /*93aa0*/  STL [R1+0xa4], R38 ;  /* 0x0000a42601007387 */ /* 0x0003e40000100800 */
[----:B-1----:R-:W-:Y:S02]  /*93ab0*/  VIADD R38, R38, UR6 ;  /* 0x0000000626267c36 */ /* 0x002fe40008000000 */
[----:B--2---:R-:W-:Y:S01]  /*93ac0*/  STSM.16.M88.4 [R34], R40 ;  /* 0x0000002822007844 */ /* 0x004fe20000000200 */
[----:B------:R-:W-:-:S03]  /*93ad0*/  NOP ;  /* 0x0000000000007918 */ /* 0x000fc60000000000 */
[----:B------:R-:W1:Y:S01]  /*93ae0*/  LDS.128 R40, [R34] ;  /* 0x0000000022287984 */ /* 0x000e620000000c00 */
[----:B------:R-:W-:Y:S01]  /*93af0*/  IMAD.MOV.U32 R44, RZ, RZ, R77 ;  /* 0x000000ffff2c7224 */ /* 0x000fe200078e004d */
[----:B------:R-:W-:Y:S01]  /*93b00*/  MOV R47, R111 ;  /* 0x0000006f002f7202 */ /* 0x000fe20000000f00 */
[----:B------:R-:W-:Y:S01]  /*93b10*/  IMAD.MOV.U32 R45, RZ, RZ, R79 ;  /* 0x000000ffff2d7224 */ /* 0x000fe200078e004f */
[----:B------:R2:W-:Y:S01]  /*93b20*/  STL [R1+0xac], R38 ;  /* 0x0000ac2601007387 */ /* 0x0005e20000100800 */
[----:B------:R-:W-:Y:S01]  /*93b30*/  IMAD.MOV.U32 R46, RZ, RZ, R109 ;  /* 0x000000ffff2e7224 */ /* 0x000fe200078e006d */
[----:B------:R-:W-:Y:S01]  /*93b40*/  NOP ;  /* 0x0000000000007918 */ /* 0x000fe20000000000 */
[----:B------:R-:W1:Y:S01]  /*93b50*/  LDCU UR6, c[0x0][0x3b8] ;  /* 0x00007700ff0677ac */ /* 0x000e620008000800 */
[----:B--2---:R-:W-:Y:S02]  /*93b60*/  VIADD R38, R38, UR8 ;  /* 0x0000000826267c36 */ /* 0x004fe40008000000 */
[----:B------:R-:W-:Y:S01]  /*93b70*/  STSM.16.M88.4 [R34], R44 ;  /* 0x0000002c22007844 */ /* 0x000fe20000000200 */
[----:B------:R-:W-:-:S03]  /*93b80*/  NOP ;  /* 0x0000000000007918 */ /* 0x000fc60000000000 */
[----:B------:R2:W-:Y:S01]  /*93b90*/  STL [R1+0x164], R38 ;  /* 0x0001642601007387 */ /* 0x0005e20000100800 */
[----:B------:R-:W1:Y:S03]  /*93ba0*/  LDCU UR8, c[0x0][0x3b8] ;  /* 0x00007700ff0877ac */ /* 0x000e660008000800 */
[----:B------:R-:W3:Y:S01]  /*93bb0*/  LDS.128 R44, [R34] ;  /* 0x00000000222c7984 */ /* 0x000ee20000000c00 */
[----:B--2---:R-:W-:Y:S01]  /*93bc0*/  VIADD R38, R38, UR10 ;  /* 0x0000000a26267c36 */ /* 0x004fe20008000000 */
[----:B------:R-:W2:Y:S02]  /*93bd0*/  LDCU UR10, c[0x0][0x3b8] ;  /* 0x00007700ff0a77ac */ /* 0x000ea40008000800 */
[----:B-1----:R1:W-:Y:S04]  /*93be0*/  STL.64 [R1+0xc80], R40 ;  /* 0x000c802801007387 */ /* 0x0023e80000100a00 */
[----:B------:R2:W-:Y:S04]  /*93bf0*/  STL.64 [R1+0xc88], R42 ;  /* 0x000c882a01007387 */ /* 0x0005e80000100a00 */
[----:B-1----:R-:W4:Y:S04]  /*93c00*/  LDL.LU R40, [R1+0x194] ;  /* 0x0001940001287983 */ /* 0x002f280000300800 */
[----:B------:R-:W4:Y:S04]  /*93c10*/  LDL.LU R41, [R1+0x19c] ;  /* 0x00019c0001297983 */ /* 0x000f280000300800 */
[----:B------:R1:W-:Y:S04]  /*93c20*/  STL [R1+0x168], R38 ;  /* 0x0001682601007387 */ /* 0x0003e80000100800 */
[----:B--2---:R-:W4:Y:S04]  /*93c30*/  LDL.LU R42, [R1+0x374] ;  /* 0x00037400012a7983 */ /* 0x004f280000300800 */
[----:B------:R-:W4:Y:S01]  /*93c40*/  LDL.LU R43, [R1+0x37c] ;  /* 0x00037c00012b7983 */ /* 0x000f220000300800 */
[----:B------:R-:W-:Y:S01]  /*93c50*/  NOP ;  /* 0x0000000000007918 */ /* 0x000fe20000000000 */
[----:B-1----:R-:W-:Y:S01]  /*93c60*/  VIADD R38, R38, UR12 ;  /* 0x0000000c26267c36 */ /* 0x002fe20008000000 */
[----:B------:R-:W1:Y:S04]  /*93c70*/  LDCU UR12, c[0x0][0x3b8] ;  /* 0x00007700ff0c77ac */ /* 0x000e680008000800 */
[----:B------:R2:W-:Y:S02]  /*93c80*/  STL [R1+0x16c], R38 ;  /* 0x00016c2601007387 */ /* 0x0005e40000100800 */
[----:B--2---:R-:W-:Y:S01]  /*93c90*/  VIADD R38, R38, UR14 ;  /* 0x0000000e26267c36 */ /* 0x004fe20008000000 */
[----:B------:R-:W2:Y:S04]  /*93ca0*/  LDCU UR14, c[0x0][0x3b8] ;  /* 0x00007700ff0e77ac */ /* 0x000ea80008000800 */
[----:B------:R1:W-:Y:S04]  /*93cb0*/  STL [R1+0x170], R38 ;  /* 0x0001702601007387 */ /* 0x0003e80000100800 */
[----:B---3--:R-:W-:Y:S04]  /*93cc0*/  STL.64 [R1+0x8d0], R44 ;  /* 0x0008d02c01007387 */ /* 0x008fe80000100a00 */
[----:B------:R-:W-:Y:S01]  /*93cd0*/  STL.64 [R1+0x8d8], R46 ;  /* 0x0008d82e01007387 */ /* 0x000fe20000100a00 */
[----:B-1----:R-:W-:Y:S01]  /*93ce0*/  VIADD R38, R38, UR16 ;  /* 0x0000001026267c36 */ /* 0x002fe20008000000 */
[----:B------:R-:W1:Y:S02]  /*93cf0*/  LDCU UR16, c[0x0][0x3b8] ;  /* 0x00007700ff1077ac */ /* 0x000e640008000800 */
[----:B----4-:R3:W-:Y:S01]  /*93d00*/  STSM.16.M88.4 [R34], R40 ;  /* 0x0000002822007844 */ /* 0x0107e20000000200 */
[----:B------:R-:W-:-:S03]  /*93d10*/  NOP ;  /* 0x0000000000007918 */ /* 0x000fc60000000000 */
[----:B------:R-:W4:Y:S04]  /*93d20*/  LDS.128 R44, [R34] ;  /* 0x00000000222c7984 */ /* 0x000f280000000c00 */
[----:B---3--:R-:W3:Y:S04]  /*93d30*/  LDL.LU R40, [R1+0x524] ;  /* 0x0005240001287983 */ /* 0x008ee80000300800 */
[----:B------:R-:W3:Y:S04]  /*93d40*/  LDL.LU R41, [R1+0x52c] ;  /* 0x00052c0001297983 */ /* 0x000ee80000300800 */
[----:B------:R1:W-:Y:S04]  /*93d50*/  STL [R1+0x174], R38 ;  /* 0x0001742601007387 */ /* 0x0003e80000100800 */
[----:B------:R-:W3:Y:S04]  /*93d60*/  LDL.LU R42, [R1+0x684] ;  /* 0x00068400012a7983 */ /* 0x000ee80000300800 */
[----:B------:R-:W3:Y:S01]  /*93d70*/  LDL.LU R43, [R1+0x68c] ;  /* 0x00068c00012b7983 */ /* 0x000ee20000300800 */
[----:B------:R-:W-:Y:S01]  /*93d80*/  NOP ;  /* 0x0000000000007918 */ /* 0x000fe20000000000 */
[----:B-1----:R-:W-:Y:S01]  /*93d90*/  IADD3 R38, PT, PT, R38, UR18, RZ ;  /* 0x0000001226267c10 */ /* 0x002fe2000fffe0ff */
[----:B------:R-:W1:Y:S04]  /*93da0*/  LDCU UR18, c[0x0][0x3b8] ;  /* 0x00007700ff1277ac */ /* 0x000e680008000800 */
[----:B------:R2:W-:Y:S02]  /*93db0*/  STL [R1+0x178], R38 ;  /* 0x0001782601007387 */ /* 0x0005e40000100800 */
[----:B--2---:R-:W-:Y:S01]  /*93dc0*/  VIADD R38, R38, UR20 ;  /* 0x0000001426267c36 */ /* 0x004fe20008000000 */
[----:B------:R-:W2:Y:S04]  /*93dd0*/  LDCU UR20, c[0x0][0x3b8] ;  /* 0x00007700ff1477ac */ /* 0x000ea80008000800 */
[----:B------:R1:W-:Y:S04]  /*93de0*/  STL [R1+0x17c], R38 ;  /* 0x00017c2601007387 */ /* 0x0003e80000100800 */
[----:B----4-:R-:W-:Y:S04]  /*93df0*/  STL.64 [R1+0x830], R44 ;  /* 0x0008302c01007387 */ /* 0x010fe80000100a00 */
[----:B------:R-:W-:Y:S01]  /*93e00*/  STL.64 [R1+0x838], R46 ;  /* 0x0008382e01007387 */ /* 0x000fe20000100a00 */
[----:B-1----:R-:W-:Y:S01]  /*93e10*/  VIADD R38, R38, UR22 ;  /* 0x0000001626267c36 */ /* 0x002fe20008000000 */
[----:B------:R-:W1:Y:S02]  /*93e20*/  LDCU UR22, c[0x0][0x3b8] ;  /* 0x00007700ff1677ac */ /* 0x000e640008000800 */
[----:B---3--:R3:W-:Y:S01]  /*93e30*/  STSM.16.M88.4 [R34], R40 ;  /* 0x0000002822007844 */ /* 0x0087e20000000200 */
        /* <DEDUP_REMOVED lines=8> */
[----:B-1----:R-:W-:Y:S01]  /*93ec0*/  VIADD R38, R38, UR4 ;  /* 0x0000000426267c36 */ /* 0x002fe20008000000 */
        /* <DEDUP_REMOVED lines=57> */
[----:B------:R-:W1:Y:S01]  /*94260*/  LDCU UR6, c[0x0][0x3b8] ;  /* 0x00007700ff0677ac */ /* 0x000e620008000800 */
[----:B----4-:R-:W-:Y:S04]  /*94270*/  STL.64 [R1+0x520], R44 ;  /* 0x0005202c01007387 */ /* 0x010fe80000100a00 */
[----:B------:R-:W-:Y:S04]  /*94280*/  STL.64 [R1+0x528], R46 ;  /* 0x0005282e01007387 */ /* 0x000fe80000100a00 */
        /* <DEDUP_REMOVED lines=10> */
[----:B------:R-:W1:Y:S01]  /*94330*/  LDCU UR8, c[0x0][0x3b8] ;  /* 0x00007700ff0877ac */ /* 0x000e620008000800 */
[----:B----4-:R-:W-:Y:S04]  /*94340*/  STL.64 [R1+0xfd0], R44 ;  /* 0x000fd02c01007387 */ /* 0x010fe80000100a00 */
[----:B------:R-:W-:Y:S04]  /*94350*/  STL.64 [R1+0xfd8], R46 ;  /* 0x000fd82e01007387 */ /* 0x000fe80000100a00 */
[----:B------:R4:W-:Y:S02]  /*94360*/  STL [R1+0x98], R38 ;  /* 0x0000982601007387 */ /* 0x0009e40000100800 */
[----:B----4-:R-:W-:-:S02]  /*94370*/  IADD3 R38, PT, PT, R38, UR10, RZ ;  /* 0x0000000a26267c10 */ /* 0x010fc4000fffe0ff */
[----:B---3--:R-:W-:Y:S01]  /*94380*/  STSM.16.M88.4 [R34], R40 ;  /* 0x0000002822007844 */ /* 0x008fe20000000200 */
[----:B------:R-:W-:-:S03]  /*94390*/  NOP ;  /* 0x0000000000007918 */ /* 0x000fc60000000000 */
[----:B------:R-:W3:Y:S01]  /*943a0*/  LDS.128 R40, [R34] ;  /* 0x0000000022287984 */ /* 0x000ee20000000c00 */
[----:B------:R-:W-:Y:S01]  /*943b0*/  IMAD.MOV.U32 R44, RZ, RZ, R80 ;  /* 0x000000ffff2c7224 */ /* 0x000fe200078e0050 */
[----:B------:R-:W4:Y:S02]  /*943c0*/  LDCU UR10, c[0x0][0x3b8] ;  /* 0x00007700ff0a77ac */ /* 0x000f240008000800 */
        /* <DEDUP_REMOVED lines=15> */
[----:B------:R-:W-:Y:S01]  /*944c0*/  NOP ;  /* 0x0000000000007918 */ /* 0x000fe20000000000 */
[----:B------:R-:W2:Y:S01]  /*944d0*/  LDCU UR12, c[0x0][0x3b8] ;  /* 0x00007700ff0c77ac */ /* 0x000ea20008000800 */
        /* <DEDUP_REMOVED lines=85> */
[----:B-1----:R-:W-:Y:S01]  /*94a30*/  VIADD R38, R38, UR32 ;  /* 0x0000002026267c36 */ /* 0x002fe20008000000 */
        /* <DEDUP_REMOVED lines=11> */
[----:B------:R-:W-:Y:S01]  /*94af0*/  MOV R44, R81 ;  /* 0x00000051002c7202 */ /* 0x000fe20000000f00 */
[----:B------:R-:W-:Y:S01]  /*94b00*/  IMAD.MOV.U32 R45, RZ, RZ, R83 ;  /* 0x000000ffff2d7224 */ /* 0x000fe200078e0053 */
[----:B------:R-:W2:Y:S01]  /*94b10*/  LDCU UR30, c[0x0][0x3b8] ;  /* 0x00007700ff1e77ac */ /* 0x000ea20008000800 */
[----:B------:R3:W-:Y:S02]  /*94b20*/  STL [R1+0x900], R38 ;  /* 0x0009002601007387 */ /* 0x0007e40000100800 */
[----:B---3--:R-:W-:Y:S01]  /*94b30*/  VIADD R38, R38, UR28 ;  /* 0x0000001c26267c36 */ /* 0x008fe20008000000 */
[----:B------:R-:W3:Y:S04]  /*94b40*/  LDCU UR28, c[0x0][0x3b8] ;  /* 0x00007700ff1c77ac */ /* 0x000ee80008000800 */
[----:B------:R2:W-:Y:S02]  /*94b50*/  STL [R1+0x908], R38 ;  /* 0x0009082601007387 */ /* 0x0005e40000100800 */
[----:B--2---:R-:W-:Y:S01]  /*94b60*/  IADD3 R38, PT, PT, R38, UR24, RZ ;  /* 0x0000001826267c10 */ /* 0x004fe2000fffe0ff */
[----:B------:R-:W-:Y:S01]  /*94b70*/  IMAD.MOV.U32 R46, RZ, RZ, R113 ;  /* 0x000000ffff2e7224 */ /* 0x000fe200078e0071 */
[----:B------:R-:W2:Y:S01]  /*94b80*/  LDCU UR24, c[0x0][0x3b8] ;  /* 0x00007700ff1877ac */ /* 0x000ea20008000800 */
[----:B-1----:R1:W-:Y:S04]  /*94b90*/  STL.64 [R1+0xf40], R40 ;  /* 0x000f402801007387 */ /* 0x0023e80000100a00 */
[----:B------:R2:W-:Y:S04]  /*94ba0*/  STL.64 [R1+0xf48], R42 ;  /* 0x000f482a01007387 */ /* 0x0005e80000100a00 */
[----:B-1----:R-:W3:Y:S04]  /*94bb0*/  LDL.LU R40, [R1+0x1b4] ;  /* 0x0001b40001287983 */ /* 0x002ee80000300800 */
[----:B------:R-:W3:Y:S04]  /*94bc0*/  LDL.LU R41, [R1+0x1bc] ;  /* 0x0001bc0001297983 */ /* 0x000ee80000300800 */
[----:B------:R1:W-:Y:S04]  /*94bd0*/  STL [R1+0x1070], R38 ;  /* 0x0010702601007387 */ /* 0x0003e80000100800 */
[----:B--2---:R-:W3:Y:S04]  /*94be0*/  LDL.LU R42, [R1+0x364] ;  /* 0x00036400012a7983 */ /* 0x004ee80000300800 */
[----:B------:R-:W3:Y:S01]  /*94bf0*/  LDL.LU R43, [R1+0x36c] ;  /* 0x00036c00012b7983 */ /* 0x000ee20000300800 */
[----:B------:R-:W-:Y:S01]  /*94c00*/  IMAD.MOV.U32 R47, RZ, RZ, R115 ;  /* 0x000000ffff2f7224 */ /* 0x000fe200078e0073 */
[----:B------:R-:W-:-:S04]  /*94c10*/  NOP ;  /* 0x0000000000007918 */ /* 0x000fc80000000000 */
[----:B------:R-:W-:Y:S01]  /*94c20*/  STSM.16.M88.4 [R34], R44 ;  /* 0x0000002c22007844 */ /* 0x000fe20000000200 */
[----:B------:R-:W-:-:S03]  /*94c30*/  NOP ;  /* 0x0000000000007918 */ /* 0x000fc60000000000 */
[----:B------:R-:W2:Y:S01]  /*94c40*/  LDS.128 R44, [R34] ;  /* 0x00000000222c7984 */ /* 0x000ea20000000c00 */
[----:B-1----:R-:W-:Y:S01]  /*94c50*/  VIADD R38, R38, UR26 ;  /* 0x0000001a26267c36 */ /* 0x002fe20008000000 */
[----:B------:R-:W-:-:S04]  /*94c60*/  NOP ;  /* 0x0000000000007918 */ /* 0x000fc80000000000 */
[----:B------:R1:W-:Y:S01]  /*94c70*/  STL [R1+0x1074], R38 ;  /* 0x0010742601007387 */ /* 0x0003e20000100800 */
[----:B------:R-:W2:Y:S01]  /*94c80*/  LDCU UR26, c[0x0][0x3b8] ;  /* 0x00007700ff1a77ac */ /* 0x000ea20008000800 */
[----:B-1----:R-:W-:Y:S01]  /*94c90*/  VIADD R38, R38, UR6 ;  /* 0x0000000626267c36 */ /* 0x002fe20008000000 */
[----:B------:R-:W1:Y:S04]  /*94ca0*/  LDCU UR6, c[0x0][0x3b8] ;  /* 0x00007700ff0677ac */ /* 0x000e680008000800 */
[----:B------:R4:W-:Y:S02]  /*94cb0*/  STL [R1+0x364], R38 ;  /* 0x0003642601007387 */ /* 0x0009e40000100800 */
[----:B----4-:R-:W-:Y:S01]  /*94cc0*/  VIADD R38, R38, UR8 ;  /* 0x0000000826267c36 */ /* 0x010fe20008000000 */
[----:B------:R-:W4:Y:S01]  /*94cd0*/  LDCU UR8, c[0x0][0x3b8] ;  /* 0x00007700ff0877ac */ /* 0x000f220008000800 */
        /* <DEDUP_REMOVED lines=19> */
[----:B-1----:R-:W-:Y:S01]  /*94e10*/  IADD3 R38, PT, PT, R38, UR14, RZ ;  /* 0x0000000e26267c10 */ /* 0x002fe2000fffe0ff */
        /* <DEDUP_REMOVED lines=14> */
[----:B------:R-:W-:Y:S01]  /*94f00*/  ISETP.LT.AND P2, PT, R152, UR62, !P0 ;  /* 0x0000003e98007c0c */ /* 0x000fe2000c741270 */
[----:B------:R-:W1:Y:S03]  /*94f10*/  LDCU UR18, c[0x0][0x3b8] ;  /* 0x00007700ff1277ac */ /* 0x000e660008000800 */
[----:B------:R3:W-:Y:S04]  /*94f20*/  STL [R1+0x1078], R38 ;  /* 0x0010782601007387 */ /* 0x0007e80000100800 */
[----:B------:R-:W-:Y:S04]  /*94f30*/  STL.64 [R1+0x8f0], R44 ;  /* 0x0008f02c01007387 */ /* 0x000fe80000100a00 */
[----:B------:R-:W-:Y:S01]  /*94f40*/  STL.64 [R1+0x8f8], R46 ;  /* 0x0008f82e01007387 */ /* 0x000fe20000100a00 */
[----:B---3--:R-:W-:Y:S01]  /*94f50*/  VIADD R38, R38, UR20 ;  /* 0x0000001426267c36 */ /* 0x008fe20008000000 */
[----:B------:R-:W-:Y:S01]  /*94f60*/  LOP3.LUT R32, R32, 0xffffbfff, RZ, 0xc0, !PT ;  /* 0xffffbfff20207812 */ /* 0x000fe200078ec0ff */
[----:B------:R-:W3:Y:S01]  /*94f70*/  LDCU UR20, c[0x0][0x3b8] ;  /* 0x00007700ff1477ac */ /* 0x000ee20008000800 */
        /* <DEDUP_REMOVED lines=10> */
[----:B------:R-:W-:Y:S01]  /*95020*/  @P3 LOP3.LUT R32, R32, 0x4000, RZ, 0xfc, !PT ;  /* 0x0000400020203812 */ /* 0x000fe200078efcff */
[----:B------:R-:W3:Y:S03]  /*95030*/  LDCU UR22, c[0x0][0x3b8] ;  /* 0x00007700ff1677ac */ /* 0x000ee60008000800 */
[----:B------:R1:W-:Y:S02]  /*95040*/  STL [R1+0x10e8], R38 ;  /* 0x0010e82601007387 */ /* 0x0003e40000100800 */
[----:B-1----:R-:W-:-:S02]  /*95050*/  VIADD R38, R38, UR4 ;  /* 0x0000000426267c36 */ /* 0x002fc40008000000 */
[----:B--2---:R-:W-:Y:S01]  /*95060*/  STSM.16.M88.4 [R34], R40 ;  /* 0x0000002822007844 */ /* 0x004fe20000000200 */
[----:B------:R-:W-:Y:S01]  /*95070*/  LOP3.LUT R32, R32, 0xffffefff, RZ, 0xc0, !PT ;  /* 0xffffefff20207812 */ /* 0x000fe200078ec0ff */
[----:B------:R-:W1:Y:S02]  /*95080*/  LDCU UR4, c[0x0][0x3b8] ;  /* 0x00007700ff0477ac */ /* 0x000e640008000800 */
[----:B------:R2:W-:Y:S04]  /*95090*/  STL [R1+0x10ec], R38 ;  /* 0x0010ec2601007387 */ /* 0x0005e80000100800 */
[----:B------:R-:W-:Y:S04]  /*950a0*/  STL.64 [R1+0x840], R44 ;  /* 0x0008402c01007387 */ /* 0x000fe80000100a00 */
[----:B------:R-:W-:Y:S01]  /*950b0*/  STL.64 [R1+0x848], R46 ;  /* 0x0008482e01007387 */ /* 0x000fe20000100a00 */
[----:B------:R-:W-:Y:S01]  /*950c0*/  NOP ;  /* 0x0000000000007918 */ /* 0x000fe20000000000 */
[----:B--2---:R-:W-:-:S02]  /*950d0*/  IADD3 R38, PT, PT, R38, UR36, RZ ;  /* 0x0000002426267c10 */ /* 0x004fc4000fffe0ff */
[----:B------:R-:W2:Y:S01]  /*950e0*/  LDL.LU R40, [R1+0x904] ;  /* 0x0009040001287983 */ /* 0x000ea20000300800 */
[----:B------:R-:W-:Y:S01]  /*950f0*/  @P2 LOP3.LUT R32, R32, 0x1000, RZ, 0xfc, !PT ;  /* 0x0000100020202812 */ /* 0x000fe200078efcff */
[----:B------:R-:W1:Y:S02]  /*95100*/  LDCU UR36, c[0x0][0x3b8] ;  /* 0x00007700ff2477ac */ /* 0x000e640008000800 */
[----:B------:R-:W2:Y:S04]  /*95110*/  LDL.LU R41, [R1+0x90c] ;  /* 0x00090c0001297983 */ /* 0x000ea80000300800 */
[----:B------:R1:W-:Y:S04]  /*95120*/  STL [R1+0x10f4], R38 ;  /* 0x0010f42601007387 */ /* 0x0003e80000100800 */
[----:B------:R-:W2:Y:S04]  /*95130*/  LDL.LU R42, [R1+0xd24] ;  /* 0x000d2400012a7983 */ /* 0x000ea80000300800 */
[----:B------:R-:W2:Y:S04]  /*95140*/  LDL.LU R43, [R1+0xd2c] ;  /* 0x000d2c00012b7983 */ /* 0x000ea80000300800 */
[----:B------:R-:W2:Y:S01]  /*95150*/  LDS.128 R44, [R34] ;  /* 0x00000000222c7984 */ /* 0x000ea20000000c00 */
[----:B-1----:R-:W-:Y:S01]  /*95160*/  VIADD R38, R38, UR38 ;  /* 0x0000002626267c36 */ /* 0x002fe20008000000 */
[----:B------:R-:W-:-:S04]  /*95170*/  NOP ;  /* 0x0000000000007918 */ /* 0x000fc80000000000 */
[----:B------:R1:W-:Y:S01]  /*95180*/  STL [R1+0x1134], R38 ;  /* 0x0011342601007387 */ /* 0x0003e20000100800 */
[----:B------:R-:W-:Y:S01]  /*95190*/  ISETP.LT.AND P2, PT, R155, UR75, !P0 ;  /* 0x0000004b9b007c0c */ /* 0x000fe2000c741270 */
[----:B------:R-:W2:Y:S01]  /*951a0*/  LDCU UR38, c[0x0][0x3b8] ;  /* 0x00007700ff2677ac */ /* 0x000ea20008000800 */
[----:B-1----:R-:W-:Y:S01]  /*951b0*/  VIADD R38, R38, UR32 ;  /* 0x0000002026267c36 */ /* 0x002fe20008000000 */
[----:B------:R-:W-:Y:S01]  /*951c0*/  LOP3.LUT R32, R32, 0xff7fffff, RZ, 0xc0, !PT ;  /* 0xff7fffff20207812 */ /* 0x000fe200078ec0ff */
[----:B------:R-:W1:Y:S03]  /*951d0*/  LDCU UR32, c[0x0][0x3b8] ;  /* 0x00007700ff2077ac */ /* 0x000e660008000800 */
[----:B------:R3:W-:Y:S02]  /*951e0*/  STL [R1+0x1140], R38 ;  /* 0x0011402601007387 */ /* 0x0007e40000100800 */
[----:B---3--:R-:W-:-:S02]  /*951f0*/  VIADD R38, R38, UR34 ;  /* 0x0000002226267c36 */ /* 0x008fc40008000000 */
[----:B--2---:R2:W-:Y:S01]  /*95200*/  STSM.16.M88.4 [R34], R40 ;  /* 0x0000002822007844 */ /* 0x0045e20000000200 */
[----:B------:R-:W-:Y:S01]  /*95210*/  @P1 LOP3.LUT R32, R32, 0x800000, RZ, 0xfc, !PT ;  /* 0x0080000020201812 */ /* 0x000fe200078efcff */
[----:B------:R-:W3:Y:S02]  /*95220*/  LDCU UR34, c[0x0][0x3b8] ;  /* 0x00007700ff2277ac */ /* 0x000ee40008000800 */
[----:B------:R-:W-:Y:S04]  /*95230*/  STL.64 [R1+0x760], R44 ;  /* 0x0007602c01007387 */ /* 0x000fe80000100a00 */
[----:B------:R-:W-:Y:S01]  /*95240*/  STL.64 [R1+0x768], R46 ;  /* 0x0007682e01007387 */ /* 0x000fe20000100a00 */
        /* <DEDUP_REMOVED lines=9> */
[----:B------:R-:W-:Y:S01]  /*952e0*/  ISETP.LT.AND P1, PT, R151, UR74, !P0 ;  /* 0x0000004a97007c0c */ /* 0x000fe2000c721270 */
[----:B------:R-:W3:Y:S01]  /*952f0*/  LDCU.64 UR74, c[0x0][0x398] ;  /* 0x00007300ff4a77ac */ /* 0x000ee20008000a00 */
[----:B-1----:R-:W-:Y:S01]  /*95300*/  STL.64 [R1+0x1b0], R44 ;  /* 0x0001b02c01007387 */ /* 0x002fe20000100a00 */
[----:B------:R-:W-:Y:S01]  /*95310*/  LOP3.LUT R32, R32, 0xfffdffff, RZ, 0xc0, !PT ;  /* 0xfffdffff20207812 */ /* 0x000fe200078ec0ff */
[----:B------:R-:W-:Y:S01]  /*95320*/  VIADD R106, R226, 0x41 ;  /* 0x00000041e26a7836 */ /* 0x000fe20000000000 */
[----:B------:R-:W-:Y:S01]  /*95330*/  R2UR UR40, R148 ;  /* 0x00000000942872ca */ /* 0x000fe200000e0000 */
[----:B------:R-:W-:Y:S04]  /*95340*/  STL.64 [R1+0x1b8], R46 ;  /* 0x0001b82e01007387 */ /* 0x000fe80000100a00 */
[----:B--2---:R1:W-:Y:S01]  /*95350*/  STSM.16.M88.4 [R34], R40 ;  /* 0x0000002822007844 */ /* 0x0043e20000000200 */
[----:B------:R-:W-:-:S03]  /*95360*/  NOP ;  /* 0x0000000000007918 */ /* 0x000fc60000000000 */
[----:B------:R-:W2:Y:S01]  /*95370*/  LDS.128 R44, [R34] ;  /* 0x00000000222c7984 */ /* 0x000ea20000000c00 */
[----:B------:R-:W-:Y:S02]  /*95380*/  R2UR UR42, R147 ;  /* 0x00000000932a72ca */ /* 0x000fe400000e0000 */
[C---:B------:R-:W-:Y:S01]  /*95390*/  IADD3 R105, PT, PT, R226.reuse, 0x42, RZ ;  /* 0x00000042e2697810 */ /* 0x040fe20007ffe0ff */
[----:B------:R-:W-:Y:S01]  /*953a0*/  VIADD R104, R226, 0x43 ;  /* 0x00000043e2687836 */ /* 0x000fe20000000000 */
[----:B------:R-:W-:Y:S02]  /*953b0*/  R2UR UR44, R146 ;  /* 0x00000000922c72ca */ /* 0x000fe400000e0000 */
[----:B------:R-:W-:Y:S01]  /*953c0*/  R2UR UR46, R145 ;  /* 0x00000000912e72ca */ /* 0x000fe200000e0000 */
[C---:B------:R-:W-:Y:S01]  /*953d0*/  VIADD R83, R226.reuse, 0x46 ;  /* 0x00000046e2537836 */ /* 0x040fe20000000000 */
[----:B-1----:R-:W3:Y:S01]  /*953e0*/  LDL.LU R40, [R1+0x10] ;  /* 0x0000100001287983 */ /* 0x002ee20000300800 */
[----:B------:R-:W-:Y:S01]  /*953f0*/  R2UR UR62, R143 ;  /* 0x000000008f3e72ca */ /* 0x000fe200000e0000 */
[----:B------:R-:W-:Y:S01]  /*95400*/  VIADD R82, R226, 0x47 ;  /* 0x00000047e2527836 */ /* 0x000fe20000000000 */
[----:B------:R-:W-:Y:S01]  /*95410*/  R2UR UR60, R142 ;  /* 0x000000008e3c72ca */ /* 0x000fe200000e0000 */
[----:B------:R-:W3:Y:S01]  /*95420*/  LDL.LU R41, [R1+0x18] ;  /* 0x0000180001297983 */ /* 0x000ee20000300800 */
[----:B------:R-:W-:-:S02]  /*95430*/  R2UR UR58, R141 ;  /* 0x000000008d3a72ca */ /* 0x000fc400000e0000 */
[----:B------:R-:W-:Y:S01]  /*95440*/  LOP3.LUT R36, R36, 0xffbfffff, RZ, 0xc0, !PT ;  /* 0xffbfffff24247812 */ /* 0x000fe200078ec0ff */
[----:B------:R1:W-:Y:S01]  /*95450*/  STL [R1+0x1150], R38 ;  /* 0x0011502601007387 */ /* 0x0003e20000100800 */
[C---:B------:R-:W-:Y:S01]  /*95460*/  IADD3 R81, PT, PT, R226.reuse, 0x48, RZ ;  /* 0x00000048e2517810 */ /* 0x040fe20007ffe0ff */
[----:B------:R-:W-:Y:S01]  /*95470*/  VIADD R80, R226, 0x49 ;  /* 0x00000049e2507836 */ /* 0x000fe20000000000 */
[----:B------:R-:W-:Y:S01]  /*95480*/  R2UR UR56, R140 ;  /* 0x000000008c3872ca */ /* 0x000fe200000e0000 */
[----:B------:R-:W3:Y:S01]  /*95490*/  LDL.LU R42, [R1+0x80] ;  /* 0x00008000012a7983 */ /* 0x000ee20000300800 */
[C---:B------:R-:W-:Y:S01]  /*954a0*/  VIADD R79, R226.reuse, 0x4a ;  /* 0x0000004ae24f7836 */ /* 0x040fe20000000000 */
[----:B------:R-:W-:Y:S01]  /*954b0*/  R2UR UR54, R139 ;  /* 0x000000008b3672ca */ /* 0x000fe200000e0000 */
[----:B------:R-:W-:Y:S01]  /*954c0*/  VIADD R78, R226, 0x4b ;  /* 0x0000004be24e7836 */ /* 0x000fe20000000000 */
[----:B------:R-:W3:Y:S01]  /*954d0*/  LDL.LU R43, [R1+0x88] ;  /* 0x00008800012b7983 */ /* 0x000ee20000300800 */
[----:B------:R-:W-:Y:S01]  /*954e0*/  NOP ;  /* 0x0000000000007918 */ /* 0x000fe20000000000 */
[----:B-1----:R-:W-:Y:S01]  /*954f0*/  VIADD R38, R38, UR28 ;  /* 0x0000001c26267c36 */ /* 0x002fe20008000000 */
[----:B------:R-:W-:-:S02]  /*95500*/  @P2 LOP3.LUT R32, R32, 0x20000, RZ, 0xfc, !PT ;  /* 0x0002000020202812 */ /* 0x000fc400078efcff */
[----:B------:R-:W-:Y:S01]  /*95510*/  R2UR UR52, R138 ;  /* 0x000000008a3472ca */ /* 0x000fe200000e0000 */
[C---:B------:R-:W-:Y:S01]  /*95520*/  VIADD R77, R226.reuse, 0x4c ;  /* 0x0000004ce24d7836 */ /* 0x040fe20000000000 */
[----:B------:R-:W-:Y:S01]  /*95530*/  R2UR UR50, R137 ;  /* 0x00000000893272ca */ /* 0x000fe200000e0000 */
[C---:B------:R-:W-:Y:S02]  /*95540*/  VIADD R76, R226.reuse, 0x4d ;  /* 0x0000004de24c7836 */ /* 0x040fe40000000000 */
[----:B------:R-:W-:Y:S01]  /*95550*/  VIADD R74, R226, 0x4f ;  /* 0x0000004fe24a7836 */ /* 0x000fe20000000000 */
[----:B--2---:R-:W-:Y:S01]  /*95560*/  STL.64 [R1+0x1060], R44 ;  /* 0x0010602c01007387 */ /* 0x004fe20000100a00 */
[----:B------:R-:W-:Y:S01]  /*95570*/  ISETP.LT.AND P0, PT, R150, UR64, !P0 ;  /* 0x0000004096007c0c */ /* 0x000fe2000c701270 */
[C---:B------:R-:W-:Y:S01]  /*95580*/  VIADD R72, R226.reuse, 0x51 ;  /* 0x00000051e2487836 */ /* 0x040fe20000000000 */
[C---:B------:R-:W-:Y:S01]  /*95590*/  IADD3 R75, PT, PT, R226.reuse, 0x4e, RZ ;  /* 0x0000004ee24b7810 */ /* 0x040fe20007ffe0ff */
[----:B------:R-:W-:Y:S01]  /*955a0*/  STL.64 [R1+0x1068], R46 ;  /* 0x0010682e01007387 */ /* 0x000fe20000100a00 */
[C---:B------:R-:W-:Y:S01]  /*955b0*/  VIADD R70, R226.reuse, 0x53 ;  /* 0x00000053e2467836 */ /* 0x040fe20000000000 */
[C---:B------:R-:W-:Y:S01]  /*955c0*/  IADD3 R69, PT, PT, R226.reuse, 0x54, RZ ;  /* 0x00000054e2457810 */ /* 0x040fe20007ffe0ff */
[C---:B------:R-:W-:Y:S01]  /*955d0*/  VIADD R68, R226.reuse, 0x55 ;  /* 0x00000055e2447836 */ /* 0x040fe20000000000 */
[----:B------:R1:W-:Y:S01]  /*955e0*/  STL [R1+0x1158], R38 ;  /* 0x0011582601007387 */ /* 0x0003e20000100800 */
[----:B------:R-:W-:-:S02]  /*955f0*/  VIADD R67, R226, 0x56 ;  /* 0x00000056e2437836 */ /* 0x000fc40000000000 */
[C---:B------:R-:W-:Y:S02]  /*95600*/  VIADD R66, R226.reuse, 0x57 ;  /* 0x00000057e2427836 */ /* 0x040fe40000000000 */
[C---:B------:R-:W-:Y:S02]  /*95610*/  VIADD R65, R226.reuse, 0x58 ;  /* 0x00000058e2417836 */ /* 0x040fe40000000000 */
[C---:B------:R-:W-:Y:S01]  /*95620*/  VIADD R64, R226.reuse, 0x59 ;  /* 0x00000059e2407836 */ /* 0x040fe20000000000 */
[C---:B------:R-:W-:Y:S01]  /*95630*/  IADD3 R63, PT, PT, R226.reuse, 0x5a, RZ ;  /* 0x0000005ae23f7810 */ /* 0x040fe20007ffe0ff */
[C---:B------:R-:W-:Y:S02]  /*95640*/  VIADD R62, R226.reuse, 0x5b ;  /* 0x0000005be23e7836 */ /* 0x040fe40000000000 */
[C---:B------:R-:W-:Y:S02]  /*95650*/  VIADD R61, R226.reuse, 0x5c ;  /* 0x0000005ce23d7836 */ /* 0x040fe40000000000 */
[----:B------:R-:W-:-:S02]  /*95660*/  VIADD R60, R226, 0x5d ;  /* 0x0000005de23c7836 */ /* 0x000fc40000000000 */
[C---:B------:R-:W-:Y:S01]  /*95670*/  VIADD R59, R226.reuse, 0x5e ;  /* 0x0000005ee23b7836 */ /* 0x040fe20000000000 */
[----:B------:R-:W-:Y:S01]  /*95680*/  IADD3 R58, PT, PT, R226, 0x5f, RZ ;  /* 0x0000005fe23a7810 */ /* 0x000fe20007ffe0ff */
[----:B-1----:R-:W-:Y:S02]  /*95690*/  VIADD R38, R38, UR24 ;  /* 0x0000001826267c36 */ /* 0x002fe40008000000 */
[C---:B------:R-:W-:Y:S02]  /*956a0*/  VIADD R57, R226.reuse, 0x60 ;  /* 0x00000060e2397836 */ /* 0x040fe40000000000 */
[C---:B------:R-:W-:Y:S02]  /*956b0*/  VIADD R56, R226.reuse, 0x61 ;  /* 0x00000061e2387836 */ /* 0x040fe40000000000 */
[C---:B------:R-:W-:Y:S02]  /*956c0*/  VIADD R54, R226.reuse, 0x63 ;  /* 0x00000063e2367836 */ /* 0x040fe40000000000 */
[C---:B------:R-:W-:Y:S01]  /*956d0*/  VIADD R55, R226.reuse, 0x62 ;  /* 0x00000062e2377836 */ /* 0x040fe20000000000 */
[C---:B------:R-:W-:Y:S01]  /*956e0*/  IADD3 R53, PT, PT, R226.reuse, 0x64, RZ ;  /* 0x00000064e2357810 */ /* 0x040fe20007ffe0ff */
[C---:B------:R-:W-:Y:S01]  /*956f0*/  VIADD R52, R226.reuse, 0x65 ;  /* 0x00000065e2347836 */ /* 0x040fe20000000000 */
[----:B------:R-:W-:Y:S01]  /*95700*/  LOP3.LUT R33, R33, 0xfffffffd, RZ, 0xc0, !PT ;  /* 0xfffffffd21217812 */ /* 0x000fe200078ec0ff */
[----:B------:R-:W-:Y:S01]  /*95710*/  VIADD R51, R226, 0x66 ;  /* 0x00000066e2337836 */ /* 0x000fe20000000000 */
[----:B------:R-:W1:Y:S01]  /*95720*/  LDCU UR30, c[0x0][0x3b8] ;  /* 0x00007700ff1e77ac */ /* 0x000e620008000800 */
[----:B---3--:R-:W-:Y:S01]  /*95730*/  STSM.16.M88.4 [R34], R40 ;  /* 0x0000002822007844 */ /* 0x008fe20000000200 */
[----:B------:R-:W-:-:S03]  /*95740*/  NOP ;  /* 0x0000000000007918 */ /* 0x000fc60000000000 */
[----:B------:R-:W2:Y:S01]  /*95750*/  LDS.128 R40, [R34] ;  /* 0x0000000022287984 */ /* 0x000ea20000000c00 */
[----:B------:R-:W-:Y:S01]  /*95760*/  MOV R44, R84 ;  /* 0x00000054002c7202 */ /* 0x000fe20000000f00 */
[----:B------:R-:W-:Y:S01]  /*95770*/  IMAD.MOV.U32 R45, RZ, RZ, R86 ;  /* 0x000000ffff2d7224 */ /* 0x000fe200078e0056 */
[----:B------:R-:W3:Y:S01]  /*95780*/  LDCU UR28, c[0x0][0x3b8] ;  /* 0x00007700ff1c77ac */ /* 0x000ee20008000800 */
[----:B------:R-:W-:Y:S02]  /*95790*/  IMAD.MOV.U32 R46, RZ, RZ, R116 ;  /* 0x000000ffff2e7224 */ /* 0x000fe400078e0074 */
[----:B------:R-:W-:Y:S01]  /*957a0*/  IMAD.MOV.U32 R47, RZ, RZ, R118 ;  /* 0x000000ffff2f7224 */ /* 0x000fe200078e0076 */
[----:B------:R-:W-:Y:S01]  /*957b0*/  NOP ;  /* 0x0000000000007918 */ /* 0x000fe20000000000 */
[----:B------:R-:W-:Y:S01]  /*957c0*/  LOP3.LUT R32, R32, 0xfffffbff, RZ, 0xc0, !PT ;  /* 0xfffffbff20207812 */ /* 0x000fe200078ec0ff */
[----:B------:R-:W-:Y:S01]  /*957d0*/  VIADD R50, R226, 0x67 ;  /* 0x00000067e2327836 */ /* 0x000fe20000000000 */
[----:B------:R-:W-:Y:S01]  /*957e0*/  R2UR UR64, R144 ;  /* 0x00000000904072ca */ /* 0x000fe200000e0000 */
[----:B------:R-:W-:Y:S01]  /*957f0*/  VIADD R49, R226, 0x68 ;  /* 0x00000068e2317836 */ /* 0x000fe20000000000 */
[----:B------:R-:W-:Y:S01]  /*95800*/  ISETP.GE.AND P4, PT, R68, UR13, PT ;  /* 0x0000000d44007c0c */ /* 0x000fe2000bf86270 */
[----:B------:R-:W-:Y:S01]  /*95810*/  VIADD R71, R226, 0x52 ;  /* 0x00000052e2477836 */ /* 0x000fe20000000000 */
[----:B------:R-:W1:Y:S01]  /*95820*/  LDCU UR24, c[0x0][0x3b8] ;  /* 0x00007700ff1877ac */ /* 0x000e620008000800 */
[----:B--2---:R2:W-:Y:S04]  /*95830*/  STL.64 [R1+0x1050], R40 ;  /* 0x0010502801007387 */ /* 0x0045e80000100a00 */
[----:B------:R1:W-:Y:S04]  /*95840*/  STL.64 [R1+0x1058], R42 ;  /* 0x0010582a01007387 */ /* 0x0003e80000100a00 */
[----:B--2---:R-:W2:Y:S04]  /*95850*/  LDL.LU R40, [R1+0x1d0] ;  /* 0x0001d00001287983 */ /* 0x004ea80000300800 */
[----:B------:R-:W2:Y:S04]  /*95860*/  LDL.LU R41, [R1+0x1d8] ;  /* 0x0001d80001297983 */ /* 0x000ea80000300800 */
[----:B------:R3:W-:Y:S04]  /*95870*/  STL [R1+0x1170], R38 ;  /* 0x0011702601007387 */ /* 0x0007e80000100800 */
[----:B-1----:R-:W2:Y:S04]  /*95880*/  LDL.LU R42, [R1+0x350] ;  /* 0x00035000012a7983 */ /* 0x002ea80000300800 */
[----:B------:R-:W2:Y:S04]  /*95890*/  LDL.LU R43, [R1+0x358] ;  /* 0x00035800012b7983 */ /* 0x000ea80000300800 */
[----:B------:R-:W-:Y:S01]  /*958a0*/  STSM.16.M88.4 [R34], R44 ;  /* 0x0000002c22007844 */ /* 0x000fe20000000200 */
[----:B------:R-:W-:-:S03]  /*958b0*/  NOP ;  /* 0x0000000000007918 */ /* 0x000fc60000000000 */
[----:B------:R-:W1:Y:S01]  /*958c0*/  LDS.128 R44, [R34] ;  /* 0x00000000222c7984 */ /* 0x000e620000000c00 */
[----:B---3--:R-:W-:Y:S01]  /*958d0*/  VIADD R38, R38, UR26 ;  /* 0x0000001a26267c36 */ /* 0x008fe20008000000 */
[----:B------:R-:W-:Y:S01]  /*958e0*/  NOP ;  /* 0x0000000000007918 */ /* 0x000fe20000000000 */
[----:B------:R-:W-:Y:S01]  /*958f0*/  @P1 LOP3.LUT R32, R32, 0x400, RZ, 0xfc, !PT ;  /* 0x0000040020201812 */ /* 0x000fe200078efcff */
[----:B------:R-:W-:Y:S01]  /*95900*/  VIADD R86, R226, 0x44 ;  /* 0x00000044e2567836 */ /* 0x000fe20000000000 */
        /* <DEDUP_REMOVED lines=12> */
[----:B-1----:R-:W-:Y:S01]  /*959d0*/  IADD3 R38, PT, PT, R38, UR6, RZ ;  /* 0x0000000626267c10 */ /* 0x002fe2000fffe0ff */
[----:B------:R-:W-:Y:S01]  /*959e0*/  VIADD R84, R226, 0x45 ;  /* 0x00000045e2547836 */ /* 0x000fe20000000000 */
[----:B------:R-:W-:Y:S01]  /*959f0*/  LOP3.LUT R32, R32, 0xfffffeff, RZ, 0xc0, !PT ;  /* 0xfffffeff20207812 */ /* 0x000fe200078ec0ff */
        /* <DEDUP_REMOVED lines=12> */
[----:B----4-:R-:W-:Y:S01]  /*95ac0*/  VIADD R38, R38, UR8 ;  /* 0x0000000826267c36 */ /* 0x010fe20008000000 */
[----:B------:R-:W-:Y:S01]  /*95ad0*/  @P0 LOP3.LUT R32, R32, 0x100, RZ, 0xfc, !PT ;  /* 0x0000010020200812 */ /* 0x000fe200078efcff */
[----:B------:R-:W4:Y:S01]  /*95ae0*/  LDCU UR8, c[0x0][0x3b8] ;  /* 0x00007700ff0877ac */ /* 0x000f220008000800 */
        /* <DEDUP_REMOVED lines=12> */
[----:B------:R-:W-:Y:S01]  /*95bb0*/  ISETP.GE.AND P0, PT, R151, UR70, PT ;  /* 0x0000004697007c0c */ /* 0x000fe2000bf06270 */
[----:B------:R-:W1:Y:S01]  /*95bc0*/  LDCU.64 UR70, c[0x0][0x398] ;  /* 0x00007300ff4677ac */ /* 0x000e620008000a00 */
[----:B---3--:R-:W-:Y:S01]  /*95bd0*/  STL.64 [R1+0x1010], R44 ;  /* 0x0010102c01007387 */ /* 0x008fe20000100a00 */
[----:B------:R-:W-:Y:S01]  /*95be0*/  LOP3.LUT R32, R32, 0xfffffffb, RZ, 0xc0, !PT ;  /* 0xfffffffb20207812 */ /* 0x000fe200078ec0ff */
[----:B------:R-:W3:Y:S02]  /*95bf0*/  LDCU UR10, c[0x0][0x398] ;  /* 0x00007300ff0a77ac */ /* 0x000ee40008000800 */
[----:B------:R-:W-:Y:S04]  /*95c00*/  STL.64 [R1+0x1018], R46 ;  /* 0x0010182e01007387 */ /* 0x000fe80000100a00 */
        /* <DEDUP_REMOVED lines=11> */
[----:B------:R-:W3:Y:S01]  /*95cc0*/  LDCU UR67, c[0x0][0x398] ;  /* 0x00007300ff4377ac */ /* 0x000ee20008000800 */
[----:B------:R-:W2:Y:S01]  /*95cd0*/  LDCU UR12, c[0x0][0x398] ;  /* 0x00007300ff0c77ac */ /* 0x000ea20008000800 */
        /* <DEDUP_REMOVED lines=12> */
[----:B------:R-:W-:Y:S01]  /*95da0*/  @P0 LOP3.LUT R35, R35, 0x40, RZ, 0xfc, !PT ;  /* 0x0000004023230812 */ /* 0x000fe200078efcff */
[----:B------:R-:W1:Y:S03]  /*95db0*/  LDCU UR14, c[0x0][0x398] ;  /* 0x00007300ff0e77ac */ /* 0x000e660008000800 */
[----:B------:R2:W-:Y:S02]  /*95dc0*/  STL [R1+0x1138], R38 ;  /* 0x0011382601007387 */ /* 0x0005e40000100800 */
[----:B--2---:R-:W-:Y:S01]  /*95dd0*/  VIADD R38, R38, UR16 ;  /* 0x0000001026267c36 */ /* 0x004fe20008000000 */
[----:B------:R-:W-:Y:S01]  /*95de0*/  LOP3.LUT R35, R35, 0x7fffffff, RZ, 0xc0, !PT ;  /* 0x7fffffff23237812 */ /* 0x000fe200078ec0ff */
[----:B------:R-:W2:Y:S03]  /*95df0*/  LDCU UR16, c[0x0][0x398] ;  /* 0x00007300ff1077ac */ /* 0x000ea60008000800 */
[----:B------:R1:W-:Y:S04]  /*95e00*/  STL [R1+0x1130], R38 ;  /* 0x0011302601007387 */ /* 0x0003e80000100800 */
[----:B------:R-:W-:Y:S04]  /*95e10*/  STL.64 [R1+0xff0], R44 ;  /* 0x000ff02c01007387 */ /* 0x000fe80000100a00 */
[----:B------:R-:W-:Y:S01]  /*95e20*/  STL.64 [R1+0xff8], R46 ;  /* 0x000ff82e01007387 */ /* 0x000fe20000100a00 */
[----:B-1----:R-:W-:Y:S01]  /*95e30*/  IADD3 R38, PT, PT, R38, UR18, RZ ;  /* 0x0000001226267c10 */ /* 0x002fe2000fffe0ff */
[----:B------:R-:W1:Y:S02]  /*95e40*/  LDCU UR18, c[0x0][0x398] ;  /* 0x00007300ff1277ac */ /* 0x000e640008000800 */
[----:B---3--:R3:W-:Y:S01]  /*95e50*/  STSM.16.M88.4 [R34], R40 ;  /* 0x0000002822007844 */ /* 0x0087e20000000200 */
[----:B------:R-:W-:-:S03]  /*95e60*/  NOP ;  /* 0x0000000000007918 */ /* 0x000fc60000000000 */
[----:B------:R-:W1:Y:S04]  /*95e70*/  LDS.128 R44, [R34] ;  /* 0x00000000222c7984 */ /* 0x000e680000000c00 */
[----:B---3--:R-:W3:Y:S04]  /*95e80*/  LDL.LU R40, [R1+0x14] ;  /* 0x0000140001287983 */ /* 0x008ee80000300800 */
[----:B------:R-:W3:Y:S04]  /*95e90*/  LDL.LU R41, [R1+0x1c] ;  /* 0x00001c0001297983 */ /* 0x000ee80000300800 */
[----:B------:R2:W-:Y:S04]  /*95ea0*/  STL [R1+0x10fc], R38 ;  /* 0x0010fc2601007387 */ /* 0x0005e80000100800 */
[----:B------:R-:W3:Y:S04]  /*95eb0*/  LDL.LU R42, [R1+0x84] ;  /* 0x00008400012a7983 */ /* 0x000ee80000300800 */
[----:B------:R-:W3:Y:S01]  /*95ec0*/  LDL.LU R43, [R1+0x8c] ;  /* 0x00008c00012b7983 */ /* 0x000ee20000300800 */
[----:B------:R-:W-:Y:S01]  /*95ed0*/  NOP ;  /* 0x0000000000007918 */ /* 0x000fe20000000000 */
[----:B--2---:R-:W-:Y:S01]  /*95ee0*/  VIADD R38, R38, UR20 ;  /* 0x0000001426267c36 */ /* 0x004fe20008000000 */
[----:B------:R-:W2:Y:S04]  /*95ef0*/  LDCU UR20, c[0x0][0x398] ;  /* 0x00007300ff1477ac */ /* 0x000ea80008000800 */
[----:B------:R1:W-:Y:S02]  /*95f00*/  STL [R1+0x10f8], R38 ;  /* 0x0010f82601007387 */ /* 0x0003e40000100800 */
[----:B-1----:R-:W-:Y:S01]  /*95f10*/  VIADD R38, R38, UR22 ;  /* 0x0000001626267c36 */ /* 0x002fe20008000000 */
[----:B------:R-:W1:Y:S03]  /*95f20*/  LDCU UR22, c[0x0][0x398] ;  /* 0x00007300ff1677ac */ /* 0x000e660008000800 */
[----:B------:R-:W-:Y:S01]  /*95f30*/  VIADD R39, R38, UR4 ;  /* 0x0000000426277c36 */ /* 0x000fe20008000000 */
[----:B------:R2:W-:Y:S01]  /*95f40*/  STL [R1+0x10f0], R38 ;  /* 0x0010f02601007387 */ /* 0x0005e20000100800 */
[----:B------:R-:W1:Y:S03]  /*95f50*/  LDCU UR4, c[0x0][0x398] ;  /* 0x00007300ff0477ac */ /* 0x000e660008000800 */
[----:B------:R-:W-:Y:S04]  /*95f60*/  STL.64 [R1+0xfe0], R44 ;  /* 0x000fe02c01007387 */ /* 0x000fe80000100a00 */
[----:B------:R-:W-:Y:S04]  /*95f70*/  STL.64 [R1+0xfe8], R46 ;  /* 0x000fe82e01007387 */ /* 0x000fe80000100a00 */
[----:B------:R1:W-:Y:S01]  /*95f80*/  STL [R1+0x10e4], R39 ;  /* 0x0010e42701007387 */ /* 0x0003e20000100800 */
[----:B--2---:R-:W-:-:S02]  /*95f90*/  VIADD R38, R226, 0x1 ;  /* 0x00000001e2267836 */ /* 0x004fc40000000000 */
[----:B-1----:R-:W-:-:S03]  /*95fa0*/  VIADD R39, R39, UR36 ;  /* 0x0000002427277c36 */ /* 0x002fc60008000000 */
[----:B------:R-:W-:Y:S02]  /*95fb0*/  ISETP.GE.AND P0, PT, R38, UR48, PT ;  /* 0x0000003026007c0c */ /* 0x000fe4000bf06270 */
[----:B------:R1:W-:Y:S02]  /*95fc0*/  STL [R1+0x10dc], R39 ;  /* 0x0010dc2701007387 */ /* 0x0003e40000100800 */
[----:B------:R-:W-:Y:S01]  /*95fd0*/  ISETP.LT.AND P1, PT, R155, UR66, !P0 ;  /* 0x000000429b007c0c */ /* 0x000fe2000c721270 */
[----:B-1----:R-:W-:Y:S01]  /*95fe0*/  VIADD R39, R39, UR38 ;  /* 0x0000002627277c36 */ /* 0x002fe20008000000 */
[----:B------:R-:W-:Y:S01]  /*95ff0*/  ISETP.LT.AND P3, PT, R156, UR68, !P0 ;  /* 0x000000449c007c0c */ /* 0x000fe2000c761270 */
[----:B------:R-:W1:Y:S03]  /*96000*/  LDCU UR38, c[0x0][0x398] ;  /* 0x00007300ff2677ac */ /* 0x000e660008000800 */
[----:B------:R2:W-:Y:S02]  /*96010*/  STL [R1+0x10d8], R39 ;  /* 0x0010d82701007387 */ /* 0x0005e40000100800 */
[----:B--2---:R-:W-:-:S05]  /*96020*/  VIADD R39, R39, UR32 ;  /* 0x0000002027277c36 */ /* 0x004fca0008000000 */
[----:B------:R-:W-:Y:S01]  /*96030*/  @P1 LOP3.LUT R32, R32, 0x4, RZ, 0xfc, !PT ;  /* 0x0000000420201812 */ /* 0x000fe200078efcff */
[----:B------:R-:W2:Y:S01]  /*96040*/  LDCU UR32, c[0x0][0x398] ;  /* 0x00007300ff2077ac */ /* 0x000ea20008000800 */
[----:B------:R1:W-:Y:S01]  /*96050*/  STL [R1+0x10d4], R39 ;  /* 0x0010d42701007387 */ /* 0x0003e20000100800 */
[----:B------:R-:W-:Y:S01]  /*96060*/  ISETP.LT.AND P1, PT, R153, UR72, !P0 ;  /* 0x0000004899007c0c */ /* 0x000fe2000c721270 */
[----:B-1----:R-:W-:Y:S01]  /*96070*/  VIADD R39, R39, UR34 ;  /* 0x0000002227277c36 */ /* 0x002fe20008000000 */
[----:B------:R-:W1:Y:S01]  /*96080*/  LDCU UR34, c[0x0][0x398] ;  /* 0x00007300ff2277ac */ /* 0x000e620008000800 */
[----:B------:R-:W-:Y:S02]  /*96090*/  ISETP.LT.AND P2, PT, R154, UR70, !P0 ;  /* 0x000000469a007c0c */ /* 0x000fe4000c741270 */
[----:B------:R-:W-:-:S08]  /*960a0*/  LOP3.LUT R32, R32, 0xffffffdf, RZ, 0xc0, !PT ;  /* 0xffffffdf20207812 */ /* 0x000fd000078ec0ff */
[----:B------:R-:W-:Y:S02]  /*960b0*/  @P1 LOP3.LUT R35, R35, 0x80000000, RZ, 0xfc, !PT ;  /* 0x8000000023231812 */ /* 0x000fe400078efcff */
[----:B------:R-:W-:Y:S02]  /*960c0*/  @P3 LOP3.LUT R32, R32, 0x20, RZ, 0xfc, !PT ;  /* 0x0000002020203812 */ /* 0x000fe400078efcff */
[----:B------:R-:W-:Y:S02]  /*960d0*/  ISETP.LT.AND P1, PT, R157, UR67, !P0 ;  /* 0x000000439d007c0c */ /* 0x000fe4000c721270 */
[----:B------:R-:W-:Y:S02]  /*960e0*/  LOP3.LUT R32, R32, 0xfffffffd, RZ, 0xc0, !PT ;  /* 0xfffffffd20207812 */ /* 0x000fe400078ec0ff */
[----:B-1----:R-:W-:Y:S02]  /*960f0*/  ISETP.LT.AND P3, PT, R152, UR34, !P0 ;  /* 0x0000002298007c0c */ /* 0x002fe4000c761270 */
[----:B------:R-:W-:-:S02]  /*96100*/  R2UR UR36, R48 ;  /* 0x00000000302472ca */ /* 0x000fc400000e0000 */
[----:B------:R-:W-:Y:S02]  /*96110*/  @P2 LOP3.LUT R32, R32, 0x2, RZ, 0xfc, !PT ;  /* 0x0000000220202812 */ /* 0x000fe400078efcff */
[----:B--2---:R-:W-:Y:S02]  /*96120*/  ISETP.LT.AND P2, PT, R151, UR32, !P0 ;  /* 0x0000002097007c0c */ /* 0x004fe4000c741270 */
[----:B------:R-:W-:Y:S02]  /*96130*/  LOP3.LUT R35, R35, 0xdfffffff, RZ, 0xc0, !PT ;  /* 0xdfffffff23237812 */ /* 0x000fe400078ec0ff */
[----:B------:R-:W-:-:S03]  /*96140*/  LOP3.LUT R32, R32, 0xffffff7f, RZ, 0xc0, !PT ;  /* 0xffffff7f20207812 */ /* 0x000fc600078ec0ff */
[----:B------:R-:W-:Y:S02]  /*96150*/  @P3 LOP3.LUT R35, R35, 0x20000000, RZ, 0xfc, !PT ;  /* 0x2000000023233812 */ /* 0x000fe400078efcff */
[----:B------:R-:W-:Y:S02]  /*96160*/  @P1 LOP3.LUT R32, R32, 0x80, RZ, 0xfc, !PT ;  /* 0x0000008020201812 */ /* 0x000fe400078efcff */
[----:B------:R-:W-:Y:S02]  /*96170*/  ISETP.LT.AND P1, PT, R150, UR38, !P0 ;  /* 0x0000002696007c0c */ /* 0x000fe4000c721270 */
[----:B------:R-:W-:Y:S02]  /*96180*/  LOP3.LUT R35, R35, 0xf7ffffff, RZ, 0xc0, !PT ;  /* 0xf7ffffff23237812 */ /* 0x000fe400078ec0ff */
[----:B------:R-:W-:Y:S02]  /*96190*/  ISETP.GE.AND P0, PT, R226, UR36, PT ;  /* 0x00000024e2007c0c */ /* 0x000fe4000bf06270 */
[----:B------:R-:W-:-:S02]  /*961a0*/  @P2 LOP3.LUT R35, R35, 0x8000000, RZ, 0xfc, !PT ;  /* 0x0800000023232812 */ /* 0x000fc400078efcff */
        /* <DEDUP_REMOVED lines=18> */
[----:B------:R-:W-:Y:S02]  /*962d0*/  ISETP.GE.AND P1, PT, R106, UR75, PT ;  /* 0x0000004b6a007c0c */ /* 0x000fe4000bf26270 */
        /* <DEDUP_REMOVED lines=10> */
[----:B------:R-:W-:-:S04]  /*96380*/  @P2 LOP3.LUT R35, R35, 0x2, RZ, 0xfc, !PT ;  /* 0x0000000223232812 */ /* 0x000fc800078efcff */
[----:B------:R-:W-:-:S04]  /*96390*/  LOP3.LUT R35, R35, 0xfffffffe, RZ, 0xc0, !PT ;  /* 0xfffffffe23237812 */ /* 0x000fc800078ec0ff */
[----:B------:R-:W-:Y:S02]  /*963a0*/  @P1 LOP3.LUT R35, R35, 0x1, RZ, 0xfc, !PT ;  /* 0x0000000123231812 */ /* 0x000fe400078efcff */
[----:B------:R-:W-:Y:S02]  /*963b0*/  ISETP.GE.AND P1, PT, R83, UR64, PT ;  /* 0x0000004053007c0c */ /* 0x000fe4000bf26270 */
[----:B------:R-:W-:Y:S02]  /*963c0*/  ISETP.GE.AND P0, PT, R84, UR46, PT ;  /* 0x0000002e54007c0c */ /* 0x000fe4000bf06270 */
[----:B------:R-:W-:Y:S02]  /*963d0*/  ISETP.GE.AND P2, PT, R82, UR62, PT ;  /* 0x0000003e52007c0c */ /* 0x000fe4000bf46270 */
[----:B------:R-:W-:-:S07]  /*963e0*/  LOP3.LUT R35, R35, 0xffffffdf, RZ, 0xc0, !PT ;  /* 0xffffffdf23237812 */ /* 0x000fce00078ec0ff */
[----:B------:R-:W-:Y:S02]  /*963f0*/  @P1 LOP3.LUT R35, R35, 0x20, RZ, 0xfc, !PT ;  /* 0x0000002023231812 */ /* 0x000fe400078efcff */
        /* <DEDUP_REMOVED lines=14> */
[----:B------:R-:W-:Y:S02]  /*964e0*/  LOP3.LUT R35, R35, 0xfffeffff, RZ, 0xc0, !PT ;  /* 0xfffeffff23237812 */ /* 0x000fe400078ec0ff */
[----:B------:R-:W-:Y:S02]  /*964f0*/  R2UR UR48, R136 ;  /* 0x00000000883072ca */ /* 0x000fe400000e0000 */
[----:B------:R-:W-:-:S04]  /*96500*/  @P0 LOP3.LUT R35, R35, 0x10000, RZ, 0xfc, !PT ;  /* 0x0001000023230812 */ /* 0x000fc800078efcff */
[----:B------:R-:W-:Y:S02]  /*96510*/  LOP3.LUT R35, R35, 0xfffbffff, RZ, 0xc0, !PT ;  /* 0xfffbffff23237812 */ /* 0x000fe400078ec0ff */
[----:B------:R-:W-:Y:S02]  /*96520*/  ISETP.GE.AND P2, PT, R76, UR50, PT ;  /* 0x000000324c007c0c */ /* 0x000fe4000bf46270 */
[----:B------:R-:W-:Y:S02]  /*96530*/  @P1 LOP3.LUT R35, R35, 0x40000, RZ, 0xfc, !PT ;  /* 0x0004000023231812 */ /* 0x000fe400078efcff */
[----:B------:R-:W-:Y:S02]  /*96540*/  ISETP.GE.AND P1, PT, R74, UR76, PT ;  /* 0x0000004c4a007c0c */ /* 0x000fe4000bf26270 */
[----:B------:R-:W-:Y:S02]  /*96550*/  ISETP.GE.AND P0, PT, R75, UR48, PT ;  /* 0x000000304b007c0c */ /* 0x000fe4000bf06270 */
[----:B------:R-:W-:-:S02]  /*96560*/  LOP3.LUT R35, R35, 0xffefffff, RZ, 0xc0, !PT ;  /* 0xffefffff23237812 */ /* 0x000fc400078ec0ff */
[----:B------:R-:W-:-:S03]  /*96570*/  LOP3.LUT R36, R36, 0xff7fffff, RZ, 0xc0, !PT ;  /* 0xff7fffff24247812 */ /* 0x000fc600078ec0ff */
[----:B------:R-:W-:-:S04]  /*96580*/  @P2 LOP3.LUT R35, R35, 0x100000, RZ, 0xfc, !PT ;  /* 0x0010000023232812 */ /* 0x000fc800078efcff */
[----:B------:R-:W-:Y:S02]  /*96590*/  @P1 LOP3.LUT R36, R36, 0x800000, RZ, 0xfc, !PT ;  /* 0x0080000024241812 */ /* 0x000fe400078efcff */
[----:B------:R-:W-:Y:S02]  /*965a0*/  ISETP.GE.AND P1, PT, R72, UR5, PT ;  /* 0x0000000548007c0c */ /* 0x000fe4000bf26270 */
[----:B------:R-:W-:Y:S02]  /*965b0*/  LOP3.LUT R35, R35, 0xff7fffff, RZ, 0xc0, !PT ;  /* 0xff7fffff23237812 */ /* 0x000fe400078ec0ff */
[----:B------:R-:W-:Y:S02]  /*965c0*/  ISETP.GE.AND P3, PT, R70, UR9, PT ;  /* 0x0000000946007c0c */ /* 0x000fe4000bf66270 */
[----:B------:R-:W-:-:S04]  /*965d0*/  @P0 LOP3.LUT R35, R35, 0x800000, RZ, 0xfc, !PT ;  /* 0x0080000023230812 */ /* 0x000fc800078efcff */
[----:B------:R-:W-:Y:S02]  /*965e0*/  LOP3.LUT R35, R35, 0xefffffff, RZ, 0xc0, !PT ;  /* 0xefffffff23237812 */ /* 0x000fe400078ec0ff */
[----:B------:R-:W-:Y:S02]  /*965f0*/  LOP3.LUT R32, R32, 0xfffffffe, RZ, 0xc0, !PT ;  /* 0xfffffffe20207812 */ /* 0x000fe400078ec0ff */
[----:B------:R-:W-:Y:S02]  /*96600*/  @P1 LOP3.LUT R35, R35, 0x10000000, RZ, 0xfc, !PT ;  /* 0x1000000023231812 */ /* 0x000fe400078efcff */
[----:B------:R-:W-:Y:S02]  /*96610*/  ISETP.GE.AND P1, PT, R69, UR11, PT ;  /* 0x0000000b45007c0c */ /* 0x000fe4000bf26270 */
[----:B------:R-:W-:-:S04]  /*96620*/  @P3 LOP3.LUT R32, R32, 0x1, RZ, 0xfc, !PT ;  /* 0x0000000120203812 */ /* 0x000fc800078efcff */
[----:B------:R-:W-:-:S07]  /*96630*/  LOP3.LUT R32, R32, 0xfffffff7, RZ, 0xc0, !PT ;  /* 0xfffffff720207812 */ /* 0x000fce00078ec0ff */
        /* <DEDUP_REMOVED lines=38> */
[----:B------:R-:W-:Y:S02]  /*968a0*/  ISETP.GE.AND P1, PT, R55, UR39, PT ;  /* 0x0000002737007c0c */ /* 0x000fe4000bf26270 */
[----:B------:R-:W-:-:S04]  /*968b0*/  LOP3.LUT R32, R32, 0xdfffffff, RZ, 0xc0, !PT ;  /* 0xdfffffff20207812 */ /* 0x000fc800078ec0ff */
[----:B------:R-:W-:Y:S02]  /*968c0*/  @P4 LOP3.LUT R32, R32, 0x20000000, RZ, 0xfc, !PT ;  /* 0x2000000020204812 */ /* 0x000fe400078efcff */
[----:B------:R-:W-:Y:S02]  /*968d0*/  ISETP.GE.AND P4, PT, R53, UR43, PT ;  /* 0x0000002b35007c0c */ /* 0x000fe4000bf86270 */
[----:B------:R-:W-:Y:S02]  /*968e0*/  LOP3.LUT R32, R32, 0x7fffffff, RZ, 0xc0, !PT ;  /* 0x7fffffff20207812 */ /* 0x000fe400078ec0ff */
[----:B------:R-:W-:Y:S02]  /*968f0*/  @P3 LOP3.LUT R33, R33, 0x2, RZ, 0xfc, !PT ;  /* 0x0000000221213812 */ /* 0x000fe400078efcff */
[----:B------:R-:W-:Y:S02]  /*96900*/  @P1 LOP3.LUT R32, R32, 0x80000000, RZ, 0xfc, !PT ;  /* 0x8000000020201812 */ /* 0x000fe400078efcff */
[----:B------:R-:W-:-:S02]  /*96910*/  ISETP.GE.AND P1, PT, R52, UR45, PT ;  /* 0x0000002d34007c0c */ /* 0x000fc4000bf26270 */
        /* <DEDUP_REMOVED lines=10> */
[----:B------:R-:W-:Y:S02]  /*969c0*/  IADD3 R48, PT, PT, R226, 0x69, RZ ;  /* 0x00000069e2307810 */ /* 0x000fe40007ffe0ff */
[----:B------:R-:W-:Y:S02]  /*969d0*/  @P4 LOP3.LUT R33, R33, 0x200, RZ, 0xfc, !PT ;  /* 0x0000020021214812 */ /* 0x000fe400078efcff */
[----:B------:R-:W-:-:S02]  /*969e0*/  ISETP.GE.AND P3, PT, R48, UR53, PT ;  /* 0x0000003530007c0c */ /* 0x000fc4000bf66270 */
[----:B------:R-:W-:Y:S01]  /*969f0*/  LOP3.LUT R33, R33, 0xffffefff, RZ, 0xc0, !PT ;  /* 0xffffefff21217812 */ /* 0x000fe200078ec0ff */
[----:B------:R-:W-:-:S03]  /*96a00*/  VIADD R47, R226, 0x6a ;  /* 0x0000006ae22f7836 */ /* 0x000fc60000000000 */
[----:B------:R-:W-:Y:S02]  /*96a10*/  @P1 LOP3.LUT R33, R33, 0x1000, RZ, 0xfc, !PT ;  /* 0x0000100021211812 */ /* 0x000fe400078efcff */
[----:B------:R-:W-:Y:S02]  /*96a20*/  ISETP.GE.AND P4, PT, R47, UR55, PT ;  /* 0x000000372f007c0c */ /* 0x000fe4000bf86270 */
[----:B------:R-:W-:Y:S01]  /*96a30*/  LOP3.LUT R33, R33, 0xffffbfff, RZ, 0xc0, !PT ;  /* 0xffffbfff21217812 */ /* 0x000fe200078ec0ff */
[C---:B------:R-:W-:Y:S01]  /*96a40*/  VIADD R46, R226.reuse, 0x6b ;  /* 0x0000006be22e7836 */ /* 0x040fe20000000000 */
[----:B------:R-:W-:Y:S02]  /*96a50*/  ISETP.GE.AND P0, PT, R71, UR7, PT ;  /* 0x0000000747007c0c */ /* 0x000fe4000bf06270 */
[----:B------:R-:W-:Y:S01]  /*96a60*/  @P3 LOP3.LUT R33, R33, 0x4000, RZ, 0xfc, !PT ;  /* 0x0000400021213812 */ /* 0x000fe200078efcff */
[----:B------:R-:W-:Y:S01]  /*96a70*/  VIADD R44, R226, 0x6d ;  /* 0x0000006de22c7836 */ /* 0x000fe20000000000 */
[----:B------:R-:W-:-:S02]  /*96a80*/  ISETP.GE.AND P1, PT, R46, UR57, PT ;  /* 0x000000392e007c0c */ /* 0x000fc4000bf26270 */
[----:B------:R-:W-:Y:S02]  /*96a90*/  LOP3.LUT R33, R33, 0xfffeffff, RZ, 0xc0, !PT ;  /* 0xfffeffff21217812 */ /* 0x000fe400078ec0ff */
[----:B------:R-:W-:Y:S02]  /*96aa0*/  LOP3.LUT R35, R35, 0xbfffffff, RZ, 0xc0, !PT ;  /* 0xbfffffff23237812 */ /* 0x000fe400078ec0ff */
[----:B------:R-:W-:Y:S02]  /*96ab0*/  @P4 LOP3.LUT R33, R33, 0x10000, RZ, 0xfc, !PT ;  /* 0x0001000021214812 */ /* 0x000fe400078efcff */
[----:B------:R-:W-:Y:S01]  /*96ac0*/  ISETP.GE.AND P4, PT, R44, UR61, PT ;  /* 0x0000003d2c007c0c */ /* 0x000fe2000bf86270 */
[----:B---3--:R1:W-:Y:S01]  /*96ad0*/  STSM.16.M88.4 [R34], R40 ;  /* 0x0000002822007844 */ /* 0x0083e20000000200 */
[----:B------:R-:W-:Y:S01]  /*96ae0*/  LOP3.LUT R33, R33, 0xfffbffff, RZ, 0xc0, !PT ;  /* 0xfffbffff21217812 */ /* 0x000fe200078ec0ff */
[----:B------:R-:W-:Y:S01]  /*96af0*/  NOP ;  /* 0x0000000000007918 */ /* 0x000fe20000000000 */
[----:B------:R-:W-:Y:S01]  /*96b00*/  @P0 LOP3.LUT R35, R35, 0x40000000, RZ, 0xfc, !PT ;  /* 0x4000000023230812 */ /* 0x000fe200078efcff */
[----:B------:R-:W2:Y:S01]  /*96b10*/  LDS.128 R108, [R34] ;  /* 0x00000000226c7984 */ /* 0x000ea20000000c00 */
[----:B------:R-:W-:Y:S01]  /*96b20*/  @P1 LOP3.LUT R33, R33, 0x40000, RZ, 0xfc, !PT ;  /* 0x0004000021211812 */ /* 0x000fe200078efcff */
[----:B-1----:R-:W-:Y:S01]  /*96b30*/  VIADD R43, R226, 0x6e ;  /* 0x0000006ee22b7836 */ /* 0x002fe20000000000 */
[----:B------:R-:W-:-:S02]  /*96b40*/  LOP3.LUT P0, RZ, R35, 0x8, RZ, 0xc0, !PT ;  /* 0x0000000823ff7812 */ /* 0x000fc4000780c0ff */
[----:B------:R-:W-:Y:S02]  /*96b50*/  LOP3.LUT R35, R35, 0xfbffffff, RZ, 0xc0, !PT ;  /* 0xfbffffff23237812 */ /* 0x000fe400078ec0ff */
[----:B------:R-:W-:Y:S02]  /*96b60*/  ISETP.GE.AND P1, PT, R43, UR63, PT ;  /* 0x0000003f2b007c0c */ /* 0x000fe4000bf26270 */
[----:B------:R-:W-:Y:S01]  /*96b70*/  @P4 LOP3.LUT R35, R35, 0x4000000, RZ, 0xfc, !PT ;  /* 0x0400000023234812 */ /* 0x000fe200078efcff */
[----:B------:R1:W-:Y:S03]  /*96b80*/  STL [R1+0x10d0], R39 ;  /* 0x0010d02701007387 */ /* 0x0003e60000100800 */
[----:B------:R-:W-:Y:S02]  /*96b90*/  LOP3.LUT R35, R35, 0xfeffffff, RZ, 0xc0, !PT ;  /* 0xfeffffff23237812 */ /* 0x000fe400078ec0ff */
[----:B------:R-:W-:Y:S01]  /*96ba0*/  R2UR.FILL UR76, R149 ;  /* 0x00000000954c72ca */ /* 0x000fe200004e0000 */
[----:B-1----:R-:W-:-:S04]  /*96bb0*/  VIADD R39, R39, UR30 ;  /* 0x0000001e27277c36 */ /* 0x002fc80008000000 */
[----:B------:R-:W-:Y:S02]  /*96bc0*/  @P1 LOP3.LUT R35, R35, 0x1000000, RZ, 0xfc, !PT ;  /* 0x0100000023231812 */ /* 0x000fe400078efcff */
[----:B------:R-:W-:Y:S01]  /*96bd0*/  ISETP.LT.AND P1, PT, R152, UR74, !P0 ;  /* 0x0000004a98007c0c */ /* 0x000fe2000c721270 */
[----:B------:R1:W-:Y:S01]  /*96be0*/  STL [R1+0x107c], R39 ;  /* 0x00107c2701007387 */ /* 0x0003e20000100800 */
[----:B------:R-:W-:Y:S01]  /*96bf0*/  LOP3.LUT R35, R35, 0xffbfffff, RZ, 0xc0, !PT ;  /* 0xffbfffff23237812 */ /* 0x000fe200078ec0ff */
[----:B-1----:R-:W-:-:S04]  /*96c00*/  VIADD R39, R39, UR28 ;  /* 0x0000001c27277c36 */ /* 0x002fc80008000000 */
[----:B------:R-:W-:Y:S01]  /*96c10*/  VIADD R107, R39, UR24 ;  /* 0x00000018276b7c36 */ /* 0x000fe20008000000 */
[----:B------:R-:W-:Y:S05]  /*96c20*/  STL [R1+0x90c], R39 ;  /* 0x00090c2701007387 */ /* 0x000fea0000100800 */
[----:B------:R-:W-:Y:S01]  /*96c30*/  @P1 LOP3.LUT R35, R35, 0x400000, RZ, 0xfc, !PT ;  /* 0x0040000023231812 */ /* 0x000fe200078efcff */
[----:B------:R1:W-:Y:S01]  /*96c40*/  STL [R1+0x904], R107 ;  /* 0x0009046b01007387 */ /* 0x0003e20000100800 */
[----:B------:R-:W-:Y:S01]  /*96c50*/  ISETP.LT.AND P1, PT, R151, UR76, !P0 ;  /* 0x0000004c97007c0c */ /* 0x000fe2000c721270 */
[----:B-1----:R-:W-:-:S05]  /*96c60*/  VIADD R107, R107, UR26 ;  /* 0x0000001a6b6b7c36 */ /* 0x002fca0008000000 */
[----:B------:R1:W-:Y:S01]  /*96c70*/  STL [R1+0x85c], R107 ;  /* 0x00085c6b01007387 */ /* 0x0003e20000100800 */
[----:B------:R-:W-:Y:S01]  /*96c80*/  LOP3.LUT R35, R35, 0xffdfffff, RZ, 0xc0, !PT ;  /* 0xffdfffff23237812 */ /* 0x000fe200078ec0ff */
[----:B-1----:R-:W-:-:S04]  /*96c90*/  VIADD R107, R107, UR6 ;  /* 0x000000066b6b7c36 */ /* 0x002fc80008000000 */
[----:B----4-:R-:W-:Y:S01]  /*96ca0*/  VIADD R38, R107, UR8 ;  /* 0x000000086b267c36 */ /* 0x010fe20008000000 */
[----:B------:R-:W-:Y:S01]  /*96cb0*/  STL [R1+0x854], R107 ;  /* 0x0008546b01007387 */ /* 0x000fe20000100800 */
[----:B------:R-:W-:Y:S02]  /*96cc0*/  @P1 LOP3.LUT R35, R35, 0x200000, RZ, 0xfc, !PT ;  /* 0x0020000023231812 */ /* 0x000fe400078efcff */
[----:B------:R-:W-:Y:S01]  /*96cd0*/  ISETP.GE.AND P1, PT, R150, UR10, PT ;  /* 0x0000000a96007c0c */ /* 0x000fe2000bf26270 */
[----:B------:R-:W-:Y:S01]  /*96ce0*/  STL [R1+0x1178], R38 ;  /* 0x0011782601007387 */ /* 0x000fe20000100800 */
[----:B------:R-:W-:-:S03]  /*96cf0*/  IADD3 R45, PT, PT, R226, 0x6c, RZ ;  /* 0x0000006ce22d7810 */ /* 0x000fc60007ffe0ff */
[----:B--2---:R-:W-:Y:S04]  /*96d00*/  STL.64 [R1+0xd20], R108 ;  /* 0x000d206c01007387 */ /* 0x004fe80000100a00 */
[----:B------:R-:W-:Y:S01]  /*96d10*/  STL.64 [R1+0xd28], R110 ;  /* 0x000d286e01007387 */ /* 0x000fe20000100a00 */
[----:B------:R-:W-:Y:S01]  /*96d20*/  VIADD R73, R226, 0x50 ;  /* 0x00000050e2497836 */ /* 0x000fe20000000000 */
[----:B------:R-:W-:Y:S02]  /*96d30*/  ISETP.GE.AND P3, PT, R45, UR59, PT ;  /* 0x0000003b2d007c0c */ /* 0x000fe4000bf66270 */
[----:B------:R-:W-:Y:S02]  /*96d40*/  ISETP.LT.AND P0, PT, R150, UR12, !P0 ;  /* 0x0000000c96007c0c */ /* 0x000fe4000c701270 */
[----:B------:R-:W-:-:S02]  /*96d50*/  LOP3.LUT R35, R35, 0xffffffef, RZ, 0xc0, !PT ;  /* 0xffffffef23237812 */ /* 0x000fc400078ec0ff */
[----:B------:R-:W-:Y:S02]  /*96d60*/  ISETP.GE.AND P2, PT, R73, UR77, PT ;  /* 0x0000004d49007c0c */ /* 0x000fe4000bf46270 */
[----:B------:R-:W-:Y:S02]  /*96d70*/  R2UR.FILL UR77, R225 ;  /* 0x00000000e14d72ca */ /* 0x000fe400004e0000 */
[----:B------:R-:W-:Y:S02]  /*96d80*/  R2UR.FILL UR76, R224 ;  /* 0x00000000e04c72ca */ /* 0x000fe400004e0000 */
[----:B------:R-:W-:Y:S01]  /*96d90*/  @P1 LOP3.LUT R35, R35, 0x10, RZ, 0xfc, !PT ;  /* 0x0000001023231812 */ /* 0x000fe200078efcff */
[C---:B------:R-:W-:Y:S01]  /*96da0*/  VIADD R42, R226.reuse, 0x6f ;  /* 0x0000006fe22a7836 */ /* 0x040fe20000000000 */
[----:B------:R-:W-:Y:S01]  /*96db0*/  LOP3.LUT R33, R33, 0xffefffff, RZ, 0xc0, !PT ;  /* 0xffefffff21217812 */ /* 0x000fe200078ec0ff */
[C---:B------:R-:W-:Y:S01]  /*96dc0*/  VIADD R41, R226.reuse, 0x70 ;  /* 0x00000070e2297836 */ /* 0x040fe20000000000 */
[----:B------:R-:W-:Y:S01]  /*96dd0*/  LOP3.LUT R35, R35, 0xfff7ffff, RZ, 0xc0, !PT ;  /* 0xfff7ffff23237812 */ /* 0x000fe200078ec0ff */
[C---:B------:R-:W-:Y:S01]  /*96de0*/  VIADD R39, R226.reuse, 0x72 ;  /* 0x00000072e2277836 */ /* 0x040fe20000000000 */
[----:B------:R-:W-:-:S02]  /*96df0*/  IADD3 R40, PT, PT, R226, 0x71, RZ ;  /* 0x00000071e2287810 */ /* 0x000fc40007ffe0ff */
[----:B------:R-:W-:Y:S02]  /*96e00*/  @P3 LOP3.LUT R33, R33, 0x100000, RZ, 0xfc, !PT ;  /* 0x0010000021213812 */ /* 0x000fe400078efcff */
[----:B------:R-:W-:Y:S02]  /*96e10*/  @P0 LOP3.LUT R35, R35, 0x80000, RZ, 0xfc, !PT ;  /* 0x0008000023230812 */ /* 0x000fe400078efcff */
[----:B------:R-:W-:Y:S02]  /*96e20*/  ISETP.GE.AND P3, PT, R42, UR65, PT ;  /* 0x000000412a007c0c */ /* 0x000fe4000bf66270 */
[----:B------:R-:W-:Y:S02]  /*96e30*/  ISETP.GE.AND P4, PT, R41, UR69, PT ;  /* 0x0000004529007c0c */ /* 0x000fe4000bf86270 */
[----:B------:R-:W-:Y:S02]  /*96e40*/  ISETP.GE.AND P5, PT, R40, UR71, PT ;  /* 0x0000004728007c0c */ /* 0x000fe4000bfa6270 */
[----:B------:R-:W-:-:S02]  /*96e50*/  ISETP.GE.AND P6, PT, R39, UR73, PT ;  /* 0x0000004927007c0c */ /* 0x000fc4000bfc6270 */
[C---:B------:R-:W-:Y:S02]  /*96e60*/  LOP3.LUT P1, RZ, R36.reuse, 0x800000, RZ, 0xc0, !PT ;  /* 0x0080000024ff7812 */ /* 0x040fe4000782c0ff */
[----:B------:R-:W-:Y:S01]  /*96e70*/  LOP3.LUT P0, RZ, R36, 0x400000, RZ, 0xc0, !PT ;  /* 0x0040000024ff7812 */ /* 0x000fe2000780c0ff */
[----:B------:R-:W-:Y:S01]  /*96e80*/  NOP ;  /* 0x0000000000007918 */ /* 0x000fe20000000000 */
[----:B------:R-:W2:Y:S01]  /*96e90*/  LDL.LU R44, [R1+0x1d4] ;  /* 0x0001d400012c7983 */ /* 0x000ea20000300800 */
[----:B------:R-:W-:Y:S01]  /*96ea0*/  IMAD.MOV.U32 R41, RZ, RZ, R87 ;  /* 0x000000ffff297224 */ /* 0x000fe200078e0057 */
[----:B------:R-:W-:Y:S01]  /*96eb0*/  MOV R42, R117 ;  /* 0x00000075002a7202 */ /* 0x000fe20000000f00 */
[----:B------:R-:W-:Y:S01]  /*96ec0*/  IMAD.MOV.U32 R43, RZ, RZ, R119 ;  /* 0x000000ffff2b7224 */ /* 0x000fe200078e0077 */
[----:B------:R-:W2:Y:S01]  /*96ed0*/  LDL.LU R45, [R1+0x1dc] ;  /* 0x0001dc00012d7983 */ /* 0x000ea20000300800 */
[----:B------:R-:W-:Y:S01]  /*96ee0*/  IMAD.MOV.U32 R40, RZ, RZ, R85 ;  /* 0x000000ffff287224 */ /* 0x000fe200078e0055 */
[----:B------:R-:W1:Y:S01]  /*96ef0*/  LDCU UR5, c[0x0][0x39c] ;  /* 0x00007380ff0577ac */ /* 0x000e620008000800 */
[----:B------:R-:W-:Y:S01]  /*96f00*/  LOP3.LUT R0, R0, 0xefffffff, RZ, 0xc0, !PT ;  /* 0xefffffff00007812 */ /* 0x000fe200078ec0ff */
[----:B------:R-:W2:Y:S03]  /*96f10*/  LDL.LU R46, [R1+0x354] ;  /* 0x00035400012e7983 */ /* 0x000ea60000300800 */
[----:B------:R-:W-:Y:S01]  /*96f20*/  @P0 LOP3.LUT R0, R0, 0x10000000, RZ, 0xfc, !PT ;  /* 0x1000000000000812 */ /* 0x000fe200078efcff */
[----:B------:R-:W2:Y:S01]  /*96f30*/  LDL.LU R47, [R1+0x35c] ;  /* 0x00035c00012f7983 */ /* 0x000ea20000300800 */
[----:B------:R-:W-:Y:S01]  /*96f40*/  LOP3.LUT P0, RZ, R35, 0x10, RZ, 0xc0, !PT ;  /* 0x0000001023ff7812 */ /* 0x000fe2000780c0ff */
[----:B------:R-:W-:-:S02]  /*96f50*/  IMAD.MOV.U32 R52, RZ, RZ, R97 ;  /* 0x000000ffff347224 */ /* 0x000fc400078e0061 */
[----:B------:R-:W-:Y:S01]  /*96f60*/  IMAD.MOV.U32 R53, RZ, RZ, R99 ;  /* 0x000000ffff357224 */ /* 0x000fe200078e0063 */
[----:B------:R3:W-:Y:S01]  /*96f70*/  STSM.16.M88.4 [R34], R40 ;  /* 0x0000002822007844 */ /* 0x0007e20000000200 */
[----:B------:R-:W-:-:S03]  /*96f80*/  NOP ;  /* 0x0000000000007918 */ /* 0x000fc60000000000 */
[----:B------:R-:W4:Y:S01]  /*96f90*/  LDS.128 R48, [R34] ;  /* 0x0000000022307984 */ /* 0x000f220000000c00 */
[----:B------:R-:W-:Y:S01]  /*96fa0*/  NOP ;  /* 0x0000000000007918 */ /* 0x000fe20000000000 */
[----:B------:R-:W-:Y:S02]  /*96fb0*/  IMAD.MOV.U32 R54, RZ, RZ, R129 ;  /* 0x000000ffff367224 */ /* 0x000fe400078e0081 */
[----:B------:R-:W-:Y:S01]  /*96fc0*/  IMAD.MOV.U32 R55, RZ, RZ, R131 ;  /* 0x000000ffff377224 */ /* 0x000fe200078e0083 */
[----:B---3--:R-:W3:Y:S01]  /*96fd0*/  LDL.LU R40, [R1+0x584] ;  /* 0x0005840001287983 */ /* 0x008ee20000300800 */
[----:B------:R-:W-:Y:S01]  /*96fe0*/  MOV R109, R243 ;  /* 0x000000f3006d7202 */ /* 0x000fe20000000f00 */
[----:B------:R-:W-:Y:S01]  /*96ff0*/  IMAD.MOV.U32 R108, RZ, RZ, R241 ;  /* 0x000000ffff6c7224 */ /* 0x000fe200078e00f1 */
[----:B------:R-:W-:Y:S02]  /*97000*/  LOP3.LUT R0, R0, 0xf7ffffff, RZ, 0xc0, !PT ;  /* 0xf7ffffff00007812 */ /* 0x000fe400078ec0ff */
[----:B-1----:R-:W-:Y:S01]  /*97010*/  ISETP.LT.AND P0, PT, R226, UR5, !P0 ;  /* 0x00000005e2007c0c */ /* 0x002fe2000c701270 */
[----:B------:R-:W1:Y:S01]  /*97020*/  LDCU UR5, c[0x0][0x39c] ;  /* 0x00007380ff0577ac */ /* 0x000e620008000800 */
[----:B------:R-:W-:-:S04]  /*97030*/  @P1 LOP3.LUT R0, R0, 0x8000000, RZ, 0xfc, !PT ;  /* 0x0800000000001812 */ /* 0x000fc800078efcff */
[----:B------:R-:W-:-:S04]  /*97040*/  LOP3.LUT R0, R0, 0xfbffffff, RZ, 0xc0, !PT ;  /* 0xfbffffff00007812 */ /* 0x000fc800078ec0ff */
[----:B------:R-:W-:-:S04]  /*97050*/  @P2 LOP3.LUT R0, R0, 0x4000000, RZ, 0xfc, !PT ;  /* 0x0400000000002812 */ /* 0x000fc800078efcff */
[----:B------:R-:W-:-:S04]  /*97060*/  LOP3.LUT R0, R0, 0xfdffffff, RZ, 0xc0, !PT ;  /* 0xfdffffff00007812 */ /* 0x000fc800078ec0ff */
[----:B------:R-:W-:-:S04]  /*97070*/  @P3 LOP3.LUT R0, R0, 0x2000000, RZ, 0xfc, !PT ;  /* 0x0200000000003812 */ /* 0x000fc800078efcff */
[----:B------:R-:W-:Y:S01]  /*97080*/  LOP3.LUT R0, R0, 0xfeffffff, RZ, 0xc0, !PT ;  /* 0xfeffffff00007812 */ /* 0x000fe200078ec0ff */
[----:B----4-:R-:W-:Y:S03]  /*97090*/  STL.64 [R1+0xcb0], R48 ;  /* 0x000cb03001007387 */ /* 0x010fe60000100a00 */
[----:B------:R-:W-:Y:S01]  /*970a0*/  @P4 LOP3.LUT R0, R0, 0x1000000, RZ, 0xfc, !PT ;  /* 0x0100000000004812 */ /* 0x000fe200078efcff */
[----:B------:R-:W-:Y:S03]  /*970b0*/  STL.64 [R1+0xcb8], R50 ;  /* 0x000cb83201007387 */ /* 0x000fe60000100a00 */
[----:B------:R-:W-:Y:S01]  /*970c0*/  LOP3.LUT R0, R0, 0xff7fffff, RZ, 0xc0, !PT ;  /* 0xff7fffff00007812 */ /* 0x000fe200078ec0ff */
[----:B------:R-:W3:Y:S03]  /*970d0*/  LDL.LU R41, [R1+0x58c] ;  /* 0x00058c0001297983 */ /* 0x000ee60000300800 */
[----:B------:R-:W-:Y:S01]  /*970e0*/  @P5 LOP3.LUT R0, R0, 0x800000, RZ, 0xfc, !PT ;  /* 0x0080000000005812 */ /* 0x000fe200078efcff */
[----:B------:R-:W3:Y:S03]  /*970f0*/  LDL.LU R42, [R1+0x664] ;  /* 0x00066400012a7983 */ /* 0x000ee60000300800 */
[----:B------:R-:W-:Y:S01]  /*97100*/  LOP3.LUT R0, R0, 0xffbfffff, RZ, 0xc0, !PT ;  /* 0xffbfffff00007812 */ /* 0x000fe200078ec0ff */
[----:B------:R-:W3:Y:S03]  /*97110*/  LDL.LU R43, [R1+0x66c] ;  /* 0x00066c00012b7983 */ /* 0x000ee60000300800 */
[----:B------:R-:W-:Y:S01]  /*97120*/  @P6 LOP3.LUT R0, R0, 0x400000, RZ, 0xfc, !PT ;  /* 0x0040000000006812 */ /* 0x000fe200078efcff */
        /* <DEDUP_REMOVED lines=44> */
[----:B--2---:R-:W2:Y:S04]  /*973f0*/  LDL.LU R44, [R1] ;  /* 0x00000000012c7983 */ /* 0x004ea80000300800 */
        /* <DEDUP_REMOVED lines=11> */
[----:B--2---:R2:W-:Y:S01]  /*974b0*/  STSM.16.M88.4 [R34], R44 ;  /* 0x0000002c22007844 */ /* 0x0045e20000000200 */
[----:B------:R-:W-:-:S03]  /*974c0*/  NOP ;  /* 0x0000000000007918 */ /* 0x000fc60000000000 */
[----:B------:R-:W3:Y:S04]  /*974d0*/  LDS.128 R48, [R34] ;  /* 0x0000000022307984 */ /* 0x000ee80000000c00 */
[----:B--2---:R-:W2:Y:S04]  /*974e0*/  LDL.LU R44, [R1+0x1f0] ;  /* 0x0001f000012c7983 */ /* 0x004ea80000300800 */
[----:B---3--:R-:W-:Y:S04]  /*974f0*/  STL.64 [R1+0x10b0], R48 ;  /* 0x0010b03001007387 */ /* 0x008fe80000100a00 */
[----:B------:R-:W-:Y:S01]  /*97500*/  STL.64 [R1+0x10b8], R50 ;  /* 0x0010b83201007387 */ /* 0x000fe20000100a00 */
[----:B------:R-:W-:Y:S01]  /*97510*/  IMAD.MOV.U32 R40, RZ, RZ, R88 ;  /* 0x000000ffff287224 */ /* 0x000fe200078e0058 */
[----:B------:R-:W-:Y:S01]  /*97520*/  MOV R43, R122 ;  /* 0x0000007a002b7202 */ /* 0x000fe20000000f00 */
[----:B------:R-:W-:Y:S01]  /*97530*/  IMAD.MOV.U32 R41, RZ, RZ, R90 ;  /* 0x000000ffff297224 */ /* 0x000fe200078e005a */
[----:B------:R-:W2:Y:S01]  /*97540*/  LDL.LU R45, [R1+0x1f8] ;  /* 0x0001f800012d7983 */ /* 0x000ea20000300800 */
[----:B------:R-:W-:Y:S01]  /*97550*/  IMAD.MOV.U32 R42, RZ, RZ, R120 ;  /* 0x000000ffff2a7224 */ /* 0x000fe200078e0078 */
[----:B------:R-:W-:-:S02]  /*97560*/  NOP ;  /* 0x0000000000007918 */ /* 0x000fc40000000000 */
[----:B------:R-:W2:Y:S04]  /*97570*/  LDL.LU R46, [R1+0x2a0] ;  /* 0x0002a000012e7983 */ /* 0x000ea80000300800 */
[----:B------:R-:W2:Y:S04]  /*97580*/  LDL.LU R47, [R1+0x2a8] ;  /* 0x0002a800012f7983 */ /* 0x000ea80000300800 */
[----:B------:R3:W-:Y:S01]  /*97590*/  STSM.16.M88.4 [R34], R40 ;  /* 0x0000002822007844 */ /* 0x0007e20000000200 */
        /* <DEDUP_REMOVED lines=72> */
[----:B------:R-:W-:-:S02]  /*97a20*/  NOP ;  /* 0x0000000000007918 */ /* 0x000fc40000000000 */
[----:B------:R-:W2:Y:S04]  /*97a30*/  LDL.LU R45, [R1+0x1fc] ;  /* 0x0001fc00012d7983 */ /* 0x000ea80000300800 */
[----:B------:R-:W2:Y:S04]  /*97a40*/  LDL.LU R46, [R1+0x2a4] ;  /* 0x0002a400012e7983 */ /* 0x000ea80000300800 */
[----:B------:R-:W2:Y:S01]  /*97a50*/  LDL.LU R47, [R1+0x2ac] ;  /* 0x0002ac00012f7983 */ /* 0x000ea20000300800 */
[----:B------:R-:W-:Y:S02]  /*97a60*/  IMAD.MOV.U32 R41, RZ, RZ, R91 ;  /* 0x000000ffff297224 */ /* 0x000fe400078e005b */
[----:B------:R-:W-:-:S02]  /*97a70*/  IMAD.MOV.U32 R42, RZ, RZ, R121 ;  /* 0x000000ffff2a7224 */ /* 0x000fc400078e0079 */
[----:B------:R-:W-:-:S05]  /*97a80*/  IMAD.MOV.U32 R43, RZ, RZ, R123 ;  /* 0x000000ffff2b7224 */ /* 0x000fca00078e007b */
        /* <DEDUP_REMOVED lines=45> */
[----:B----4-:R-:W-:Y:S04]  /*97d60*/  STL.64 [R1], R48 ;  /* 0x0000003001007387 */ /* 0x010fe80000100a00 */
        /* <DEDUP_REMOVED lines=9> */
[----:B------:R-:W2:Y:S01]  /*97e00*/  LDL.LU R47, [R1+0x68] ;  /* 0x00006800012f7983 */ /* 0x000ea20000300800 */
[----:B------:R-:W-:Y:S01]  /*97e10*/  IMAD.MOV.U32 R44, RZ, RZ, R248 ;  /* 0x000000ffff2c7224 */ /* 0x000fe200078e00f8 */
[----:B------:R-:W-:Y:S02]  /*97e20*/  MOV R45, R250 ;  /* 0x000000fa002d7202 */ /* 0x000fe40000000f00 */
[----:B---3--:R3:W-:Y:S01]  /*97e30*/  STSM.16.M88.4 [R34], R40 ;  /* 0x0000002822007844 */ /* 0x0087e20000000200 */
[----:B------:R-:W-:-:S03]  /*97e40*/  NOP ;  /* 0x0000000000007918 */ /* 0x000fc60000000000 */
[----:B------:R-:W1:Y:S01]  /*97e50*/  LDS.128 R228, [R34] ;  /* 0x0000000022e47984 */ /* 0x000e620000000c00 */
[----:B------:R-:W-:Y:S01]  /*97e60*/  NOP ;  /* 0x0000000000007918 */ /* 0x000fe20000000000 */
[----:B---3--:R-:W-:Y:S02]  /*97e70*/  IMAD.MOV.U32 R40, RZ, RZ, R92 ;  /* 0x000000ffff287224 */ /* 0x008fe400078e005c */
[----:B------:R-:W-:Y:S02]  /*97e80*/  IMAD.MOV.U32 R41, RZ, RZ, R94 ;  /* 0x000000ffff297224 */ /* 0x000fe400078e005e */
[----:B------:R-:W-:Y:S02]  /*97e90*/  IMAD.MOV.U32 R42, RZ, RZ, R124 ;  /* 0x000000ffff2a7224 */ /* 0x000fe400078e007c */
[----:B------:R-:W-:Y:S01]  /*97ea0*/  IMAD.MOV.U32 R43, RZ, RZ, R126 ;  /* 0x000000ffff2b7224 */ /* 0x000fe200078e007e */
[----:B--2---:R2:W-:Y:S01]  /*97eb0*/  STSM.16.M88.4 [R34], R44 ;  /* 0x0000002c22007844 */ /* 0x0045e20000000200 */
[----:B------:R-:W-:-:S03]  /*97ec0*/  NOP ;  /* 0x0000000000007918 */ /* 0x000fc60000000000 */
[----:B------:R-:W3:Y:S01]  /*97ed0*/  LDS.128 R224, [R34] ;  /* 0x0000000022e07984 */ /* 0x000ee20000000c00 */
[----:B------:R-:W-:-:S03]  /*97ee0*/  NOP ;  /* 0x0000000000007918 */ /* 0x000fc60000000000 */
[----:B--2---:R-:W2:Y:S04]  /*97ef0*/  LDL.LU R44, [R1+0x200] ;  /* 0x00020000012c7983 */ /* 0x004ea80000300800 */
[----:B------:R-:W2:Y:S04]  /*97f00*/  LDL.LU R45, [R1+0x208] ;  /* 0x00020800012d7983 */ /* 0x000ea80000300800 */
[----:B------:R-:W2:Y:S04]  /*97f10*/  LDL.LU R46, [R1+0x290] ;  /* 0x00029000012e7983 */ /* 0x000ea80000300800 */
[----:B------:R-:W2:Y:S04]  /*97f20*/  LDL.LU R47, [R1+0x298] ;  /* 0x00029800012f7983 */ /* 0x000ea80000300800 */
[----:B------:R1:W-:Y:S01]  /*97f30*/  STSM.16.M88.4 [R34], R40 ;  /* 0x0000002822007844 */ /* 0x0003e20000000200 */
[----:B------:R-:W-:-:S03]  /*97f40*/  NOP ;  /* 0x0000000000007918 */ /* 0x000fc60000000000 */
[----:B------:R-:W2:Y:S01]  /*97f50*/  LDS.128 R220, [R34] ;  /* 0x0000000022dc7984 */ /* 0x000ea20000000c00 */
[----:B------:R-:W-:-:S03]  /*97f60*/  NOP ;  /* 0x0000000000007918 */ /* 0x000fc60000000000 */
[----:B-1----:R-:W3:Y:S04]  /*97f70*/  LDL.LU R40, [R1+0x5e0] ;  /* 0x0005e00001287983 */ /* 0x002ee80000300800 */
[----:B------:R-:W3:Y:S04]  /*97f80*/  LDL.LU R41, [R1+0x5e8] ;  /* 0x0005e80001297983 */ /* 0x000ee80000300800 */
[----:B------:R-:W3:Y:S04]  /*97f90*/  LDL.LU R42, [R1+0x640] ;  /* 0x00064000012a7983 */ /* 0x000ee80000300800 */
[----:B------:R-:W3:Y:S04]  /*97fa0*/  LDL.LU R43, [R1+0x648] ;  /* 0x00064800012b7983 */ /* 0x000ee80000300800 */
[----:B--2---:R1:W-:Y:S01]  /*97fb0*/  STSM.16.M88.4 [R34], R44 ;  /* 0x0000002c22007844 */ /* 0x0043e20000000200 */
[----:B------:R-:W-:-:S03]  /*97fc0*/  NOP ;  /* 0x0000000000007918 */ /* 0x000fc60000000000 */
[----:B------:R-:W2:Y:S01]  /*97fd0*/  LDS.128 R216, [R34] ;  /* 0x0000000022d87984 */ /* 0x000ea20000000c00 */
[----:B------:R-:W-:-:S03]  /*97fe0*/  NOP ;  /* 0x0000000000007918 */ /* 0x000fc60000000000 */
[----:B-1----:R-:W2:Y:S04]  /*97ff0*/  LDL.LU R44, [R1+0x7c0] ;  /* 0x0007c000012c7983 */ /* 0x002ea80000300800 */
[----:B------:R-:W2:Y:S04]  /*98000*/  LDL.LU R45, [R1+0x7c8] ;  /* 0x0007c800012d7983 */ /* 0x000ea80000300800 */
[----:B------:R-:W2:Y:S04]  /*98010*/  LDL.LU R46, [R1+0x1120] ;  /* 0x00112000012e7983 */ /* 0x000ea80000300800 */
[----:B------:R-:W2:Y:S04]  /*98020*/  LDL.LU R47, [R1+0x1128] ;  /* 0x00112800012f7983 */ /* 0x000ea80000300800 */
[----:B---3--:R1:W-:Y:S01]  /*98030*/  STSM.16.M88.4 [R34], R40 ;  /* 0x0000002822007844 */ /* 0x0083e20000000200 */
[----:B------:R-:W-:-:S03]  /*98040*/  NOP ;  /* 0x0000000000007918 */ /* 0x000fc60000000000 */
[----:B------:R-:W3:Y:S01]  /*98050*/  LDS.128 R212, [R34] ;  /* 0x0000000022d47984 */ /* 0x000ee20000000c00 */
[----:B------:R-:W-:-:S03]  /*98060*/  NOP ;  /* 0x0000000000007918 */ /* 0x000fc60000000000 */
[----:B-1----:R-:W3:Y:S04]  /*98070*/  LDL.LU R40, [R1+0x880] ;  /* 0x0008800001287983 */ /* 0x002ee80000300800 */
[----:B------:R-:W3:Y:S04]  /*98080*/  LDL.LU R41, [R1+0x888] ;  /* 0x0008880001297983 */ /* 0x000ee80000300800 */
[----:B------:R-:W3:Y:S04]  /*98090*/  LDL.LU R42, [R1+0xd00] ;  /* 0x000d0000012a7983 */ /* 0x000ee80000300800 */
[----:B------:R-:W3:Y:S04]  /*980a0*/  LDL.LU R43, [R1+0xd08] ;  /* 0x000d0800012b7983 */ /* 0x000ee80000300800 */
[----:B------:R-:W4:Y:S04]  /*980b0*/  LDL.LU R48, [R1+0x970] ;  /* 0x0009700001307983 */ /* 0x000f280000300800 */
[----:B------:R-:W4:Y:S04]  /*980c0*/  LDL.LU R49, [R1+0x978] ;  /* 0x0009780001317983 */ /* 0x000f280000300800 */
[----:B------:R-:W4:Y:S04]  /*980d0*/  LDL.LU R50, [R1+0xd90] ;  /* 0x000d900001327983 */ /* 0x000f280000300800 */
[----:B------:R-:W4:Y:S04]  /*980e0*/  LDL.LU R51, [R1+0xd98] ;  /* 0x000d980001337983 */ /* 0x000f280000300800 */
        /* <DEDUP_REMOVED lines=13> */
[----:B------:R-:W3:Y:S01]  /*981c0*/  LDL.LU R43, [R1+0x6c] ;  /* 0x00006c00012b7983 */ /* 0x000ee20000300800 */
[----:B------:R-:W-:-:S03]  /*981d0*/  IMAD.MOV.U32 R40, RZ, RZ, R249 ;  /* 0x000000ffff287224 */ /* 0x000fc600078e00f9 */
[----:B----4-:R-:W-:Y:S01]  /*981e0*/  STSM.16.M88.4 [R34], R48 ;  /* 0x0000003022007844 */ /* 0x010fe20000000200 */
[----:B------:R-:W-:-:S03]  /*981f0*/  NOP ;  /* 0x0000000000007918 */ /* 0x000fc60000000000 */
[----:B------:R-:W1:Y:S01]  /*98200*/  LDS.128 R200, [R34] ;  /* 0x0000000022c87984 */ /* 0x000e620000000c00 */
[----:B------:R-:W-:Y:S01]  /*98210*/  NOP ;  /* 0x0000000000007918 */ /* 0x000fe20000000000 */
[----:B------:R-:W-:Y:S02]  /*98220*/  MOV R41, R251 ;  /* 0x000000fb00297202 */ /* 0x000fe40000000f00 */
[----:B--2---:R2:W-:Y:S01]  /*98230*/  STSM.16.M88.4 [R34], R44 ;  /* 0x0000002c22007844 */ /* 0x0045e20000000200 */
[----:B------:R-:W-:-:S03]  /*98240*/  NOP ;  /* 0x0000000000007918 */ /* 0x000fc60000000000 */
[----:B------:R-:W4:Y:S01]  /*98250*/  LDS.128 R196, [R34] ;  /* 0x0000000022c47984 */ /* 0x000f220000000c00 */
[----:B------:R-:W-:-:S03]  /*98260*/  NOP ;  /* 0x0000000000007918 */ /* 0x000fc60000000000 */
[----:B---3--:R3:W-:Y:S01]  /*98270*/  STSM.16.M88.4 [R34], R40 ;  /* 0x0000002822007844 */ /* 0x0087e20000000200 */
[----:B--2---:R-:W-:Y:S01]  /*98280*/  IMAD.MOV.U32 R44, RZ, RZ, R93 ;  /* 0x000000ffff2c7224 */ /* 0x004fe200078e005d */
[----:B------:R-:W-:Y:S01]  /*98290*/  NOP ;  /* 0x0000000000007918 */ /* 0x000fe20000000000 */
[----:B------:R-:W-:Y:S01]  /*982a0*/  IMAD.MOV.U32 R45, RZ, RZ, R95 ;  /* 0x000000ffff2d7224 */ /* 0x000fe200078e005f */
[----:B------:R-:W2:Y:S04]  /*982b0*/  LDS.128 R192, [R34] ;  /* 0x0000000022c07984 */ /* 0x000ea80000000c00 */
[----:B---3--:R-:W3:Y:S04]  /*982c0*/  LDL.LU R40, [R1+0x204] ;  /* 0x0002040001287983 */ /* 0x008ee80000300800 */
[----:B------:R-:W3:Y:S04]  /*982d0*/  LDL.LU R41, [R1+0x20c] ;  /* 0x00020c0001297983 */ /* 0x000ee80000300800 */
[----:B------:R-:W3:Y:S04]  /*982e0*/  LDL.LU R42, [R1+0x294] ;  /* 0x00029400012a7983 */ /* 0x000ee80000300800 */
[----:B------:R-:W3:Y:S01]  /*982f0*/  LDL.LU R43, [R1+0x29c] ;  /* 0x00029c00012b7983 */ /* 0x000ee20000300800 */
[----:B------:R-:W-:Y:S01]  /*98300*/  IMAD.MOV.U32 R46, RZ, RZ, R125 ;  /* 0x000000ffff2e7224 */ /* 0x000fe200078e007d */
[----:B------:R-:W-:Y:S01]  /*98310*/  NOP ;  /* 0x0000000000007918 */ /* 0x000fe20000000000 */
[----:B------:R-:W-:-:S05]  /*98320*/  IMAD.MOV.U32 R47, RZ, RZ, R127 ;  /* 0x000000ffff2f7224 */ /* 0x000fca00078e007f */
[----:B------:R1:W-:Y:S01]  /*98330*/  STSM.16.M88.4 [R34], R44 ;  /* 0x0000002c22007844 */ /* 0x0003e20000000200 */
        /* <DEDUP_REMOVED lines=45> */
[----:B------:R-:W-:Y:S01]  /*98610*/  IMAD.MOV.U32 R40, RZ, RZ, R244 ;  /* 0x000000ffff287224 */ /* 0x000fe200078e00f4 */
[----:B------:R-:W-:Y:S02]  /*98620*/  MOV R41, R246 ;  /* 0x000000f600297202 */ /* 0x000fe40000000f00 */
[----:B--2---:R1:W-:Y:S01]  /*98630*/  STSM.16.M88.4 [R34], R44 ;  /* 0x0000002c22007844 */ /* 0x0043e20000000200 */
[----:B------:R-:W-:-:S03]  /*98640*/  NOP ;  /* 0x0000000000007918 */ /* 0x000fc60000000000 */
[----:B------:R-:W2:Y:S01]  /*98650*/  LDS.128 R164, [R34] ;  /* 0x0000000022a47984 */ /* 0x000ea20000000c00 */
[----:B------:R-:W-:Y:S01]  /*98660*/  NOP ;  /* 0x0000000000007918 */ /* 0x000fe20000000000 */
[----:B-1----:R-:W-:Y:S02]  /*98670*/  IMAD.MOV.U32 R44, RZ, RZ, R96 ;  /* 0x000000ffff2c7224 */ /* 0x002fe400078e0060 */
[----:B------:R-:W-:Y:S02]  /*98680*/  IMAD.MOV.U32 R45, RZ, RZ, R98 ;  /* 0x000000ffff2d7224 */ /* 0x000fe400078e0062 */
[----:B------:R-:W-:Y:S02]  /*98690*/  IMAD.MOV.U32 R46, RZ, RZ, R128 ;  /* 0x000000ffff2e7224 */ /* 0x000fe400078e0080 */
[----:B------:R-:W-:Y:S01]  /*986a0*/  IMAD.MOV.U32 R47, RZ, RZ, R130 ;  /* 0x000000ffff2f7224 */ /* 0x000fe200078e0082 */
[----:B---3--:R1:W-:Y:S01]  /*986b0*/  STSM.16.M88.4 [R34], R40 ;  /* 0x0000002822007844 */ /* 0x0083e20000000200 */
[----:B------:R-:W-:-:S03]  /*986c0*/  NOP ;  /* 0x0000000000007918 */ /* 0x000fc60000000000 */
[----:B------:R-:W3:Y:S01]  /*986d0*/  LDS.128 R160, [R34] ;  /* 0x0000000022a07984 */ /* 0x000ee20000000c00 */
[----:B------:R-:W-:-:S03]  /*986e0*/  NOP ;  /* 0x0000000000007918 */ /* 0x000fc60000000000 */
[----:B-1----:R-:W2:Y:S04]  /*986f0*/  LDL.LU R40, [R1+0x250] ;  /* 0x0002500001287983 */ /* 0x002ea80000300800 */
[----:B------:R-:W2:Y:S04]  /*98700*/  LDL.LU R41, [R1+0x258] ;  /* 0x0002580001297983 */ /* 0x000ea80000300800 */
[----:B------:R-:W2:Y:S04]  /*98710*/  LDL.LU R42, [R1+0x280] ;  /* 0x00028000012a7983 */ /* 0x000ea80000300800 */
[----:B------:R1:W-:Y:S01]  /*98720*/  STSM.16.M88.4 [R34], R44 ;  /* 0x0000002c22007844 */ /* 0x0003e20000000200 */
[----:B------:R-:W-:-:S03]  /*98730*/  NOP ;  /* 0x0000000000007918 */ /* 0x000fc60000000000 */
[----:B------:R-:W2:Y:S04]  /*98740*/  LDL.LU R43, [R1+0x288] ;  /* 0x00028800012b7983 */ /* 0x000ea80000300800 */
        /* <DEDUP_REMOVED lines=13> */
[----:B---3--:R1:W-:Y:S01]  /*98820*/  STSM.16.M88.4 [R34], R44 ;  /* 0x0000002c22007844 */ /* 0x0083e20000000200 */
[----:B------:R-:W-:-:S03]  /*98830*/  NOP ;  /* 0x0000000000007918 */ /* 0x000fc60000000000 */
[----:B------:R-:W2:Y:S04]  /*98840*/  LDL.LU R43, [R1+0x1118] ;  /* 0x00111800012b7983 */ /* 0x000ea80000300800 */
        /* <DEDUP_REMOVED lines=32> */
[----:B------:R-:W-:Y:S01]  /*98a50*/  IMAD.MOV.U32 R48, RZ, RZ, R245 ;  /* 0x000000ffff307224 */ /* 0x000fe200078e00f5 */
[----:B------:R-:W-:-:S02]  /*98a60*/  MOV R49, R247 ;  /* 0x000000f700317202 */ /* 0x000fc40000000f00 */
[----:B------:R-:W4:Y:S04]  /*98a70*/  LDL.LU R64, [R1+0x7e4] ;  /* 0x0007e40001407983 */ /* 0x000f280000300800 */
[----:B------:R-:W4:Y:S04]  /*98a80*/  LDL.LU R65, [R1+0x7ec] ;  /* 0x0007ec0001417983 */ /* 0x000f280000300800 */
[----:B------:R-:W4:Y:S04]  /*98a90*/  LDL.LU R66, [R1+0x1114] ;  /* 0x0011140001427983 */ /* 0x000f280000300800 */
[----:B------:R-:W4:Y:S04]  /*98aa0*/  LDL.LU R67, [R1+0x111c] ;  /* 0x00111c0001437983 */ /* 0x000f280000300800 */
[----:B--2---:R-:W-:Y:S01]  /*98ab0*/  STSM.16.M88.4 [R34], R40 ;  /* 0x0000002822007844 */ /* 0x004fe20000000200 */
[----:B------:R-:W-:-:S03]  /*98ac0*/  NOP ;  /* 0x0000000000007918 */ /* 0x000fc60000000000 */
[----:B------:R-:W1:Y:S01]  /*98ad0*/  LDS.128 R124, [R34] ;  /* 0x00000000227c7984 */ /* 0x000e620000000c00 */
[----:B------:R-:W-:-:S03]  /*98ae0*/  NOP ;  /* 0x0000000000007918 */ /* 0x000fc60000000000 */
[----:B---3--:R-:W-:Y:S01]  /*98af0*/  STSM.16.M88.4 [R34], R44 ;  /* 0x0000002c22007844 */ /* 0x008fe20000000200 */
[----:B------:R-:W-:-:S03]  /*98b00*/  NOP ;  /* 0x0000000000007918 */ /* 0x000fc60000000000 */
[----:B------:R-:W2:Y:S01]  /*98b10*/  LDS.128 R116, [R34] ;  /* 0x0000000022747984 */ /* 0x000ea20000000c00 */
[----:B------:R-:W-:-:S03]  /*98b20*/  NOP ;  /* 0x0000000000007918 */ /* 0x000fc60000000000 */
[----:B----4-:R-:W-:Y:S01]  /*98b30*/  STSM.16.M88.4 [R34], R48 ;  /* 0x0000003022007844 */ /* 0x010fe20000000200 */
[----:B------:R-:W-:-:S03]  /*98b40*/  NOP ;  /* 0x0000000000007918 */ /* 0x000fc60000000000 */
[----:B------:R-:W3:Y:S01]  /*98b50*/  LDS.128 R40, [R34] ;  /* 0x0000000022287984 */ /* 0x000ee20000000c00 */
[----:B------:R-:W-:-:S03]  /*98b60*/  NOP ;  /* 0x0000000000007918 */ /* 0x000fc60000000000 */
[----:B------:R-:W-:Y:S01]  /*98b70*/  STSM.16.M88.4 [R34], R52 ;  /* 0x0000003422007844 */ /* 0x000fe20000000200 */
[----:B------:R-:W-:-:S03]  /*98b80*/  NOP ;  /* 0x0000000000007918 */ /* 0x000fc60000000000 */
[----:B------:R-:W4:Y:S01]  /*98b90*/  LDS.128 R44, [R34] ;  /* 0x00000000222c7984 */ /* 0x000f220000000c00 */
[----:B------:R-:W-:-:S03]  /*98ba0*/  NOP ;  /* 0x0000000000007918 */ /* 0x000fc60000000000 */
[----:B------:R-:W-:Y:S01]  /*98bb0*/  STSM.16.M88.4 [R34], R56 ;  /* 0x0000003822007844 */ /* 0x000fe20000000200 */
[----:B------:R-:W-:-:S03]  /*98bc0*/  NOP ;  /* 0x0000000000007918 */ /* 0x000fc60000000000 */
[----:B------:R-:W1:Y:S01]  /*98bd0*/  LDS.128 R48, [R34] ;  /* 0x0000000022307984 */ /* 0x000e620000000c00 */
[----:B------:R-:W-:-:S03]  /*98be0*/  NOP ;  /* 0x0000000000007918 */ /* 0x000fc60000000000 */
[----:B------:R2:W-:Y:S01]  /*98bf0*/  STSM.16.M88.4 [R34], R60 ;  /* 0x0000003c22007844 */ /* 0x0005e20000000200 */
[----:B------:R-:W-:-:S03]  /*98c00*/  NOP ;  /* 0x0000000000007918 */ /* 0x000fc60000000000 */
[----:B------:R-:W1:Y:S01]  /*98c10*/  LDS.128 R52, [R34] ;  /* 0x0000000022347984 */ /* 0x000e620000000c00 */
        /* <DEDUP_REMOVED lines=22> */
[----:B------:R-:W2:Y:S01]  /*98d80*/  LDL.LU R63, [R1+0x48] ;  /* 0x00004800013f7983 */ /* 0x000ea20000300800 */
[----:B------:R-:W-:Y:S01]  /*98d90*/  IMAD.MOV.U32 R60, RZ, RZ, R240 ;  /* 0x000000ffff3c7224 */ /* 0x000fe200078e00f0 */
[----:B------:R-:W-:Y:S02]  /*98da0*/  MOV R61, R242 ;  /* 0x000000f2003d7202 */ /* 0x000fe40000000f00 */
[----:B---3--:R1:W-:Y:S01]  /*98db0*/  STSM.16.M88.4 [R34], R64 ;  /* 0x0000004022007844 */ /* 0x0083e20000000200 */
[----:B------:R-:W-:-:S03]  /*98dc0*/  NOP ;  /* 0x0000000000007918 */ /* 0x000fc60000000000 */
[----:B------:R-:W3:Y:S01]  /*98dd0*/  LDS.128 R88, [R34] ;  /* 0x0000000022587984 */ /* 0x000ee20000000c00 */
[----:B------:R-:W-:-:S03]  /*98de0*/  NOP ;  /* 0x0000000000007918 */ /* 0x000fc60000000000 */
[----:B----4-:R-:W-:Y:S01]  /*98df0*/  STSM.16.M88.4 [R34], R68 ;  /* 0x0000004422007844 */ /* 0x010fe20000000200 */
[----:B------:R-:W-:-:S03]  /*98e00*/  NOP ;  /* 0x0000000000007918 */ /* 0x000fc60000000000 */
[----:B------:R-:W4:Y:S01]  /*98e10*/  LDS.128 R84, [R34] ;  /* 0x0000000022547984 */ /* 0x000f220000000c00 */
[----:B------:R-:W-:Y:S01]  /*98e20*/  NOP ;  /* 0x0000000000007918 */ /* 0x000fe20000000000 */
[----:B-1----:R-:W-:Y:S02]  /*98e30*/  IMAD.MOV.U32 R64, RZ, RZ, R100 ;  /* 0x000000ffff407224 */ /* 0x002fe400078e0064 */
[----:B------:R-:W-:Y:S02]  /*98e40*/  IMAD.MOV.U32 R65, RZ, RZ, R102 ;  /* 0x000000ffff417224 */ /* 0x000fe400078e0066 */
[----:B------:R-:W-:Y:S02]  /*98e50*/  IMAD.MOV.U32 R66, RZ, RZ, R132 ;  /* 0x000000ffff427224 */ /* 0x000fe400078e0084 */
[----:B------:R-:W-:Y:S01]  /*98e60*/  IMAD.MOV.U32 R67, RZ, RZ, R134 ;  /* 0x000000ffff437224 */ /* 0x000fe200078e0086 */
        /* <DEDUP_REMOVED lines=8> */
[----:B------:R-:W3:Y:S04]  /*98ef0*/  LDL.LU R72, [R1+0x5f0] ;  /* 0x0005f00001487983 */ /* 0x000ee80000300800 */
[----:B------:R-:W3:Y:S04]  /*98f00*/  LDL.LU R73, [R1+0x5f8] ;  /* 0x0005f80001497983 */ /* 0x000ee80000300800 */
[----:B------:R-:W3:Y:S04]  /*98f10*/  LDL.LU R74, [R1+0x610] ;  /* 0x00061000014a7983 */ /* 0x000ee80000300800 */
[----:B------:R1:W-:Y:S01]  /*98f20*/  STSM.16.M88.4 [R34], R64 ;  /* 0x0000004022007844 */ /* 0x0003e20000000200 */
[----:B------:R-:W-:-:S03]  /*98f30*/  NOP ;  /* 0x0000000000007918 */ /* 0x000fc60000000000 */
[----:B------:R-:W3:Y:S04]  /*98f40*/  LDL.LU R75, [R1+0x618] ;  /* 0x00061800014b7983 */ /* 0x000ee80000300800 */
[----:B------:R-:W2:Y:S01]  /*98f50*/  LDS.128 R68, [R34] ;  /* 0x0000000022447984 */ /* 0x000ea20000000c00 */
[----:B------:R-:W-:-:S03]  /*98f60*/  NOP ;  /* 0x0000000000007918 */ /* 0x000fc60000000000 */
        /* <DEDUP_REMOVED lines=11> */
[----:B------:R-:W-:Y:S01]  /*99020*/  IMAD.MOV.U32 R103, RZ, RZ, R135 ;  /* 0x000000ffff677224 */ /* 0x000fe200078e0087 */
        /* <DEDUP_REMOVED lines=8> */
[----:B----4-:R3:W-:Y:S01]  /*990b0*/  STSM.16.M88.4 [R34], R64 ;  /* 0x0000004022007844 */ /* 0x0107e20000000200 */
[----:B------:R-:W-:-:S03]  /*990c0*/  NOP ;  /* 0x0000000000007918 */ /* 0x000fc60000000000 */
[----:B------:R-:W4:Y:S01]  /*990d0*/  LDS.128 R76, [R34] ;  /* 0x00000000224c7984 */ /* 0x000f220000000c00 */
[----:B------:R-:W-:-:S03]  /*990e0*/  NOP ;  /* 0x0000000000007918 */ /* 0x000fc60000000000 */
[----:B---3--:R-:W3:Y:S04]  /*990f0*/  LDL.LU R64, [R1+0x9a0] ;  /* 0x0009a00001407983 */ /* 0x008ee80000300800 */
[----:B------:R-:W3:Y:S04]  /*99100*/  LDL.LU R65, [R1+0x9a8] ;  /* 0x0009a80001417983 */ /* 0x000ee80000300800 */
[----:B------:R-:W3:Y:S04]  /*99110*/  LDL.LU R66, [R1+0xcf0] ;  /* 0x000cf00001427983 */ /* 0x000ee80000300800 */
[----:B------:R-:W3:Y:S04]  /*99120*/  LDL.LU R67, [R1+0xcf8] ;  /* 0x000cf80001437983 */ /* 0x000ee80000300800 */
        /* <DEDUP_REMOVED lines=33> */
[----:B------:R-:W-:Y:S01]  /*99340*/  STSM.16.M88.4 [R34], R96 ;  /* 0x0000006022007844 */ /* 0x000fe20000000200 */
[----:B------:R-:W-:-:S03]  /*99350*/  NOP ;  /* 0x0000000000007918 */ /* 0x000fc60000000000 */
[----:B------:R-:W1:Y:S01]  /*99360*/  LDS.128 R96, [R34] ;  /* 0x0000000022607984 */ /* 0x000e620000000c00 */
[----:B------:R-:W-:-:S03]  /*99370*/  NOP ;  /* 0x0000000000007918 */ /* 0x000fc60000000000 */
[----:B------:R-:W4:Y:S04]  /*99380*/  LDL.LU R246, [R1+0x8e0] ;  /* 0x0008e00001f67983 */ /* 0x000f280000300800 */
[----:B------:R-:W4:Y:S04]  /*99390*/  LDL.LU R251, [R1+0x800] ;  /* 0x0008000001fb7983 */ /* 0x000f280000300800 */
[----:B------:R-:W4:Y:S04]  /*993a0*/  LDL.LU R249, [R1+0x7f0] ;  /* 0x0007f00001f97983 */ /* 0x000f280000300800 */
[----:B------:R-:W4:Y:S04]  /*993b0*/  LDL.LU R250, [R1+0x7b0] ;  /* 0x0007b00001fa7983 */ /* 0x000f280000300800 */
[----:B------:R-:W4:Y:S04]  /*993c0*/  LDL.LU R248, [R1+0x420] ;  /* 0x0004200001f87983 */ /* 0x000f280000300800 */
[----:B---3--:R-:W-:Y:S01]  /*993d0*/  STSM.16.M88.4 [R34], R64 ;  /* 0x0000004022007844 */ /* 0x008fe20000000200 */
[----:B------:R-:W-:-:S03]  /*993e0*/  NOP ;  /* 0x0000000000007918 */ /* 0x000fc60000000000 */
[----:B------:R-:W3:Y:S01]  /*993f0*/  LDS.128 R64, [R34] ;  /* 0x0000000022407984 */ /* 0x000ee20000000c00 */
[----:B------:R-:W-:-:S03]  /*99400*/  NOP ;  /* 0x0000000000007918 */ /* 0x000fc60000000000 */
[----:B--2---:R-:W-:Y:S01]  /*99410*/  STSM.16.M88.4 [R34], R104 ;  /* 0x0000006822007844 */ /* 0x004fe20000000200 */
[----:B------:R-:W-:-:S03]  /*99420*/  NOP ;  /* 0x0000000000007918 */ /* 0x000fc60000000000 */
[----:B------:R-:W2:Y:S01]  /*99430*/  LDS.128 R104, [R34] ;  /* 0x0000000022687984 */ /* 0x000ea20000000c00 */
[----:B------:R-:W-:-:S03]  /*99440*/  NOP ;  /* 0x0000000000007918 */ /* 0x000fc60000000000 */
[----:B----4-:R-:W-:Y:S01]  /*99450*/  STSM.16.M88.4 [R34], R108 ;  /* 0x0000006c22007844 */ /* 0x010fe20000000200 */
[----:B------:R-:W-:-:S03]  /*99460*/  NOP ;  /* 0x0000000000007918 */ /* 0x000fc60000000000 */
[----:B------:R-:W4:Y:S01]  /*99470*/  LDS.128 R108, [R34] ;  /* 0x00000000226c7984 */ /* 0x000f220000000c00 */
[----:B------:R-:W-:-:S03]  /*99480*/  NOP ;  /* 0x0000000000007918 */ /* 0x000fc60000000000 */
[----:B------:R-:W-:Y:S01]  /*99490*/  STSM.16.M88.4 [R34], R100 ;  /* 0x0000006422007844 */ /* 0x000fe20000000200 */
[----:B------:R-:W-:-:S03]  /*994a0*/  NOP ;  /* 0x0000000000007918 */ /* 0x000fc60000000000 */
[----:B------:R-:W1:Y:S01]  /*994b0*/  LDS.128 R100, [R34] ;  /* 0x0000000022647984 */ /* 0x000e620000000c00 */
        /* <DEDUP_REMOVED lines=17> */
[----:B------:R1:W-:Y:S04]  /*995d0*/  STSM.16.M88.4 [R34], R144 ;  /* 0x0000009022007844 */ /* 0x0003e80000000200 */
[----:B-1----:R-:W2:Y:S04]  /*995e0*/  LDL.LU R146, [R1+0x990] ;  /* 0x0009900001927983 */ /* 0x002ea80000300800 */
[----:B------:R-:W3:Y:S01]  /*995f0*/  LDL.LU R147, [R1+0x960] ;  /* 0x0009600001937983 */ /* 0x000ee20000300800 */
[C---:B------:R-:W-:Y:S02]  /*99600*/  LOP3.LUT P6, RZ, R35.reuse, 0x4000, RZ, 0xc0, !PT ;  /* 0x0000400023ff7812 */ /* 0x040fe400078cc0ff */
[----:B------:R-:W-:-:S02]  /*99610*/  LOP3.LUT R35, R35, 0xffffffef, RZ, 0xc0, !PT ;  /* 0xffffffef23237812 */ /* 0x000fc400078ec0ff */
[----:B------:R-:W-:Y:S02]  /*99620*/  LOP3.LUT R36, R36, 0xffdfffff, RZ, 0xc0, !PT ;  /* 0xffdfffff24247812 */ /* 0x000fe400078ec0ff */
[----:B------:R-:W-:-:S07]  /*99630*/  @P0 LOP3.LUT R35, R35, 0x10, RZ, 0xfc, !PT ;  /* 0x0000001023230812 */ /* 0x000fce00078efcff */
[----:B------:R-:W-:Y:S02]  /*99640*/  @P6 LOP3.LUT R36, R36, 0x200000, RZ, 0xfc, !PT ;  /* 0x0020000024246812 */ /* 0x000fe400078efcff */
[----:B------:R-:W-:Y:S02]  /*99650*/  LOP3.LUT P6, RZ, R35, 0x1000, RZ, 0xc0, !PT ;  /* 0x0000100023ff7812 */ /* 0x000fe400078cc0ff */
[----:B------:R-:W-:-:S11]  /*99660*/  LOP3.LUT R36, R36, 0xffbfffff, RZ, 0xc0, !PT ;  /* 0xffbfffff24247812 */ /* 0x000fd600078ec0ff */
        /* <DEDUP_REMOVED lines=8> */
[----:B------:R-:W-:Y:S01]  /*996f0*/  LOP3.LUT R36, R36, 0xfdffffff, RZ, 0xc0, !PT ;  /* 0xfdffffff24247812 */ /* 0x000fe200078ec0ff */
[----:B------:R-:W-:-:S10]  /*99700*/  IMAD.WIDE R38, R245, 0x4, R2 ;  /* 0x00000004f5267825 */ /* 0x000fd400078e0202 */
[----:B------:R-:W-:Y:S02]  /*99710*/  @P6 LOP3.LUT R36, R36, 0x2000000, RZ, 0xfc, !PT ;  /* 0x0200000024246812 */ /* 0x000fe400078efcff */
[C---:B------:R-:W-:Y:S01]  /*99720*/  LOP3.LUT P6, RZ, R35.reuse, 0x10, RZ, 0xc0, !PT ;  /* 0x0000001023ff7812 */ /* 0x040fe200078cc0ff */
[----:B------:R-:W-:Y:S01]  /*99730*/  NOP ;  /* 0x0000000000007918 */ /* 0x000fe20000000000 */
[C---:B------:R-:W-:Y:S02]  /*99740*/  LOP3.LUT P5, RZ, R35.reuse, 0x8000, RZ, 0xc0, !PT ;  /* 0x0000800023ff7812 */ /* 0x040fe400078ac0ff */
[C---:B------:R-:W-:Y:S02]  /*99750*/  LOP3.LUT P4, RZ, R35.reuse, 0x20000, RZ, 0xc0, !PT ;  /* 0x0002000023ff7812 */ /* 0x040fe4000788c0ff */
[C---:B------:R-:W-:Y:S02]  /*99760*/  LOP3.LUT P3, RZ, R35.reuse, 0x2000000, RZ, 0xc0, !PT ;  /* 0x0200000023ff7812 */ /* 0x040fe4000786c0ff */
[----:B------:R-:W-:-:S02]  /*99770*/  LOP3.LUT P2, RZ, R35, 0x8000000, RZ, 0xc0, !PT ;  /* 0x0800000023ff7812 */ /* 0x000fc4000784c0ff */
[C---:B------:R-:W-:Y:S02]  /*99780*/  LOP3.LUT P1, RZ, R35.reuse, 0x20000000, RZ, 0xc0, !PT ;  /* 0x2000000023ff7812 */ /* 0x040fe4000782c0ff */
[----:B------:R-:W-:Y:S01]  /*99790*/  LOP3.LUT P0, RZ, R35, 0x80000000, RZ, 0xc0, !PT ;  /* 0x8000000023ff7812 */ /* 0x000fe2000780c0ff */
[----:B--2---:R1:W-:Y:S01]  /*997a0*/  @P6 STG.E desc[UR76][R38.64], R146 ;  /* 0x0000009226006986 */ /* 0x0043e2000c10194c */
[----:B------:R-:W-:Y:S01]  /*997b0*/  LOP3.LUT P6, RZ, R36, 0x2000000, RZ, 0xc0, !PT ;  /* 0x0200000024ff7812 */ /* 0x000fe200078cc0ff */
[----:B-1----:R-:W-:-:S12]  /*997c0*/  IMAD.WIDE R38, R245, 0x4, R4 ;  /* 0x00000004f5267825 */ /* 0x002fd800078e0204 */
[----:B---3--:R1:W-:Y:S01]  /*997d0*/  @P6 STG.E desc[UR76][R38.64], R147 ;  /* 0x0000009326006986 */ /* 0x0083e2000c10194c */
[----:B------:R-:W-:Y:S01]  /*997e0*/  LOP3.LUT P6, RZ, R36, 0x1000000, RZ, 0xc0, !PT ;  /* 0x0100000024ff7812 */ /* 0x000fe200078cc0ff */
[----:B-1----:R-:W-:-:S12]  /*997f0*/  IMAD.WIDE R38, R245, 0x4, R6 ;  /* 0x00000004f5267825 */ /* 0x002fd800078e0206 */
[----:B------:R1:W-:Y:S01]  /*99800*/  @P6 STG.E desc[UR76][R38.64], R243 ;  /* 0x000000f326006986 */ /* 0x0003e2000c10194c */
        /* <DEDUP_REMOVED lines=8> */
[----:B------:R1:W-:Y:S02]  /*99890*/  @P6 STG.E desc[UR76][R38.64], R240 ;  /* 0x000000f026006986 */ /* 0x0003e4000c10194c */
[----:B-1----:R-:W-:-:S05]  /*998a0*/  IMAD.WIDE R38, R245, 0x4, R14 ;  /* 0x00000004f5267825 */ /* 0x002fca00078e020e */
[----:B------:R1:W-:Y:S02]  /*998b0*/  @P5 STG.E desc[UR76][R38.64], R247 ;  /* 0x000000f726005986 */ /* 0x0003e4000c10194c */
[----:B-1----:R-:W-:Y:S02]  /*998c0*/  IMAD.WIDE R38, R245, 0x4, R16 ;  /* 0x00000004f5267825 */ /* 0x002fe400078e0210 */
[----:B------:R-:W2:Y:S04]  /*998d0*/  LDL.LU R245, [R1+0x1174] ;  /* 0x0011740001f57983 */ /* 0x000ea80000300800 */
[----:B------:R1:W-:Y:S02]  /*998e0*/  @P4 STG.E desc[UR76][R38.64], R246 ;  /* 0x000000f626004986 */ /* 0x0003e4000c10194c */
[----:B-1----:R-:W-:-:S05]  /*998f0*/  IMAD.WIDE R38, R244, 0x4, R2 ;  /* 0x00000004f4267825 */ /* 0x002fca00078e0202 */
[----:B------:R1:W-:Y:S02]  /*99900*/  @P3 STG.E desc[UR76][R38.64], R251 ;  /* 0x000000fb26003986 */ /* 0x0003e4000c10194c */
[----:B-1----:R-:W-:-:S05]  /*99910*/  IMAD.WIDE R38, R244, 0x4, R4 ;  /* 0x00000004f4267825 */ /* 0x002fca00078e0204 */
[----:B------:R1:W-:Y:S02]  /*99920*/  @P2 STG.E desc[UR76][R38.64], R249 ;  /* 0x000000f926002986 */ /* 0x0003e4000c10194c */
[----:B-1----:R-:W-:-:S05]  /*99930*/  IMAD.WIDE R38, R244, 0x4, R6 ;  /* 0x00000004f4267825 */ /* 0x002fca00078e0206 */
[----:B------:R1:W-:Y:S02]  /*99940*/  @P1 STG.E desc[UR76][R38.64], R250 ;  /* 0x000000fa26001986 */ /* 0x0003e4000c10194c */
[----:B-1----:R-:W-:-:S05]  /*99950*/  IMAD.WIDE R38, R244, 0x4, R8 ;  /* 0x00000004f4267825 */ /* 0x002fca00078e0208 */
[----:B------:R1:W-:Y:S04]  /*99960*/  @P0 STG.E desc[UR76][R38.64], R248 ;  /* 0x000000f826000986 */ /* 0x0003e8000c10194c */
[----:B-1----:R-:W3:Y:S04]  /*99970*/  LDL.LU R248, [R1+0x300] ;  /* 0x0003000001f87983 */ /* 0x002ee80000300800 */
[----:B------:R-:W2:Y:S04]  /*99980*/  LDL.LU R247, [R1+0x2f0] ;  /* 0x0002f00001f77983 */ /* 0x000ea80000300800 */
[----:B------:R-:W2:Y:S04]  /*99990*/  LDL.LU R246, [R1+0x220] ;  /* 0x0002200001f67983 */ /* 0x000ea80000300800 */
[----:B------:R-:W2:Y:S04]  /*999a0*/  LDL.LU R251, [R1+0x130] ;  /* 0x0001300001fb7983 */ /* 0x000ea80000300800 */
[----:B------:R-:W2:Y:S04]  /*999b0*/  LDL.LU R249, [R1+0x994] ;  /* 0x0009940001f97983 */ /* 0x000ea80000300800 */
[----:B------:R-:W2:Y:S04]  /*999c0*/  LDL.LU R250, [R1+0x964] ;  /* 0x0009640001fa7983 */ /* 0x000ea80000300800 */
[----:B------:R-:W2:Y:S01]  /*999d0*/  LDL.LU R242, [R1+0x117c] ;  /* 0x00117c0001f27983 */ /* 0x000ea20000300800 */
[----:B------:R-:W-:Y:S01]  /*999e0*/  LOP3.LUT P3, RZ, R32, 0x2, RZ, 0xc0, !PT ;  /* 0x0000000220ff7812 */ /* 0x000fe2000786c0ff */
[----:B------:R-:W-:Y:S01]  /*999f0*/  IMAD.WIDE R38, R244, 0x4, R10 ;  /* 0x00000004f4267825 */ /* 0x000fe200078e020a */
[----:B------:R-:W-:-:S02]  /*99a00*/  LOP3.LUT P6, RZ, R32, 0x2000000, RZ, 0xc0, !PT ;  /* 0x0200000020ff7812 */ /* 0x000fc400078cc0ff */
        /* <DEDUP_REMOVED lines=11> */
[----:B------:R-:W-:Y:S01]  /*99ac0*/  LOP3.LUT P6, RZ, R32, 0x10000, RZ, 0xc0, !PT ;  /* 0x0001000020ff7812 */ /* 0x000fe200078cc0ff */
[----:B---3--:R1:W-:Y:S04]  /*99ad0*/  @P3 STG.E desc[UR76][R38.64], R248 ;  /* 0x000000f826003986 */ /* 0x0083e8000c10194c */
[----:B-1----:R-:W3:Y:S04]  /*99ae0*/  LDL.LU R248, [R1+0xa14] ;  /* 0x000a140001f87983 */ /* 0x002ee80000300800 */
[----:B------:R-:W4:Y:S01]  /*99af0*/  LDL.LU R146, [R1+0xa04] ;  /* 0x000a040001927983 */ /* 0x000f220000300800 */
[----:B------:R-:W-:-:S03]  /*99b00*/  LOP3.LUT R36, R36, 0xfffdffff, RZ, 0xc0, !PT ;  /* 0xfffdffff24247812 */ /* 0x000fc600078ec0ff */
[----:B------:R-:W4:Y:S01]  /*99b10*/  LDL.LU R147, [R1+0x9f4] ;  /* 0x0009f40001937983 */ /* 0x000f220000300800 */
[----:B------:R-:W-:Y:S02]  /*99b20*/  @P6 LOP3.LUT R36, R36, 0x20000, RZ, 0xfc, !PT ;  /* 0x0002000024246812 */ /* 0x000fe400078efcff */
[----:B------:R-:W-:Y:S01]  /*99b30*/  LOP3.LUT P6, RZ, R32, 0x4000, RZ, 0xc0, !PT ;  /* 0x0000400020ff7812 */ /* 0x000fe200078cc0ff */
[----:B------:R-:W4:Y:S01]  /*99b40*/  LDL.LU R243, [R1+0x9e4] ;  /* 0x0009e40001f37983 */ /* 0x000f220000300800 */
[----:B------:R-:W-:-:S03]  /*99b50*/  LOP3.LUT R36, R36, 0xfffbffff, RZ, 0xc0, !PT ;  /* 0xfffbffff24247812 */ /* 0x000fc600078ec0ff */
[----:B------:R-:W4:Y:S01]  /*99b60*/  LDL.LU R241, [R1+0x9c4] ;  /* 0x0009c40001f17983 */ /* 0x000f220000300800 */
[C---:B------:R-:W-:Y:S02]  /*99b70*/  LOP3.LUT P2, RZ, R32.reuse, 0x4, RZ, 0xc0, !PT ;  /* 0x0000000420ff7812 */ /* 0x040fe4000784c0ff */
[----:B------:R-:W-:Y:S01]  /*99b80*/  LOP3.LUT P1, RZ, R32, 0x20, RZ, 0xc0, !PT ;  /* 0x0000002020ff7812 */ /* 0x000fe2000782c0ff */
[----:B------:R-:W-:Y:S01]  /*99b90*/  IMAD.WIDE R38, R244, 0x4, R12 ;  /* 0x00000004f4267825 */ /* 0x000fe200078e020c */
[----:B------:R-:W4:Y:S03]  /*99ba0*/  LDL.LU R240, [R1+0x8e4] ;  /* 0x0008e40001f07983 */ /* 0x000f260000300800 */
[----:B------:R-:W-:Y:S02]  /*99bb0*/  @P6 LOP3.LUT R36, R36, 0x40000, RZ, 0xfc, !PT ;  /* 0x0004000024246812 */ /* 0x000fe400078efcff */
[----:B------:R-:W-:-:S02]  /*99bc0*/  LOP3.LUT P6, RZ, R32, 0x1000, RZ, 0xc0, !PT ;  /* 0x0000100020ff7812 */ /* 0x000fc400078cc0ff */
[----:B------:R-:W-:Y:S02]  /*99bd0*/  LOP3.LUT R36, R36, 0xfff7ffff, RZ, 0xc0, !PT ;  /* 0xfff7ffff24247812 */ /* 0x000fe400078ec0ff */
[----:B------:R-:W-:-:S09]  /*99be0*/  LOP3.LUT P0, RZ, R32, 0x80, RZ, 0xc0, !PT ;  /* 0x0000008020ff7812 */ /* 0x000fd2000780c0ff */
[----:B------:R-:W-:Y:S02]  /*99bf0*/  @P6 LOP3.LUT R36, R36, 0x80000, RZ, 0xfc, !PT ;  /* 0x0008000024246812 */ /* 0x000fe400078efcff */
[----:B------:R-:W-:Y:S01]  /*99c00*/  LOP3.LUT P6, RZ, R32, 0x400, RZ, 0xc0, !PT ;  /* 0x0000040020ff7812 */ /* 0x000fe200078cc0ff */
[----:B--2---:R1:W-:Y:S01]  /*99c10*/  @P2 STG.E desc[UR76][R38.64], R247 ;  /* 0x000000f726002986 */ /* 0x0043e2000c10194c */
[----:B------:R-:W-:Y:S01]  /*99c20*/  LOP3.LUT R36, R36, 0xffefffff, RZ, 0xc0, !PT ;  /* 0xffefffff24247812 */ /* 0x000fe200078ec0ff */
[----:B-1----:R-:W-:-:S10]  /*99c30*/  IMAD.WIDE R38, R244, 0x4, R14 ;  /* 0x00000004f4267825 */ /* 0x002fd400078e020e */
[----:B------:R-:W-:Y:S01]  /*99c40*/  @P6 LOP3.LUT R36, R36, 0x100000, RZ, 0xfc, !PT ;  /* 0x0010000024246812 */ /* 0x000fe200078efcff */
[----:B------:R-:W2:Y:S01]  /*99c50*/  LDL.LU R247, [R1+0x804] ;  /* 0x0008040001f77983 */ /* 0x000ea20000300800 */
[----:B------:R-:W-:-:S03]  /*99c60*/  LOP3.LUT P6, RZ, R32, 0x100, RZ, 0xc0, !PT ;  /* 0x0000010020ff7812 */ /* 0x000fc600078cc0ff */
[----:B------:R1:W-:Y:S02]  /*99c70*/  @P1 STG.E desc[UR76][R38.64], R246 ;  /* 0x000000f626001986 */ /* 0x0003e4000c10194c */
[----:B-1----:R-:W-:Y:S02]  /*99c80*/  IMAD.WIDE R38, R244, 0x4, R16 ;  /* 0x00000004f4267825 */ /* 0x002fe400078e0210 */
[----:B------:R-:W2:Y:S04]  /*99c90*/  LDL.LU R246, [R1+0x7f4] ;  /* 0x0007f40001f67983 */ /* 0x000ea80000300800 */
[----:B------:R1:W-:Y:S04]  /*99ca0*/  @P0 STG.E desc[UR76][R38.64], R251 ;  /* 0x000000fb26000986 */ /* 0x0003e8000c10194c */
[----:B------:R-:W2:Y:S01]  /*99cb0*/  LDL.LU R244, [R1+0x7b4] ;  /* 0x0007b40001f47983 */ /* 0x000ea20000300800 */
[----:B-1----:R-:W-:-:S03]  /*99cc0*/  IMAD.WIDE R38, R242, 0x4, R2 ;  /* 0x00000004f2267825 */ /* 0x002fc600078e0202 */
[----:B------:R-:W2:Y:S04]  /*99cd0*/  LDL.LU R251, [R1+0x424] ;  /* 0x0004240001fb7983 */ /* 0x000ea80000300800 */
[----:B------:R1:W-:Y:S01]  /*99ce0*/  @P6 STG.E desc[UR76][R38.64], R249 ;  /* 0x000000f926006986 */ /* 0x0003e2000c10194c */
[----:B------:R-:W-:Y:S01]  /*99cf0*/  LOP3.LUT P6, RZ, R36, 0x100000, RZ, 0xc0, !PT ;  /* 0x0010000024ff7812 */ /* 0x000fe200078cc0ff */
[----:B-1----:R-:W-:Y:S02]  /*99d00*/  IMAD.WIDE R38, R242, 0x4, R4 ;  /* 0x00000004f2267825 */ /* 0x002fe400078e0204 */
[----:B------:R-:W2:Y:S10]  /*99d10*/  LDL.LU R249, [R1+0x304] ;  /* 0x0003040001f97983 */ /* 0x000eb40000300800 */
[----:B------:R1:W-:Y:S01]  /*99d20*/  @P6 STG.E desc[UR76][R38.64], R250 ;  /* 0x000000fa26006986 */ /* 0x0003e2000c10194c */
[----:B------:R-:W-:-:S03]  /*99d30*/  LOP3.LUT P6, RZ, R36, 0x80000, RZ, 0xc0, !PT ;  /* 0x0008000024ff7812 */ /* 0x000fc600078cc0ff */
[----:B-1----:R-:W2:Y:S01]  /*99d40*/  LDL.LU R250, [R1+0x2f4] ;  /* 0x0002f40001fa7983 */ /* 0x002ea20000300800 */
[----:B------:R-:W-:-:S09]  /*99d50*/  IMAD.WIDE R38, R242, 0x4, R6 ;  /* 0x00000004f2267825 */ /* 0x000fd200078e0206 */
[----:B---3--:R1:W-:Y:S04]  /*99d60*/  @P6 STG.E desc[UR76][R38.64], R248 ;  /* 0x000000f826006986 */ /* 0x0083e8000c10194c */
[----:B-1----:R-:W3:Y:S01]  /*99d70*/  LDL.LU R248, [R1+0x224] ;  /* 0x0002240001f87983 */ /* 0x002ee20000300800 */
[----:B------:R-:W-:Y:S01]  /*99d80*/  LOP3.LUT P6, RZ, R36, 0x40000, RZ, 0xc0, !PT ;  /* 0x0004000024ff7812 */ /* 0x000fe200078cc0ff */
[----:B------:R-:W-:-:S12]  /*99d90*/  IMAD.WIDE R38, R242, 0x4, R8 ;  /* 0x00000004f2267825 */ /* 0x000fd800078e0208 */
[----:B----4-:R1:W-:Y:S01]  /*99da0*/  @P6 STG.E desc[UR76][R38.64], R146 ;  /* 0x0000009226006986 */ /* 0x0103e2000c10194c */
        /* <DEDUP_REMOVED lines=12> */
[----:B------:R-:W-:Y:S02]  /*99e70*/  LOP3.LUT P6, RZ, R36, 0x2000, RZ, 0xc0, !PT ;  /* 0x0000200024ff7812 */ /* 0x000fe400078cc0ff */
[C---:B------:R-:W-:Y:S02]  /*99e80*/  LOP3.LUT P5, RZ, R32.reuse, 0x4000000, RZ, 0xc0, !PT ;  /* 0x0400000020ff7812 */ /* 0x040fe400078ac0ff */
[----:B------:R-:W-:Y:S01]  /*99e90*/  LOP3.LUT P4, RZ, R32, 0x10000000, RZ, 0xc0, !PT ;  /* 0x1000000020ff7812 */ /* 0x000fe2000788c0ff */
[----:B-1----:R-:W-:-:S08]  /*99ea0*/  IMAD.WIDE R38, R245, 0x4, R2 ;  /* 0x00000004f5267825 */ /* 0x002fd000078e0202 */
[----:B--2---:R1:W-:Y:S01]  /*99eb0*/  @P6 STG.E desc[UR76][R38.64], R247 ;  /* 0x000000f726006986 */ /* 0x0043e2000c10194c */
[----:B------:R-:W-:Y:S01]  /*99ec0*/  LOP3.LUT P3, RZ, R32, 0x40000000, RZ, 0xc0, !PT ;  /* 0x4000000020ff7812 */ /* 0x000fe2000786c0ff */
[----:B-1----:R-:W-:-:S05]  /*99ed0*/  IMAD.WIDE R38, R245, 0x4, R4 ;  /* 0x00000004f5267825 */ /* 0x002fca00078e0204 */
[----:B------:R1:W-:Y:S01]  /*99ee0*/  @P5 STG.E desc[UR76][R38.64], R246 ;  /* 0x000000f626005986 */ /* 0x0003e2000c10194c */
        /* <DEDUP_REMOVED lines=8> */
[----:B------:R1:W-:Y:S02]  /*99f70*/  @P2 STG.E desc[UR76][R38.64], R249 ;  /* 0x000000f926002986 */ /* 0x0003e4000c10194c */
[----:B-1----:R-:W-:-:S05]  /*99f80*/  IMAD.WIDE R38, R245, 0x4, R12 ;  /* 0x00000004f5267825 */ /* 0x002fca00078e020c */
[----:B------:R1:W-:Y:S02]  /*99f90*/  @P1 STG.E desc[UR76][R38.64], R250 ;  /* 0x000000fa26001986 */ /* 0x0003e4000c10194c */
[----:B-1----:R-:W-:-:S05]  /*99fa0*/  IMAD.WIDE R38, R245, 0x4, R14 ;  /* 0x00000004f5267825 */ /* 0x002fca00078e020e */
[----:B---3--:R1:W-:Y:S04]  /*99fb0*/  @P0 STG.E desc[UR76][R38.64], R248 ;  /* 0x000000f826000986 */ /* 0x0083e8000c10194c */
[----:B-1----:R-:W2:Y:S04]  /*99fc0*/  LDL.LU R248, [R1+0x134] ;  /* 0x0001340001f87983 */ /* 0x002ea80000300800 */
[----:B------:R-:W3:Y:S04]  /*99fd0*/  LDL.LU R246, [R1+0x998] ;  /* 0x0009980001f67983 */ /* 0x000ee80000300800 */
[----:B------:R-:W4:Y:S04]  /*99fe0*/  LDL.LU R244, [R1+0x968] ;  /* 0x0009680001f47983 */ /* 0x000f280000300800 */
[----:B------:R-:W3:Y:S04]  /*99ff0*/  LDL.LU R251, [R1+0xa18] ;  /* 0x000a180001fb7983 */ /* 0x000ee80000300800 */
[----:B------:R-:W3:Y:S04]  /*9a000*/  LDL.LU R249, [R1+0xa08] ;  /* 0x000a080001f97983 */ /* 0x000ee80000300800 */
[----:B------:R-:W3:Y:S04]  /*9a010*/  LDL.LU R250, [R1+0x9f8] ;  /* 0x0009f80001fa7983 */ /* 0x000ee80000300800 */
[----:B------:R-:W3:Y:S01]  /*9a020*/  LDL.LU R243, [R1+0x160] ;  /* 0x0001600001f37983 */ /* 0x000ee20000300800 */
        /* <DEDUP_REMOVED lines=15> */
[----:B--2---:R1:W-:Y:S04]  /*9a120*/  @P3 STG.E desc[UR76][R38.64], R248 ;  /* 0x000000f826003986 */ /* 0x0043e8000c10194c */
[----:B-1----:R-:W2:Y:S04]  /*9a130*/  LDL.LU R248, [R1+0x9e8] ;  /* 0x0009e80001f87983 */ /* 0x002ea80000300800 */
[----:B------:R-:W2:Y:S01]  /*9a140*/  LDL.LU R147, [R1+0x9c8] ;  /* 0x0009c80001937983 */ /* 0x000ea20000300800 */
[----:B------:R-:W-:-:S03]  /*9a150*/  LOP3.LUT R36, R36, 0xfffffdff, RZ, 0xc0, !PT ;  /* 0xfffffdff24247812 */ /* 0x000fc600078ec0ff */
[----:B------:R-:W2:Y:S01]  /*9a160*/  LDL.LU R241, [R1+0x8e8] ;  /* 0x0008e80001f17983 */ /* 0x000ea20000300800 */
[----:B------:R-:W-:Y:S02]  /*9a170*/  @P6 LOP3.LUT R36, R36, 0x200, RZ, 0xfc, !PT ;  /* 0x0000020024246812 */ /* 0x000fe400078efcff */
[----:B------:R-:W-:Y:S01]  /*9a180*/  LOP3.LUT P6, RZ, R33, 0x80000, RZ, 0xc0, !PT ;  /* 0x0008000021ff7812 */ /* 0x000fe200078cc0ff */
[----:B------:R-:W2:Y:S01]  /*9a190*/  LDL.LU R242, [R1+0x808] ;  /* 0x0008080001f27983 */ /* 0x000ea20000300800 */
[----:B------:R-:W-:-:S03]  /*9a1a0*/  LOP3.LUT R36, R36, 0xfffffbff, RZ, 0xc0, !PT ;  /* 0xfffffbff24247812 */ /* 0x000fc600078ec0ff */
[----:B------:R-:W2:Y:S01]  /*9a1b0*/  LDL.LU R240, [R1+0x7f8] ;  /* 0x0007f80001f07983 */ /* 0x000ea20000300800 */
[C---:B------:R-:W-:Y:S02]  /*9a1c0*/  LOP3.LUT P2, RZ, R33.reuse, 0x100, RZ, 0xc0, !PT ;  /* 0x0000010021ff7812 */ /* 0x040fe4000784c0ff */
[----:B------:R-:W-:Y:S01]  /*9a1d0*/  LOP3.LUT P1, RZ, R33, 0x400, RZ, 0xc0, !PT ;  /* 0x0000040021ff7812 */ /* 0x000fe2000782c0ff */
[----:B---3--:R-:W-:Y:S01]  /*9a1e0*/  IMAD.WIDE R38, R243, 0x4, R2 ;  /* 0x00000004f3267825 */ /* 0x008fe200078e0202 */
[----:B------:R-:W3:Y:S03]  /*9a1f0*/  LDL.LU R247, [R1+0x7b8] ;  /* 0x0007b80001f77983 */ /* 0x000ee60000300800 */
[----:B------:R-:W-:Y:S01]  /*9a200*/  @P6 LOP3.LUT R36, R36, 0x400, RZ, 0xfc, !PT ;  /* 0x0000040024246812 */ /* 0x000fe200078efcff */
[----:B------:R-:W3:Y:S01]  /*9a210*/  LDL.LU R245, [R1+0x428] ;  /* 0x0004280001f57983 */ /* 0x000ee20000300800 */
[----:B------:R-:W-:-:S02]  /*9a220*/  LOP3.LUT P6, RZ, R33, 0x20000, RZ, 0xc0, !PT ;  /* 0x0002000021ff7812 */ /* 0x000fc400078cc0ff */
[----:B------:R-:W-:Y:S02]  /*9a230*/  LOP3.LUT R36, R36, 0xfffff7ff, RZ, 0xc0, !PT ;  /* 0xfffff7ff24247812 */ /* 0x000fe400078ec0ff */
[----:B------:R-:W-:-:S09]  /*9a240*/  LOP3.LUT P0, RZ, R33, 0x800, RZ, 0xc0, !PT ;  /* 0x0000080021ff7812 */ /* 0x000fd2000780c0ff */
[----:B------:R-:W-:Y:S02]  /*9a250*/  @P6 LOP3.LUT R36, R36, 0x800, RZ, 0xfc, !PT ;  /* 0x0000080024246812 */ /* 0x000fe400078efcff */
[----:B------:R-:W-:Y:S01]  /*9a260*/  LOP3.LUT P6, RZ, R33, 0x8000, RZ, 0xc0, !PT ;  /* 0x0000800021ff7812 */ /* 0x000fe200078cc0ff */
[----:B------:R1:W-:Y:S01]  /*9a270*/  @P2 STG.E desc[UR76][R38.64], R246 ;  /* 0x000000f626002986 */ /* 0x0003e2000c10194c */
[----:B------:R-:W-:Y:S01]  /*9a280*/  LOP3.LUT R36, R36, 0xffffefff, RZ, 0xc0, !PT ;  /* 0xffffefff24247812 */ /* 0x000fe200078ec0ff */
[----:B-1----:R-:W-:-:S10]  /*9a290*/  IMAD.WIDE R38, R243, 0x4, R4 ;  /* 0x00000004f3267825 */ /* 0x002fd400078e0204 */
[----:B------:R-:W-:Y:S01]  /*9a2a0*/  @P6 LOP3.LUT R36, R36, 0x1000, RZ, 0xfc, !PT ;  /* 0x0000100024246812 */ /* 0x000fe200078efcff */
[----:B------:R-:W3:Y:S01]  /*9a2b0*/  LDL.LU R246, [R1+0x308] ;  /* 0x0003080001f67983 */ /* 0x000ee20000300800 */
[----:B------:R-:W-:-:S03]  /*9a2c0*/  LOP3.LUT P6, RZ, R33, 0x2000, RZ, 0xc0, !PT ;  /* 0x0000200021ff7812 */ /* 0x000fc600078cc0ff */
[----:B----4-:R1:W-:Y:S02]  /*9a2d0*/  @P1 STG.E desc[UR76][R38.64], R244 ;  /* 0x000000f426001986 */ /* 0x0103e4000c10194c */
[C---:B-1----:R-:W-:Y:S02]  /*9a2e0*/  IMAD.WIDE R38, R243.reuse, 0x4, R6 ;  /* 0x00000004f3267825 */ /* 0x042fe400078e0206 */
[----:B------:R-:W4:Y:S04]  /*9a2f0*/  LDL.LU R244, [R1+0x2f8] ;  /* 0x0002f80001f47983 */ /* 0x000f280000300800 */
[----:B------:R1:W-:Y:S02]  /*9a300*/  @P0 STG.E desc[UR76][R38.64], R251 ;  /* 0x000000fb26000986 */ /* 0x0003e4000c10194c */
[----:B-1----:R-:W-:-:S02]  /*9a310*/  IMAD.WIDE R38, R243, 0x4, R8 ;  /* 0x00000004f3267825 */ /* 0x002fc400078e0208 */
[----:B------:R-:W3:Y:S04]  /*9a320*/  LDL.LU R251, [R1+0x228] ;  /* 0x0002280001fb7983 */ /* 0x000ee80000300800 */
[----:B------:R1:W-:Y:S01]  /*9a330*/  @P6 STG.E desc[UR76][R38.64], R249 ;  /* 0x000000f926006986 */ /* 0x0003e2000c10194c */
[C---:B------:R-:W-:Y:S01]  /*9a340*/  LOP3.LUT P6, RZ, R36.reuse, 0x1000, RZ, 0xc0, !PT ;  /* 0x0000100024ff7812 */ /* 0x040fe200078cc0ff */
[----:B-1----:R-:W-:Y:S02]  /*9a350*/  IMAD.WIDE R38, R243, 0x4, R10 ;  /* 0x00000004f3267825 */ /* 0x002fe400078e020a */
[----:B------:R-:W4:Y:S10]  /*9a360*/  LDL.LU R249, [R1+0x138] ;  /* 0x0001380001f97983 */ /* 0x000f340000300800 */
[----:B------:R1:W-:Y:S01]  /*9a370*/  @P6 STG.E desc[UR76][R38.64], R250 ;  /* 0x000000fa26006986 */ /* 0x0003e2000c10194c */
[----:B------:R-:W-:-:S03]  /*9a380*/  LOP3.LUT P6, RZ, R36, 0x800, RZ, 0xc0, !PT ;  /* 0x0000080024ff7812 */ /* 0x000fc600078cc0ff */
[----:B-1----:R-:W4:Y:S01]  /*9a390*/  LDL.LU R250, [R1+0x99c] ;  /* 0x00099c0001fa7983 */ /* 0x002f220000300800 */
[----:B------:R-:W-:-:S09]  /*9a3a0*/  IMAD.WIDE R38, R243, 0x4, R12 ;  /* 0x00000004f3267825 */ /* 0x000fd200078e020c */
[----:B--2---:R1:W-:Y:S04]  /*9a3b0*/  @P6 STG.E desc[UR76][R38.64], R248 ;  /* 0x000000f826006986 */ /* 0x0043e8000c10194c */
[----:B-1----:R-:W2:Y:S01]  /*9a3c0*/  LDL.LU R248, [R1+0x96c] ;  /* 0x00096c0001f87983 */ /* 0x002ea20000300800 */
[----:B------:R-:W-:Y:S01]  /*9a3d0*/  LOP3.LUT P6, RZ, R36, 0x400, RZ, 0xc0, !PT ;  /* 0x0000040024ff7812 */ /* 0x000fe200078cc0ff */
[----:B------:R-:W-:-:S12]  /*9a3e0*/  IMAD.WIDE R38, R243, 0x4, R14 ;  /* 0x00000004f3267825 */ /* 0x000fd800078e020e */
        /* <DEDUP_REMOVED lines=12> */
[----:B---3--:R1:W-:Y:S01]  /*9a4b0*/  @P6 STG.E desc[UR76][R38.64], R247 ;  /* 0x000000f726006986 */ /* 0x0083e2000c10194c */
[----:B------:R-:W-:Y:S02]  /*9a4c0*/  LOP3.LUT P6, RZ, R36, 0x20, RZ, 0xc0, !PT ;  /* 0x0000002024ff7812 */ /* 0x000fe400078cc0ff */
[C---:B------:R-:W-:Y:S02]  /*9a4d0*/  LOP3.LUT P5, RZ, R33.reuse, 0x4000000, RZ, 0xc0, !PT ;  /* 0x0400000021ff7812 */ /* 0x040fe400078ac0ff */
[----:B------:R-:W-:Y:S01]  /*9a4e0*/  LOP3.LUT P4, RZ, R33, 0x8000000, RZ, 0xc0, !PT ;  /* 0x0800000021ff7812 */ /* 0x000fe2000788c0ff */
[----:B-1----:R-:W-:-:S08]  /*9a4f0*/  IMAD.WIDE R38, R37, 0x4, R8 ;  /* 0x0000000425267825 */ /* 0x002fd000078e0208 */
[----:B------:R1:W-:Y:S01]  /*9a500*/  @P6 STG.E desc[UR76][R38.64], R245 ;  /* 0x000000f526006986 */ /* 0x0003e2000c10194c */
[----:B------:R-:W-:Y:S01]  /*9a510*/  LOP3.LUT P3, RZ, R33, 0x10000000, RZ, 0xc0, !PT ;  /* 0x1000000021ff7812 */ /* 0x000fe2000786c0ff */
[----:B-1----:R-:W-:-:S05]  /*9a520*/  IMAD.WIDE R38, R37, 0x4, R10 ;  /* 0x0000000425267825 */ /* 0x002fca00078e020a */
[----:B------:R1:W-:Y:S01]  /*9a530*/  @P5 STG.E desc[UR76][R38.64], R246 ;  /* 0x000000f626005986 */ /* 0x0003e2000c10194c */
[----:B------:R-:W-:Y:S01]  /*9a540*/  LOP3.LUT P2, RZ, R33, 0x20000000, RZ, 0xc0, !PT ;  /* 0x2000000021ff7812 */ /* 0x000fe2000784c0ff */
[----:B-1----:R-:W-:-:S05]  /*9a550*/  IMAD.WIDE R38, R37, 0x4, R12 ;  /* 0x0000000425267825 */ /* 0x002fca00078e020c */
[----:B----4-:R1:W-:Y:S01]  /*9a560*/  @P4 STG.E desc[UR76][R38.64], R244 ;  /* 0x000000f426004986 */ /* 0x0103e2000c10194c */
        /* <DEDUP_REMOVED lines=9> */
[----:B--2---:R1:W-:Y:S04]  /*9a600*/  @P0 STG.E desc[UR76][R38.64], R248 ;  /* 0x000000f826000986 */ /* 0x0043e8000c10194c */
[----:B-1----:R-:W2:Y:S04]  /*9a610*/  LDL.LU R248, [R1+0xa1c] ;  /* 0x000a1c0001f87983 */ /* 0x002ea80000300800 */
[----:B------:R-:W3:Y:S04]  /*9a620*/  LDL.LU R246, [R1+0xa0c] ;  /* 0x000a0c0001f67983 */ /* 0x000ee80000300800 */
[----:B------:R-:W4:Y:S04]  /*9a630*/  LDL.LU R244, [R1+0x9fc] ;  /* 0x0009fc0001f47983 */ /* 0x000f280000300800 */
[----:B------:R-:W3:Y:S04]  /*9a640*/  LDL.LU R251, [R1+0x9ec] ;  /* 0x0009ec0001fb7983 */ /* 0x000ee80000300800 */
[----:B------:R-:W3:Y:S01]  /*9a650*/  LDL.LU R249, [R1+0x9cc] ;  /* 0x0009cc0001f97983 */ /* 0x000ee20000300800 */
[----:B------:R-:W-:-:S03]  /*9a660*/  LOP3.LUT P3, RZ, R31, 0x1, RZ, 0xc0, !PT ;  /* 0x000000011fff7812 */ /* 0x000fc6000786c0ff */
[----:B------:R-:W3:Y:S01]  /*9a670*/  LDL.LU R250, [R1+0x8ec] ;  /* 0x0008ec0001fa7983 */ /* 0x000ee20000300800 */
[----:B------:R-:W-:Y:S01]  /*9a680*/  IMAD.WIDE R38, R236, 0x4, R6 ;  /* 0x00000004ec267825 */ /* 0x000fe200078e0206 */
        /* <DEDUP_REMOVED lines=14> */
[----:B--2---:R1:W-:Y:S04]  /*9a770*/  @P3 STG.E desc[UR76][R38.64], R248 ;  /* 0x000000f826003986 */ /* 0x0043e8000c10194c */
[----:B-1----:R-:W2:Y:S04]  /*9a780*/  LDL.LU R248, [R1+0x80c] ;  /* 0x00080c0001f87983 */ /* 0x002ea80000300800 */
[----:B------:R-:W2:Y:S04]  /*9a790*/  LDL.LU R243, [R1+0x7fc] ;  /* 0x0007fc0001f37983 */ /* 0x000ea80000300800 */
[----:B------:R-:W2:Y:S01]  /*9a7a0*/  LDL.LU R241, [R1+0x7bc] ;  /* 0x0007bc0001f17983 */ /* 0x000ea20000300800 */
[----:B------:R-:W-:-:S02]  /*9a7b0*/  @P6 LOP3.LUT R36, R36, 0x2, RZ, 0xfc, !PT ;  /* 0x0000000224246812 */ /* 0x000fc400078efcff */
[----:B------:R-:W-:Y:S01]  /*9a7c0*/  LOP3.LUT P6, RZ, R31, 0x80, RZ, 0xc0, !PT ;  /* 0x000000801fff7812 */ /* 0x000fe200078cc0ff */
[----:B------:R-:W2:Y:S01]  /*9a7d0*/  LDL.LU R242, [R1+0x42c] ;  /* 0x00042c0001f27983 */ /* 0x000ea20000300800 */
[----:B------:R-:W-:-:S03]  /*9a7e0*/  LOP3.LUT R36, R36, 0xfffffffb, RZ, 0xc0, !PT ;  /* 0xfffffffb24247812 */ /* 0x000fc600078ec0ff */
[----:B------:R-:W2:Y:S01]  /*9a7f0*/  LDL.LU R240, [R1+0x30c] ;  /* 0x00030c0001f07983 */ /* 0x000ea20000300800 */
[C---:B------:R-:W-:Y:S02]  /*9a800*/  LOP3.LUT P2, RZ, R31.reuse, 0x2, RZ, 0xc0, !PT ;  /* 0x000000021fff7812 */ /* 0x040fe4000784c0ff */
[C---:B------:R-:W-:Y:S01]  /*9a810*/  LOP3.LUT P1, RZ, R31.reuse, 0x4, RZ, 0xc0, !PT ;  /* 0x000000041fff7812 */ /* 0x040fe2000782c0ff */
[----:B------:R-:W-:Y:S01]  /*9a820*/  IMAD.WIDE R38, R236, 0x4, R8 ;  /* 0x00000004ec267825 */ /* 0x000fe200078e0208 */
[----:B------:R-:W2:Y:S03]  /*9a830*/  LDL.LU R247, [R1+0x2fc] ;  /* 0x0002fc0001f77983 */ /* 0x000ea60000300800 */
[----:B------:R-:W-:Y:S01]  /*9a840*/  @P6 LOP3.LUT R36, R36, 0x4, RZ, 0xfc, !PT ;  /* 0x0000000424246812 */ /* 0x000fe200078efcff */
[----:B------:R-:W2:Y:S01]  /*9a850*/  LDL.LU R245, [R1+0x22c] ;  /* 0x00022c0001f57983 */ /* 0x000ea20000300800 */
[----:B------:R-:W-:-:S02]  /*9a860*/  LOP3.LUT P6, RZ, R31, 0x40, RZ, 0xc0, !PT ;  /* 0x000000401fff7812 */ /* 0x000fc400078cc0ff */
[----:B------:R-:W-:Y:S02]  /*9a870*/  LOP3.LUT R36, R36, 0xfffffff7, RZ, 0xc0, !PT ;  /* 0xfffffff724247812 */ /* 0x000fe400078ec0ff */
[----:B------:R-:W-:-:S09]  /*9a880*/  LOP3.LUT P0, RZ, R31, 0x8, RZ, 0xc0, !PT ;  /* 0x000000081fff7812 */ /* 0x000fd2000780c0ff */
[----:B------:R-:W-:Y:S02]  /*9a890*/  @P6 LOP3.LUT R36, R36, 0x8, RZ, 0xfc, !PT ;  /* 0x0000000824246812 */ /* 0x000fe400078efcff */
[----:B------:R-:W-:Y:S01]  /*9a8a0*/  LOP3.LUT P6, RZ, R31, 0x20, RZ, 0xc0, !PT ;  /* 0x000000201fff7812 */ /* 0x000fe200078cc0ff */
[----:B---3--:R1:W-:Y:S01]  /*9a8b0*/  @P2 STG.E desc[UR76][R38.64], R246 ;  /* 0x000000f626002986 */ /* 0x0083e2000c10194c */
[----:B------:R-:W-:Y:S01]  /*9a8c0*/  LOP3.LUT R36, R36, 0xffffffef, RZ, 0xc0, !PT ;  /* 0xffffffef24247812 */ /* 0x000fe200078ec0ff */
[----:B-1----:R-:W-:-:S10]  /*9a8d0*/  IMAD.WIDE R38, R236, 0x4, R10 ;  /* 0x00000004ec267825 */ /* 0x002fd400078e020a */
[----:B------:R-:W-:Y:S02]  /*9a8e0*/  @P6 LOP3.LUT R36, R36, 0x10, RZ, 0xfc, !PT ;  /* 0x0000001024246812 */ /* 0x000fe400078efcff */
[----:B------:R-:W-:Y:S01]  /*9a8f0*/  LOP3.LUT P6, RZ, R31, 0x10, RZ, 0xc0, !PT ;  /* 0x000000101fff7812 */ /* 0x000fe200078cc0ff */
[----:B----4-:R1:W-:Y:S02]  /*9a900*/  @P1 STG.E desc[UR76][R38.64], R244 ;  /* 0x000000f426001986 */ /* 0x0103e4000c10194c */
[C---:B-1----:R-:W-:Y:S02]  /*9a910*/  IMAD.WIDE R38, R236.reuse, 0x4, R12 ;  /* 0x00000004ec267825 */ /* 0x042fe400078e020c */
[----:B------:R-:W3:Y:S04]  /*9a920*/  LDL.LU R244, [R1+0x13c] ;  /* 0x00013c0001f47983 */ /* 0x000ee80000300800 */
[----:B------:R1:W-:Y:S04]  /*9a930*/  @P0 STG.E desc[UR76][R38.64], R251 ;  /* 0x000000fb26000986 */ /* 0x0003e8000c10194c */
[----:B------:R-:W4:Y:S01]  /*9a940*/  LDL.LU R246, [R1+0xa70] ;  /* 0x000a700001f67983 */ /* 0x000f220000300800 */
[----:B-1----:R-:W-:-:S03]  /*9a950*/  IMAD.WIDE R38, R236, 0x4, R14 ;  /* 0x00000004ec267825 */ /* 0x002fc600078e020e */
[----:B------:R-:W3:Y:S04]  /*9a960*/  LDL.LU R251, [R1+0xa60] ;  /* 0x000a600001fb7983 */ /* 0x000ee80000300800 */
[----:B------:R1:W-:Y:S01]  /*9a970*/  @P6 STG.E desc[UR76][R38.64], R249 ;  /* 0x000000f926006986 */ /* 0x0003e2000c10194c */
[----:B------:R-:W-:Y:S01]  /*9a980*/  LOP3.LUT P6, RZ, R36, 0x10, RZ, 0xc0, !PT ;  /* 0x0000001024ff7812 */ /* 0x000fe200078cc0ff */
[----:B-1----:R-:W-:Y:S02]  /*9a990*/  IMAD.WIDE R38, R236, 0x4, R16 ;  /* 0x00000004ec267825 */ /* 0x002fe400078e0210 */
[----:B------:R-:W3:Y:S10]  /*9a9a0*/  LDL.LU R249, [R1+0xa50] ;  /* 0x000a500001f97983 */ /* 0x000ef40000300800 */
[----:B------:R1:W-:Y:S01]  /*9a9b0*/  @P6 STG.E desc[UR76][R38.64], R250 ;  /* 0x000000fa26006986 */ /* 0x0003e2000c10194c */
[----:B------:R-:W-:-:S03]  /*9a9c0*/  LOP3.LUT P6, RZ, R36, 0x8, RZ, 0xc0, !PT ;  /* 0x0000000824ff7812 */ /* 0x000fc600078cc0ff */
[----:B-1----:R-:W3:Y:S01]  /*9a9d0*/  LDL.LU R250, [R1+0xa40] ;  /* 0x000a400001fa7983 */ /* 0x002ee20000300800 */
        /* <DEDUP_REMOVED lines=22> */
[----:B------:R1:W-:Y:S01]  /*9ab40*/  @P6 STG.E desc[UR76][R38.64], R245 ;  /* 0x000000f526006986 */ /* 0x0003e2000c10194c */
[----:B------:R-:W-:Y:S01]  /*9ab50*/  LOP3.LUT P3, RZ, R31, 0x8000, RZ, 0xc0, !PT ;  /* 0x000080001fff7812 */ /* 0x000fe2000786c0ff */
[----:B-1----:R-:W-:-:S05]  /*9ab60*/  IMAD.WIDE R38, R237, 0x4, R16 ;  /* 0x00000004ed267825 */ /* 0x002fca00078e0210 */
[----:B---3--:R1:W-:Y:S01]  /*9ab70*/  @P5 STG.E desc[UR76][R38.64], R244 ;  /* 0x000000f426005986 */ /* 0x0083e2000c10194c */
[C---:B------:R-:W-:Y:S01]  /*9ab80*/  LOP3.LUT P2, RZ, R31.reuse, 0x10000, RZ, 0xc0, !PT ;  /* 0x000100001fff7812 */ /* 0x040fe2000784c0ff */
[C---:B-1----:R-:W-:Y:S01]  /*9ab90*/  IMAD.WIDE R38, R238.reuse, 0x4, R2 ;  /* 0x00000004ee267825 */ /* 0x042fe200078e0202 */
[C---:B------:R-:W-:Y:S01]  /*9aba0*/  LOP3.LUT P1, RZ, R31.reuse, 0x20000, RZ, 0xc0, !PT ;  /* 0x000200001fff7812 */ /* 0x040fe2000782c0ff */
[----:B------:R-:W3:Y:S04]  /*9abb0*/  LDL.LU R244, [R1+0xc0] ;  /* 0x0000c00001f47983 */ /* 0x000ee80000300800 */
[----:B----4-:R1:W-:Y:S01]  /*9abc0*/  @P4 STG.E desc[UR76][R38.64], R246 ;  /* 0x000000f626004986 */ /* 0x0103e2000c10194c */
[----:B------:R-:W-:Y:S01]  /*9abd0*/  LOP3.LUT P0, RZ, R31, 0x40000, RZ, 0xc0, !PT ;  /* 0x000400001fff7812 */ /* 0x000fe2000780c0ff */
[----:B-1----:R-:W-:-:S05]  /*9abe0*/  IMAD.WIDE R38, R238, 0x4, R4 ;  /* 0x00000004ee267825 */ /* 0x002fca00078e0204 */
[----:B------:R1:W-:Y:S02]  /*9abf0*/  @P3 STG.E desc[UR76][R38.64], R251 ;  /* 0x000000fb26003986 */ /* 0x0003e4000c10194c */
[----:B-1----:R-:W-:-:S05]  /*9ac00*/  IMAD.WIDE R38, R238, 0x4, R6 ;  /* 0x00000004ee267825 */ /* 0x002fca00078e0206 */
[----:B------:R1:W-:Y:S02]  /*9ac10*/  @P2 STG.E desc[UR76][R38.64], R249 ;  /* 0x000000f926002986 */ /* 0x0003e4000c10194c */
[----:B-1----:R-:W-:-:S05]  /*9ac20*/  IMAD.WIDE R38, R238, 0x4, R8 ;  /* 0x00000004ee267825 */ /* 0x002fca00078e0208 */
[----:B------:R1:W-:Y:S02]  /*9ac30*/  @P1 STG.E desc[UR76][R38.64], R250 ;  /* 0x000000fa26001986 */ /* 0x0003e4000c10194c */
[----:B-1----:R-:W-:-:S05]  /*9ac40*/  IMAD.WIDE R38, R238, 0x4, R10 ;  /* 0x00000004ee267825 */ /* 0x002fca00078e020a */
[----:B--2---:R1:W-:Y:S04]  /*9ac50*/  @P0 STG.E desc[UR76][R38.64], R248 ;  /* 0x000000f826000986 */ /* 0x0043e8000c10194c */
[----:B-1----:R-:W2:Y:S04]  /*9ac60*/  LDL.LU R248, [R1+0xa20] ;  /* 0x000a200001f87983 */ /* 0x002ea80000300800 */
[----:B------:R-:W4:Y:S04]  /*9ac70*/  LDL.LU R245, [R1+0x910] ;  /* 0x0009100001f57983 */ /* 0x000f280000300800 */
[----:B------:R-:W3:Y:S04]  /*9ac80*/  LDL.LU R246, [R1+0x770] ;  /* 0x0007700001f67983 */ /* 0x000ee80000300800 */
        /* <DEDUP_REMOVED lines=29> */
[----:B------:R-:W-:Y:S01]  /*9ae60*/  LOP3.LUT P1, RZ, R31, 0x200000, RZ, 0xc0, !PT ;  /* 0x002000001fff7812 */ /* 0x000fe2000782c0ff */
        /* <DEDUP_REMOVED lines=9> */
[----:B----4-:R1:W-:Y:S01]  /*9af00*/  @P2 STG.E desc[UR76][R38.64], R245 ;  /* 0x000000f526002986 */ /* 0x0103e2000c10194c */
[----:B------:R-:W-:Y:S01]  /*9af10*/  LOP3.LUT R37, R37, 0xefffffff, RZ, 0xc0, !PT ;  /* 0xefffffff25257812 */ /* 0x000fe200078ec0ff */
[----:B-1----:R-:W-:-:S10]  /*9af20*/  IMAD.WIDE R38, R238, 0x4, R16 ;  /* 0x00000004ee267825 */ /* 0x002fd400078e0210 */
[----:B------:R-:W-:Y:S01]  /*9af30*/  @P6 LOP3.LUT R37, R37, 0x10000000, RZ, 0xfc, !PT ;  /* 0x1000000025256812 */ /* 0x000fe200078efcff */
[----:B------:R-:W4:Y:S01]  /*9af40*/  LDL.LU R245, [R1+0xa54] ;  /* 0x000a540001f57983 */ /* 0x000f220000300800 */
[----:B------:R-:W-:-:S03]  /*9af50*/  LOP3.LUT P6, RZ, R31, 0x800000, RZ, 0xc0, !PT ;  /* 0x008000001fff7812 */ /* 0x000fc600078cc0ff */
[----:B---3--:R1:W-:Y:S02]  /*9af60*/  @P1 STG.E desc[UR76][R38.64], R246 ;  /* 0x000000f626001986 */ /* 0x0083e4000c10194c */
[C---:B-1----:R-:W-:Y:S02]  /*9af70*/  IMAD.WIDE R38, R239.reuse, 0x4, R2 ;  /* 0x00000004ef267825 */ /* 0x042fe400078e0202 */
[----:B------:R-:W3:Y:S04]  /*9af80*/  LDL.LU R246, [R1+0xa44] ;  /* 0x000a440001f67983 */ /* 0x000ee80000300800 */
[----:B------:R1:W-:Y:S02]  /*9af90*/  @P0 STG.E desc[UR76][R38.64], R251 ;  /* 0x000000fb26000986 */ /* 0x0003e4000c10194c */
[----:B-1----:R-:W-:-:S02]  /*9afa0*/  IMAD.WIDE R38, R239, 0x4, R4 ;  /* 0x00000004ef267825 */ /* 0x002fc400078e0204 */
        /* <DEDUP_REMOVED lines=12> */
[----:B------:R-:W-:Y:S01]  /*9b070*/  IMAD.WIDE R38, R239, 0x4, R10 ;  /* 0x00000004ef267825 */ /* 0x000fe200078e020a */
[----:B------:R-:W-:Y:S01]  /*9b080*/  LOP3.LUT P5, RZ, R30, 0x1, RZ, 0xc0, !PT ;  /* 0x000000011eff7812 */ /* 0x000fe200078ac0ff */
[----:B------:R-:W2:Y:S10]  /*9b090*/  LDL.LU R145, [R1+0xb0] ;  /* 0x0000b00001917983 */ /* 0x000eb40000300800 */
        /* <DEDUP_REMOVED lines=14> */
[----:B------:R-:W-:Y:S01]  /*9b180*/  LOP3.LUT P4, RZ, R30, 0x2, RZ, 0xc0, !PT ;  /* 0x000000021eff7812 */ /* 0x000fe2000788c0ff */
[----:B-1----:R-:W-:-:S10]  /*9b190*/  IMAD.WIDE R38, R252, 0x4, R4 ;  /* 0x00000004fc267825 */ /* 0x002fd400078e0204 */
[----:B------:R1:W-:Y:S01]  /*9b1a0*/  @P6 STG.E desc[UR76][R38.64], R247 ;  /* 0x000000f726006986 */ /* 0x0003e2000c10194c */
[----:B------:R-:W-:Y:S01]  /*9b1b0*/  LOP3.LUT P3, RZ, R30, 0x4, RZ, 0xc0, !PT ;  /* 0x000000041eff7812 */ /* 0x000fe2000786c0ff */
[----:B-1----:R-:W-:-:S05]  /*9b1c0*/  IMAD.WIDE R38, R252, 0x4, R6 ;  /* 0x00000004fc267825 */ /* 0x002fca00078e0206 */
[----:B----4-:R1:W-:Y:S01]  /*9b1d0*/  @P5 STG.E desc[UR76][R38.64], R245 ;  /* 0x000000f526005986 */ /* 0x0103e2000c10194c */
[----:B------:R-:W-:Y:S01]  /*9b1e0*/  LOP3.LUT P2, RZ, R30, 0x8, RZ, 0xc0, !PT ;  /* 0x000000081eff7812 */ /* 0x000fe2000784c0ff */
[----:B-1----:R-:W-:-:S05]  /*9b1f0*/  IMAD.WIDE R38, R252, 0x4, R8 ;  /* 0x00000004fc267825 */ /* 0x002fca00078e0208 */
[----:B---3--:R1:W-:Y:S01]  /*9b200*/  @P4 STG.E desc[UR76][R38.64], R246 ;  /* 0x000000f626004986 */ /* 0x0083e2000c10194c */
        /* <DEDUP_REMOVED lines=17> */
[----:B------:R-:W-:-:S03]  /*9b320*/  IMAD.WIDE R38, R145, 0x4, R2 ;  /* 0x0000000491267825 */ /* 0x000fc600078e0202 */
[----:B------:R-:W3:Y:S01]  /*9b330*/  LDL.LU R251, [R1+0xb8] ;  /* 0x0000b80001fb7983 */ /* 0x000ee20000300800 */
        /* <DEDUP_REMOVED lines=79> */
[----:B------:R-:W-:Y:S01]  /*9b830*/  LOP3.LUT P2, RZ, R30, 0x400000, RZ, 0xc0, !PT ;  /* 0x004000001eff7812 */ /* 0x000fe2000784c0ff */
[----:B-1----:R-:W-:-:S05]  /*9b840*/  IMAD.WIDE R38, R251, 0x4, R14 ;  /* 0x00000004fb267825 */ /* 0x002fca00078e020e */
[----:B----4-:R1:W-:Y:S01]  /*9b850*/  @P4 STG.E desc[UR76][R38.64], R245 ;  /* 0x000000f526004986 */ /* 0x0103e2000c10194c */
[C---:B------:R-:W-:Y:S01]  /*9b860*/  LOP3.LUT P1, RZ, R30.reuse, 0x800000, RZ, 0xc0, !PT ;  /* 0x008000001eff7812 */ /* 0x040fe2000782c0ff */
[----:B-1----:R-:W-:Y:S01]  /*9b870*/  IMAD.WIDE R38, R251, 0x4, R16 ;  /* 0x00000004fb267825 */ /* 0x002fe200078e0210 */
[----:B------:R-:W-:Y:S01]  /*9b880*/  LOP3.LUT P0, RZ, R30, 0x1000000, RZ, 0xc0, !PT ;  /* 0x010000001eff7812 */ /* 0x000fe2000780c0ff */
[----:B------:R-:W3:Y:S04]  /*9b890*/  LDL.LU R251, [R1+0xc8] ;  /* 0x0000c80001fb7983 */ /* 0x000ee80000300800 */
        /* <DEDUP_REMOVED lines=43> */
[----:B------:R-:W-:Y:S02]  /*9bb50*/  @P6 LOP3.LUT R37, R37, 0x400, RZ, 0xfc, !PT ;  /* 0x0000040025256812 */ /* 0x000fe400078efcff */
        /* <DEDUP_REMOVED lines=18> */
[----:B------:R-:W-:-:S03]  /*9bc80*/  LOP3.LUT P6, RZ, R37, 0x1000, RZ, 0xc0, !PT ;  /* 0x0000100025ff7812 */ /* 0x000fc600078cc0ff */
[----:B------:R-:W3:Y:S01]  /*9bc90*/  LDL.LU R244, [R1+0x43c] ;  /* 0x00043c0001f47983 */ /* 0x000ee20000300800 */
[----:B-1----:R-:W-:-:S03]  /*9bca0*/  IMAD.WIDE R38, R240, 0x4, R2 ;  /* 0x00000004f0267825 */ /* 0x002fc600078e0202 */
[----:B------:R-:W3:Y:S06]  /*9bcb0*/  LDL.LU R249, [R1+0x41c] ;  /* 0x00041c0001f97983 */ /* 0x000eec0000300800 */
        /* <DEDUP_REMOVED lines=46> */
[----:B------:R-:W3:Y:S04]  /*9bfa0*/  LDL.LU R244, [R1+0xab0] ;  /* 0x000ab00001f47983 */ /* 0x000ee80000300800 */
[----:B------:R-:W3:Y:S04]  /*9bfb0*/  LDL.LU R249, [R1+0xaa0] ;  /* 0x000aa00001f97983 */ /* 0x000ee80000300800 */
[----:B------:R-:W3:Y:S01]  /*9bfc0*/  LDL.LU R147, [R1+0xcc] ;  /* 0x0000cc0001937983 */ /* 0x000ee20000300800 */
[C---:B------:R-:W-:Y:S01]  /*9bfd0*/  LOP3.LUT P3, RZ, R28.reuse, 0x1000, RZ, 0xc0, !PT ;  /* 0x000010001cff7812 */ /* 0x040fe2000786c0ff */
        /* <DEDUP_REMOVED lines=15> */
[----:B-1----:R-:W2:Y:S01]  /*9c0d0*/  LDL.LU R248, [R1+0xa90] ;  /* 0x000a900001f87983 */ /* 0x002ea20000300800 */
[----:B------:R-:W-:-:S03]  /*9c0e0*/  IMAD.WIDE R38, R251, 0x4, R16 ;  /* 0x00000004fb267825 */ /* 0x000fc600078e0210 */
[----:B------:R-:W2:Y:S04]  /*9c0f0*/  LDL.LU R251, [R1+0xd0] ;  /* 0x0000d00001fb7983 */ /* 0x000ea80000300800 */
[----:B------:R-:W2:Y:S01]  /*9c100*/  LDL.LU R145, [R1+0xa80] ;  /* 0x000a800001917983 */ /* 0x000ea20000300800 */
[----:B------:R-:W-:-:S03]  /*9c110*/  LOP3.LUT R37, R37, 0xfffffffd, RZ, 0xc0, !PT ;  /* 0xfffffffd25257812 */ /* 0x000fc600078ec0ff */
[----:B------:R-:W2:Y:S01]  /*9c120*/  LDL.LU R146, [R1+0x930] ;  /* 0x0009300001927983 */ /* 0x000ea20000300800 */
[----:B------:R-:W-:Y:S02]  /*9c130*/  @P6 LOP3.LUT R37, R37, 0x2, RZ, 0xfc, !PT ;  /* 0x0000000225256812 */ /* 0x000fe400078efcff */
[C---:B------:R-:W-:Y:S01]  /*9c140*/  LOP3.LUT P6, RZ, R28.reuse, 0x80000, RZ, 0xc0, !PT ;  /* 0x000800001cff7812 */ /* 0x040fe200078cc0ff */
[----:B------:R-:W2:Y:S01]  /*9c150*/  LDL.LU R243, [R1+0x6d0] ;  /* 0x0006d00001f37983 */ /* 0x000ea20000300800 */
[----:B------:R-:W-:Y:S02]  /*9c160*/  LOP3.LUT P2, RZ, R28, 0x2000, RZ, 0xc0, !PT ;  /* 0x000020001cff7812 */ /* 0x000fe4000784c0ff */
[----:B------:R-:W-:-:S09]  /*9c170*/  LOP3.LUT R37, R37, 0xfffffffb, RZ, 0xc0, !PT ;  /* 0xfffffffb25257812 */ /* 0x000fd200078ec0ff */
[----:B------:R-:W-:Y:S02]  /*9c180*/  @P6 LOP3.LUT R37, R37, 0x4, RZ, 0xfc, !PT ;  /* 0x0000000425256812 */ /* 0x000fe400078efcff */
[----:B------:R-:W-:Y:S01]  /*9c190*/  LOP3.LUT P6, RZ, R28, 0x40000, RZ, 0xc0, !PT ;  /* 0x000400001cff7812 */ /* 0x000fe200078cc0ff */
[----:B---3--:R1:W-:Y:S01]  /*9c1a0*/  @P2 STG.E desc[UR76][R38.64], R250 ;  /* 0x000000fa26002986 */ /* 0x0083e2000c10194c */
[----:B------:R-:W-:-:S03]  /*9c1b0*/  LOP3.LUT R37, R37, 0xfffffff7, RZ, 0xc0, !PT ;  /* 0xfffffff725257812 */ /* 0x000fc600078ec0ff */
[----:B-1----:R-:W3:Y:S04]  /*9c1c0*/  LDL.LU R250, [R1+0xd4] ;  /* 0x0000d40001fa7983 */ /* 0x002ee80000300800 */
[----:B------:R-:W3:Y:S04]  /*9c1d0*/  LDL.LU R241, [R1+0x560] ;  /* 0x0005600001f17983 */ /* 0x000ee80000300800 */
[----:B------:R-:W-:Y:S02]  /*9c1e0*/  @P6 LOP3.LUT R37, R37, 0x8, RZ, 0xfc, !PT ;  /* 0x0000000825256812 */ /* 0x000fe400078efcff */
[C---:B------:R-:W-:Y:S01]  /*9c1f0*/  LOP3.LUT P6, RZ, R28.reuse, 0x20000, RZ, 0xc0, !PT ;  /* 0x000200001cff7812 */ /* 0x040fe200078cc0ff */
[----:B------:R-:W3:Y:S01]  /*9c200*/  LDL.LU R242, [R1+0x490] ;  /* 0x0004900001f27983 */ /* 0x000ee20000300800 */
[----:B------:R-:W-:-:S02]  /*9c210*/  LOP3.LUT P1, RZ, R28, 0x4000, RZ, 0xc0, !PT ;  /* 0x000040001cff7812 */ /* 0x000fc4000782c0ff */
[C---:B------:R-:W-:Y:S01]  /*9c220*/  LOP3.LUT P0, RZ, R28.reuse, 0x8000, RZ, 0xc0, !PT ;  /* 0x000080001cff7812 */ /* 0x040fe2000780c0ff */
[----:B------:R-:W-:Y:S01]  /*9c230*/  IMAD.WIDE R38, R147, 0x4, R2 ;  /* 0x0000000493267825 */ /* 0x000fe200078e0202 */
[----:B------:R-:W-:Y:S01]  /*9c240*/  LOP3.LUT R37, R37, 0xffffffef, RZ, 0xc0, !PT ;  /* 0xffffffef25257812 */ /* 0x000fe200078ec0ff */
[----:B------:R-:W3:Y:S04]  /*9c250*/  LDL.LU R240, [R1+0x470] ;  /* 0x0004700001f07983 */ /* 0x000ee80000300800 */
[----:B------:R-:W3:Y:S02]  /*9c260*/  LDL.LU R247, [R1+0x460] ;  /* 0x0004600001f77983 */ /* 0x000ee40000300800 */
[----:B------:R-:W-:Y:S02]  /*9c270*/  @P6 LOP3.LUT R37, R37, 0x10, RZ, 0xfc, !PT ;  /* 0x0000001025256812 */ /* 0x000fe400078efcff */
[----:B------:R-:W-:Y:S01]  /*9c280*/  LOP3.LUT P6, RZ, R28, 0x10000, RZ, 0xc0, !PT ;  /* 0x000100001cff7812 */ /* 0x000fe200078cc0ff */
[----:B----4-:R1:W-:Y:S02]  /*9c290*/  @P1 STG.E desc[UR76][R38.64], R245 ;  /* 0x000000f526001986 */ /* 0x0103e4000c10194c */
[----:B-1----:R-:W-:-:S02]  /*9c2a0*/  IMAD.WIDE R38, R147, 0x4, R4 ;  /* 0x0000000493267825 */ /* 0x002fc400078e0204 */
[----:B------:R-:W4:Y:S04]  /*9c2b0*/  LDL.LU R245, [R1+0x3e0] ;  /* 0x0003e00001f57983 */ /* 0x000f280000300800 */
[----:B------:R1:W-:Y:S02]  /*9c2c0*/  @P0 STG.E desc[UR76][R38.64], R246 ;  /* 0x000000f626000986 */ /* 0x0003e4000c10194c */
[----:B-1----:R-:W-:Y:S02]  /*9c2d0*/  IMAD.WIDE R38, R147, 0x4, R6 ;  /* 0x0000000493267825 */ /* 0x002fe400078e0206 */
[----:B------:R-:W4:Y:S04]  /*9c2e0*/  LDL.LU R246, [R1+0x320] ;  /* 0x0003200001f67983 */ /* 0x000f280000300800 */
[----:B------:R1:W-:Y:S01]  /*9c2f0*/  @P6 STG.E desc[UR76][R38.64], R244 ;  /* 0x000000f426006986 */ /* 0x0003e2000c10194c */
[----:B------:R-:W-:Y:S01]  /*9c300*/  LOP3.LUT P6, RZ, R37, 0x10, RZ, 0xc0, !PT ;  /* 0x0000001025ff7812 */ /* 0x000fe200078cc0ff */
[----:B-1----:R-:W-:-:S02]  /*9c310*/  IMAD.WIDE R38, R147, 0x4, R8 ;  /* 0x0000000493267825 */ /* 0x002fc400078e0208 */
        /* <DEDUP_REMOVED lines=12> */
[----:B------:R-:W-:Y:S01]  /*9c3e0*/  @P6 STG.E desc[UR76][R38.64], R146 ;  /* 0x0000009226006986 */ /* 0x000fe2000c10194c */
[----:B------:R-:W-:Y:S01]  /*9c3f0*/  LOP3.LUT P6, RZ, R37, 0x1, RZ, 0xc0, !PT ;  /* 0x0000000125ff7812 */ /* 0x000fe200078cc0ff */
[----:B------:R-:W-:-:S12]  /*9c400*/  IMAD.WIDE R36, R147, 0x4, R16 ;  /* 0x0000000493247825 */ /* 0x000fd800078e0210 */
[----:B------:R1:W-:Y:S01]  /*9c410*/  @P6 STG.E desc[UR76][R36.64], R243 ;  /* 0x000000f324006986 */ /* 0x0003e2000c10194c */
[----:B------:R-:W-:Y:S01]  /*9c420*/  LOP3.LUT P6, RZ, R30, 0x80000000, RZ, 0xc0, !PT ;  /* 0x800000001eff7812 */ /* 0x000fe200078cc0ff */
[----:B-1----:R-:W-:-:S12]  /*9c430*/  IMAD.WIDE R36, R251, 0x4, R2 ;  /* 0x00000004fb247825 */ /* 0x002fd800078e0202 */
[----:B---3--:R1:W-:Y:S01]  /*9c440*/  @P6 STG.E desc[UR76][R36.64], R241 ;  /* 0x000000f124006986 */ /* 0x0083e2000c10194c */
        /* <DEDUP_REMOVED lines=18> */
[C---:B-1----:R-:W-:Y:S02]  /*9c570*/  IMAD.WIDE R36, R251.reuse, 0x4, R14 ;  /* 0x00000004fb247825 */ /* 0x042fe400078e020e */
[----:B------:R-:W3:Y:S04]  /*9c580*/  LDL.LU R246, [R1+0xb4] ;  /* 0x0000b40001f67983 */ /* 0x000ee80000300800 */
        /* <DEDUP_REMOVED lines=66> */
[----:B------:R-:W-:-:S03]  /*9c9b0*/  IMAD.WIDE R36, R250, 0x4, R16 ;  /* 0x00000004fa247825 */ /* 0x000fc600078e0210 */
[----:B------:R-:W3:Y:S06]  /*9c9c0*/  LDL.LU R250, [R1+0xab8] ;  /* 0x000ab80001fa7983 */ /* 0x000eec0000300800 */
        /* <DEDUP_REMOVED lines=25> */
[C---:B------:R-:W-:Y:S01]  /*9cb60*/  LOP3.LUT P2, RZ, R29.reuse, 0x8000, RZ, 0xc0, !PT ;  /* 0x000080001dff7812 */ /* 0x040fe2000784c0ff */
[----:B-1----:R-:W-:Y:S01]  /*9cb70*/  IMAD.WIDE R36, R244, 0x4, R16 ;  /* 0x00000004f4247825 */ /* 0x002fe200078e0210 */
[C---:B------:R-:W-:Y:S01]  /*9cb80*/  LOP3.LUT P1, RZ, R29.reuse, 0x10000, RZ, 0xc0, !PT ;  /* 0x000100001dff7812 */ /* 0x040fe2000782c0ff */
[----:B------:R-:W3:Y:S04]  /*9cb90*/  LDL.LU R244, [R1+0xdc] ;  /* 0x0000dc0001f47983 */ /* 0x000ee80000300800 */
[----:B------:R1:W-:Y:S01]  /*9cba0*/  @P4 STG.E desc[UR76][R36.64], R245 ;  /* 0x000000f524004986 */ /* 0x0003e2000c10194c */
        /* <DEDUP_REMOVED lines=58> */
[----:B-1----:R-:W-:Y:S02]  /*9cf50*/  IMAD.WIDE R36, R246, 0x4, R16 ;  /* 0x00000004f6247825 */ /* 0x002fe400078e0210 */
[----:B------:R-:W3:Y:S04]  /*9cf60*/  LDL.LU R245, [R1+0xacc] ;  /* 0x000acc0001f57983 */ /* 0x000ee80000300800 */
[----:B------:R1:W-:Y:S04]  /*9cf70*/  @P0 STG.E desc[UR76][R36.64], R251 ;  /* 0x000000fb24000986 */ /* 0x0003e8000c10194c */
[----:B------:R-:W3:Y:S01]  /*9cf80*/  LDL.LU R246, [R1+0xabc] ;  /* 0x000abc0001f67983 */ /* 0x000ee20000300800 */
        /* <DEDUP_REMOVED lines=28> */
[----:B------:R-:W-:Y:S02]  /*9d150*/  LOP3.LUT P5, RZ, R29, 0x80000000, RZ, 0xc0, !PT ;  /* 0x800000001dff7812 */ /* 0x000fe400078ac0ff */
        /* <DEDUP_REMOVED lines=43> */
[----:B------:R-:W2:Y:S04]  /*9d410*/  LDL.LU R244, [R1+0xe4] ;  /* 0x0000e40001f47983 */ /* 0x000ea80000300800 */
        /* <DEDUP_REMOVED lines=15> */
[----:B------:R-:W-:Y:S01]  /*9d510*/  LOP3.LUT R30, R30, 0xfffff7ff, RZ, 0xc0, !PT ;  /* 0xfffff7ff1e1e7812 */ /* 0x000fe200078ec0ff */
[----:B------:R-:W3:Y:S01]  /*9d520*/  LDL.LU R247, [R1+0xae0] ;  /* 0x000ae00001f77983 */ /* 0x000ee20000300800 */
        /* <DEDUP_REMOVED lines=13> */
[----:B-1----:R-:W-:-:S05]  /*9d600*/  IMAD.WIDE R36, R146, 0x4, R8 ;  /* 0x0000000492247825 */ /* 0x002fca00078e0208 */
[----:B------:R1:W-:Y:S01]  /*9d610*/  @P6 STG.E desc[UR76][R36.64], R249 ;  /* 0x000000f924006986 */ /* 0x0003e2000c10194c */
[----:B------:R-:W-:Y:S01]  /*9d620*/  LOP3.LUT P6, RZ, R30, 0x1000, RZ, 0xc0, !PT ;  /* 0x000010001eff7812 */ /* 0x000fe200078cc0ff */
[----:B-1----:R-:W-:Y:S02]  /*9d630*/  IMAD.WIDE R36, R146, 0x4, R10 ;  /* 0x0000000492247825 */ /* 0x002fe400078e020a */
[----:B------:R-:W4:Y:S10]  /*9d640*/  LDL.LU R249, [R1+0x6f0] ;  /* 0x0006f00001f97983 */ /* 0x000f340000300800 */
[----:B------:R1:W-:Y:S01]  /*9d650*/  @P6 STG.E desc[UR76][R36.64], R250 ;  /* 0x000000fa24006986 */ /* 0x0003e2000c10194c */
[----:B------:R-:W-:-:S03]  /*9d660*/  LOP3.LUT P6, RZ, R30, 0x800, RZ, 0xc0, !PT ;  /* 0x000008001eff7812 */ /* 0x000fc600078cc0ff */
[----:B-1----:R-:W4:Y:S04]  /*9d670*/  LDL.LU R250, [R1+0x6e0] ;  /* 0x0006e00001fa7983 */ /* 0x002f280000300800 */
[----:B------:R-:W4:Y:S01]  /*9d680*/  LDL.LU R251, [R1+0xe8] ;  /* 0x0000e80001fb7983 */ /* 0x000f220000300800 */
[----:B------:R-:W-:-:S05]  /*9d690*/  IMAD.WIDE R36, R146, 0x4, R12 ;  /* 0x0000000492247825 */ /* 0x000fca00078e020c */
        /* <DEDUP_REMOVED lines=29> */
[----:B-1----:R-:W-:Y:S01]  /*9d870*/  IMAD.WIDE R36, R244, 0x4, R14 ;  /* 0x00000004f4247825 */ /* 0x002fe200078e020e */
[----:B------:R-:W-:Y:S01]  /*9d880*/  LOP3.LUT P0, RZ, R24, 0x800000, RZ, 0xc0, !PT ;  /* 0x0080000018ff7812 */ /* 0x000fe2000780c0ff */
[----:B------:R-:W3:Y:S04]  /*9d890*/  LDL.LU R245, [R1+0xf0] ;  /* 0x0000f00001f57983 */ /* 0x000ee80000300800 */
[----:B----4-:R1:W-:Y:S02]  /*9d8a0*/  @P3 STG.E desc[UR76][R36.64], R246 ;  /* 0x000000f624003986 */ /* 0x0103e4000c10194c */
        /* <DEDUP_REMOVED lines=61> */
[C---:B------:R-:W-:Y:S01]  /*9dc80*/  LOP3.LUT P6, RZ, R30.reuse, 0x10, RZ, 0xc0, !PT ;  /* 0x000000101eff7812 */ /* 0x040fe200078cc0ff */
[----:B-1----:R-:W-:Y:S02]  /*9dc90*/  IMAD.WIDE R36, R251, 0x4, R16 ;  /* 0x00000004fb247825 */ /* 0x002fe400078e0210 */
[----:B------:R-:W3:Y:S10]  /*9dca0*/  LDL.LU R244, [R1+0x594] ;  /* 0x0005940001f47983 */ /* 0x000ef40000300800 */
[----:B------:R1:W-:Y:S01]  /*9dcb0*/  @P6 STG.E desc[UR76][R36.64], R249 ;  /* 0x000000f924006986 */ /* 0x0003e2000c10194c */
[----:B------:R-:W-:-:S03]  /*9dcc0*/  LOP3.LUT P6, RZ, R30, 0x8, RZ, 0xc0, !PT ;  /* 0x000000081eff7812 */ /* 0x000fc600078cc0ff */
[----:B------:R-:W3:Y:S04]  /*9dcd0*/  LDL.LU R251, [R1+0x4a4] ;  /* 0x0004a40001fb7983 */ /* 0x000ee80000300800 */
[----:B-1----:R-:W3:Y:S01]  /*9dce0*/  LDL.LU R249, [R1+0x454] ;  /* 0x0004540001f97983 */ /* 0x002ee20000300800 */
        /* <DEDUP_REMOVED lines=23> */
[C---:B------:R-:W-:Y:S01]  /*9de60*/  LOP3.LUT P3, RZ, R25.reuse, 0x80, RZ, 0xc0, !PT ;  /* 0x0000008019ff7812 */ /* 0x040fe2000786c0ff */
[----:B-1----:R-:W-:Y:S01]  /*9de70*/  IMAD.WIDE R30, R250, 0x4, R16 ;  /* 0x00000004fa1e7825 */ /* 0x002fe200078e0210 */
[C---:B------:R-:W-:Y:S01]  /*9de80*/  LOP3.LUT P2, RZ, R25.reuse, 0x100, RZ, 0xc0, !PT ;  /* 0x0000010019ff7812 */ /* 0x040fe2000784c0ff */
[----:B------:R-:W4:Y:S04]  /*9de90*/  LDL.LU R250, [R1+0xf8] ;  /* 0x0000f80001fa7983 */ /* 0x000f280000300800 */
        /* <DEDUP_REMOVED lines=61> */
[----:B------:R1:W-:Y:S04]  /*9e270*/  @P1 STG.E desc[UR76][R30.64], R246 ;  /* 0x000000f61e001986 */ /* 0x0003e8000c10194c */
[----:B------:R-:W3:Y:S01]  /*9e280*/  LDL.LU R245, [R1+0x4a8] ;  /* 0x0004a80001f57983 */ /* 0x000ee20000300800 */
[----:B-1----:R-:W-:-:S03]  /*9e290*/  IMAD.WIDE R30, R241, 0x4, R2 ;  /* 0x00000004f11e7825 */ /* 0x002fc600078e0202 */
[----:B------:R-:W3:Y:S04]  /*9e2a0*/  LDL.LU R246, [R1+0x458] ;  /* 0x0004580001f67983 */ /* 0x000ee80000300800 */
[----:B------:R1:W-:Y:S02]  /*9e2b0*/  @P0 STG.E desc[UR76][R30.64], R244 ;  /* 0x000000f41e000986 */ /* 0x0003e4000c10194c */
[C---:B-1----:R-:W-:Y:S02]  /*9e2c0*/  IMAD.WIDE R30, R241.reuse, 0x4, R4 ;  /* 0x00000004f11e7825 */ /* 0x042fe400078e0204 */
[----:B------:R-:W3:Y:S04]  /*9e2d0*/  LDL.LU R244, [R1+0x3d8] ;  /* 0x0003d80001f47983 */ /* 0x000ee80000300800 */
[----:B------:R1:W-:Y:S01]  /*9e2e0*/  @P6 STG.E desc[UR76][R30.64], R251 ;  /* 0x000000fb1e006986 */ /* 0x0003e2000c10194c */
[----:B------:R-:W-:Y:S01]  /*9e2f0*/  LOP3.LUT P6, RZ, R28, 0x10000000, RZ, 0xc0, !PT ;  /* 0x100000001cff7812 */ /* 0x000fe200078cc0ff */
[----:B-1----:R-:W-:-:S02]  /*9e300*/  IMAD.WIDE R30, R241, 0x4, R6 ;  /* 0x00000004f11e7825 */ /* 0x002fc400078e0206 */
[----:B------:R-:W3:Y:S10]  /*9e310*/  LDL.LU R251, [R1+0x338] ;  /* 0x0003380001fb7983 */ /* 0x000ef40000300800 */
[----:B------:R1:W-:Y:S01]  /*9e320*/  @P6 STG.E desc[UR76][R30.64], R249 ;  /* 0x000000f91e006986 */ /* 0x0003e2000c10194c */
[----:B------:R-:W-:-:S03]  /*9e330*/  LOP3.LUT P6, RZ, R28, 0x8000000, RZ, 0xc0, !PT ;  /* 0x080000001cff7812 */ /* 0x000fc600078cc0ff */
[----:B-1----:R-:W3:Y:S01]  /*9e340*/  LDL.LU R249, [R1+0x2c8] ;  /* 0x0002c80001f97983 */ /* 0x002ee20000300800 */
[----:B------:R-:W-:-:S09]  /*9e350*/  IMAD.WIDE R30, R241, 0x4, R8 ;  /* 0x00000004f11e7825 */ /* 0x000fd200078e0208 */
[----:B--2---:R1:W-:Y:S04]  /*9e360*/  @P6 STG.E desc[UR76][R30.64], R248 ;  /* 0x000000f81e006986 */ /* 0x0043e8000c10194c */
[----:B-1----:R-:W2:Y:S01]  /*9e370*/  LDL.LU R248, [R1+0x1e8] ;  /* 0x0001e80001f87983 */ /* 0x002ea20000300800 */
[C---:B------:R-:W-:Y:S01]  /*9e380*/  LOP3.LUT P6, RZ, R28.reuse, 0x4000000, RZ, 0xc0, !PT ;  /* 0x040000001cff7812 */ /* 0x040fe200078cc0ff */
[----:B------:R-:W-:Y:S01]  /*9e390*/  IMAD.WIDE R30, R241, 0x4, R10 ;  /* 0x00000004f11e7825 */ /* 0x000fe200078e020a */
[----:B------:R-:W-:Y:S01]  /*9e3a0*/  LOP3.LUT P5, RZ, R25, 0x1000000, RZ, 0xc0, !PT ;  /* 0x0100000019ff7812 */ /* 0x000fe200078ac0ff */
[----:B------:R-:W2:Y:S10]  /*9e3b0*/  LDL.LU R145, [R1+0xfc] ;  /* 0x0000fc0001917983 */ /* 0x000eb40000300800 */
        /* <DEDUP_REMOVED lines=65> */
[----:B------:R-:W-:Y:S02]  /*9e7d0*/  LOP3.LUT P2, RZ, R25, 0x80000000, RZ, 0xc0, !PT ;  /* 0x8000000019ff7812 */ /* 0x000fe4000784c0ff */
[----:B------:R-:W-:Y:S01]  /*9e7e0*/  LOP3.LUT P1, RZ, R26, 0x1, RZ, 0xc0, !PT ;  /* 0x000000011aff7812 */ /* 0x000fe2000782c0ff */
[----:B------:R-:W-:Y:S01]  /*9e7f0*/  IMAD.WIDE R30, R145, 0x4, R4 ;  /* 0x00000004911e7825 */ /* 0x000fe200078e0204 */
[----:B------:R-:W2:Y:S03]  /*9e800*/  LDL.LU R242, [R1+0x45c] ;  /* 0x00045c0001f27983 */ /* 0x000ea60000300800 */
[----:B------:R-:W-:Y:S01]  /*9e810*/  @P6 LOP3.LUT R28, R28, 0x40000, RZ, 0xfc, !PT ;  /* 0x000400001c1c6812 */ /* 0x000fe200078efcff */
[----:B------:R-:W2:Y:S01]  /*9e820*/  LDL.LU R240, [R1+0x3dc] ;  /* 0x0003dc0001f07983 */ /* 0x000ea20000300800 */
[----:B------:R-:W-:-:S02]  /*9e830*/  LOP3.LUT P6, RZ, R26, 0x10, RZ, 0xc0, !PT ;  /* 0x000000101aff7812 */ /* 0x000fc400078cc0ff */
[----:B------:R-:W-:Y:S01]  /*9e840*/  LOP3.LUT R28, R28, 0xfff7ffff, RZ, 0xc0, !PT ;  /* 0xfff7ffff1c1c7812 */ /* 0x000fe200078ec0ff */
[----:B------:R-:W2:Y:S01]  /*9e850*/  LDL.LU R247, [R1+0x33c] ;  /* 0x00033c0001f77983 */ /* 0x000ea20000300800 */
        /* <DEDUP_REMOVED lines=10> */
[----:B-1----:R-:W-:-:S05]  /*9e900*/  IMAD.WIDE R30, R145, 0x4, R8 ;  /* 0x00000004911e7825 */ /* 0x002fca00078e0208 */
[----:B------:R1:W-:Y:S02]  /*9e910*/  @P0 STG.E desc[UR76][R30.64], R251 ;  /* 0x000000fb1e000986 */ /* 0x0003e4000c10194c */
[----:B-1----:R-:W-:-:S05]  /*9e920*/  IMAD.WIDE R30, R145, 0x4, R10 ;  /* 0x00000004911e7825 */ /* 0x002fca00078e020a */
[----:B------:R1:W-:Y:S01]  /*9e930*/  @P6 STG.E desc[UR76][R30.64], R249 ;  /* 0x000000f91e006986 */ /* 0x0003e2000c10194c */
[C---:B------:R-:W-:Y:S01]  /*9e940*/  LOP3.LUT P6, RZ, R28.reuse, 0x100000, RZ, 0xc0, !PT ;  /* 0x001000001cff7812 */ /* 0x040fe200078cc0ff */
[----:B-1----:R-:W-:Y:S02]  /*9e950*/  IMAD.WIDE R30, R145, 0x4, R12 ;  /* 0x00000004911e7825 */ /* 0x002fe400078e020c */
[----:B------:R-:W4:Y:S04]  /*9e960*/  LDL.LU R249, [R1+0x1ec] ;  /* 0x0001ec0001f97983 */ /* 0x000f280000300800 */
[----:B------:R-:W3:Y:S06]  /*9e970*/  LDL.LU R244, [R1+0x104] ;  /* 0x0001040001f47983 */ /* 0x000eec0000300800 */
        /* <DEDUP_REMOVED lines=32> */
[----:B---3--:R1:W-:Y:S01]  /*9eb80*/  @P4 STG.E desc[UR76][R30.64], R245 ;  /* 0x000000f51e004986 */ /* 0x0083e2000c10194c */
[----:B------:R-:W-:Y:S01]  /*9eb90*/  LOP3.LUT P1, RZ, R26, 0x8000, RZ, 0xc0, !PT ;  /* 0x000080001aff7812 */ /* 0x000fe2000782c0ff */
[----:B-1----:R-:W-:-:S05]  /*9eba0*/  IMAD.WIDE R30, R246, 0x4, R16 ;  /* 0x00000004f61e7825 */ /* 0x002fca00078e0210 */
[----:B----4-:R1:W-:Y:S01]  /*9ebb0*/  @P3 STG.E desc[UR76][R30.64], R249 ;  /* 0x000000f91e003986 */ /* 0x0103e2000c10194c */
        /* <DEDUP_REMOVED lines=134> */
[----:B------:R-:W-:-:S03]  /*9f420*/  IMAD.WIDE R30, R249, 0x4, R16 ;  /* 0x00000004f91e7825 */ /* 0x000fc600078e0210 */
        /* <DEDUP_REMOVED lines=11> */
[----:B------:R-:W2:Y:S04]  /*9f4e0*/  LDL.LU R240, [R1+0xb88] ;  /* 0x000b880001f07983 */ /* 0x000ea80000300800 */
        /* <DEDUP_REMOVED lines=66> */
[----:B-1----:R-:W2:Y:S01]  /*9f910*/  LDL.LU R248, [R1+0x5a8] ;  /* 0x0005a80001f87983 */ /* 0x002ea20000300800 */
[----:B------:R-:W-:Y:S02]  /*9f920*/  LOP3.LUT P6, RZ, R23, 0x8, RZ, 0xc0, !PT ;  /* 0x0000000817ff7812 */ /* 0x000fe400078cc0ff */
[----:B------:R-:W-:Y:S01]  /*9f930*/  LOP3.LUT R24, R24, 0xffdfffff, RZ, 0xc0, !PT ;  /* 0xffdfffff18187812 */ /* 0x000fe200078ec0ff */
[----:B------:R-:W4:Y:S04]  /*9f940*/  LDL.LU R247, [R1+0x4b8] ;  /* 0x0004b80001f77983 */ /* 0x000f280000300800 */
[----:B------:R-:W3:Y:S04]  /*9f950*/  LDL.LU R244, [R1+0x448] ;  /* 0x0004480001f47983 */ /* 0x000ee80000300800 */
[----:B------:R-:W3:Y:S02]  /*9f960*/  LDL.LU R251, [R1+0x3a8] ;  /* 0x0003a80001fb7983 */ /* 0x000ee40000300800 */
[----:B------:R-:W-:-:S02]  /*9f970*/  @P6 LOP3.LUT R24, R24, 0x200000, RZ, 0xfc, !PT ;  /* 0x0020000018186812 */ /* 0x000fc400078efcff */
[----:B------:R-:W-:Y:S01]  /*9f980*/  LOP3.LUT P6, RZ, R23, 0x4, RZ, 0xc0, !PT ;  /* 0x0000000417ff7812 */ /* 0x000fe200078cc0ff */
[----:B------:R-:W3:Y:S01]  /*9f990*/  LDL.LU R249, [R1+0x348] ;  /* 0x0003480001f97983 */ /* 0x000ee20000300800 */
[----:B------:R-:W-:Y:S02]  /*9f9a0*/  LOP3.LUT R24, R24, 0xffbfffff, RZ, 0xc0, !PT ;  /* 0xffbfffff18187812 */ /* 0x000fe400078ec0ff */
[C---:B------:R-:W-:Y:S01]  /*9f9b0*/  LOP3.LUT P3, RZ, R27.reuse, 0x800000, RZ, 0xc0, !PT ;  /* 0x008000001bff7812 */ /* 0x040fe2000786c0ff */
[----:B------:R-:W3:Y:S01]  /*9f9c0*/  LDL.LU R250, [R1+0x2b8] ;  /* 0x0002b80001fa7983 */ /* 0x000ee20000300800 */
[C---:B------:R-:W-:Y:S02]  /*9f9d0*/  LOP3.LUT P2, RZ, R27.reuse, 0x1000000, RZ, 0xc0, !PT ;  /* 0x010000001bff7812 */ /* 0x040fe4000784c0ff */
[----:B------:R-:W-:Y:S01]  /*9f9e0*/  LOP3.LUT P1, RZ, R27, 0x2000000, RZ, 0xc0, !PT ;  /* 0x020000001bff7812 */ /* 0x000fe2000782c0ff */
[----:B------:R-:W3:Y:S04]  /*9f9f0*/  LDL.LU R245, [R1+0x11c] ;  /* 0x00011c0001f57983 */ /* 0x000ee80000300800 */
[----:B------:R-:W-:-:S02]  /*9fa00*/  @P6 LOP3.LUT R24, R24, 0x400000, RZ, 0xfc, !PT ;  /* 0x0040000018186812 */ /* 0x000fc400078efcff */
        /* <DEDUP_REMOVED lines=15> */
[C---:B------:R-:W-:Y:S02]  /*9fb00*/  LOP3.LUT P6, RZ, R27.reuse, 0x10000000, RZ, 0xc0, !PT ;  /* 0x100000001bff7812 */ /* 0x040fe400078cc0ff */
[----:B------:R-:W-:Y:S02]  /*9fb10*/  LOP3.LUT R24, R24, 0xefffffff, RZ, 0xc0, !PT ;  /* 0xefffffff18187812 */ /* 0x000fe400078ec0ff */
[----:B------:R-:W-:-:S09]  /*9fb20*/  LOP3.LUT P0, RZ, R27, 0x4000000, RZ, 0xc0, !PT ;  /* 0x040000001bff7812 */ /* 0x000fd2000780c0ff */
[----:B------:R-:W-:Y:S02]  /*9fb30*/  @P6 LOP3.LUT R24, R24, 0x10000000, RZ, 0xfc, !PT ;  /* 0x1000000018186812 */ /* 0x000fe400078efcff */
[----:B------:R-:W-:Y:S01]  /*9fb40*/  LOP3.LUT P6, RZ, R27, 0x8000000, RZ, 0xc0, !PT ;  /* 0x080000001bff7812 */ /* 0x000fe200078cc0ff */
[----:B------:R-:W-:-:S05]  /*9fb50*/  IMAD.WIDE R26, R145, 0x4, R4 ;  /* 0x00000004911a7825 */ /* 0x000fca00078e0204 */
[----:B--2---:R1:W-:Y:S04]  /*9fb60*/  @P3 STG.E desc[UR76][R26.64], R248 ;  /* 0x000000f81a003986 */ /* 0x0043e8000c10194c */
[----:B-1----:R-:W2:Y:S04]  /*9fb70*/  LDL.LU R248, [R1+0x1c8] ;  /* 0x0001c80001f87983 */ /* 0x002ea80000300800 */
[----:B------:R-:W2:Y:S04]  /*9fb80*/  LDL.LU R146, [R1+0xb9c] ;  /* 0x000b9c0001927983 */ /* 0x000ea80000300800 */
[----:B------:R-:W2:Y:S04]  /*9fb90*/  LDL.LU R147, [R1+0xb8c] ;  /* 0x000b8c0001937983 */ /* 0x000ea80000300800 */
[----:B------:R-:W2:Y:S04]  /*9fba0*/  LDL.LU R243, [R1+0xb7c] ;  /* 0x000b7c0001f37983 */ /* 0x000ea80000300800 */
[----:B------:R-:W2:Y:S01]  /*9fbb0*/  LDL.LU R241, [R1+0xb5c] ;  /* 0x000b5c0001f17983 */ /* 0x000ea20000300800 */
[----:B------:R-:W-:-:S03]  /*9fbc0*/  IMAD.WIDE R26, R145, 0x4, R6 ;  /* 0x00000004911a7825 */ /* 0x000fc600078e0206 */
[----:B------:R-:W2:Y:S04]  /*9fbd0*/  LDL.LU R242, [R1+0xb4c] ;  /* 0x000b4c0001f27983 */ /* 0x000ea80000300800 */
[----:B----4-:R1:W-:Y:S04]  /*9fbe0*/  @P2 STG.E desc[UR76][R26.64], R247 ;  /* 0x000000f71a002986 */ /* 0x0103e8000c10194c */
[----:B------:R-:W4:Y:S01]  /*9fbf0*/  LDL.LU R240, [R1+0xb3c] ;  /* 0x000b3c0001f07983 */ /* 0x000f220000300800 */
[----:B-1----:R-:W-:-:S03]  /*9fc00*/  IMAD.WIDE R26, R145, 0x4, R8 ;  /* 0x00000004911a7825 */ /* 0x002fc600078e0208 */
[----:B------:R-:W4:Y:S04]  /*9fc10*/  LDL.LU R247, [R1+0x98c] ;  /* 0x00098c0001f77983 */ /* 0x000f280000300800 */
        /* <DEDUP_REMOVED lines=80> */
[C---:B------:R-:W-:Y:S01]  /*a0120*/  LOP3.LUT P6, RZ, R23.reuse, 0x20000, RZ, 0xc0, !PT ;  /* 0x0002000017ff7812 */ /* 0x040fe200078cc0ff */
[----:B------:R-:W2:Y:S01]  /*a0130*/  LDL.LU R243, [R1+0xba0] ;  /* 0x000ba00001f37983 */ /* 0x000ea20000300800 */
[----:B------:R-:W-:Y:S02]  /*a0140*/  LOP3.LUT P2, RZ, R23, 0x800, RZ, 0xc0, !PT ;  /* 0x0000080017ff7812 */ /* 0x000fe4000784c0ff */
[----:B------:R-:W-:Y:S01]  /*a0150*/  LOP3.LUT R24, R24, 0xfffbffff, RZ, 0xc0, !PT ;  /* 0xfffbffff18187812 */ /* 0x000fe200078ec0ff */
[----:B------:R-:W-:-:S08]  /*a0160*/  IMAD.WIDE R26, R246, 0x4, R12 ;  /* 0x00000004f61a7825 */ /* 0x000fd000078e020c */
        /* <DEDUP_REMOVED lines=13> */
[----:B------:R-:W3:Y:S06]  /*a0240*/  LDL.LU R247, [R1+0x730] ;  /* 0x0007300001f77983 */ /* 0x000eec0000300800 */
[----:B------:R-:W-:Y:S02]  /*a0250*/  @P6 LOP3.LUT R24, R24, 0x100000, RZ, 0xfc, !PT ;  /* 0x0010000018186812 */ /* 0x000fe400078efcff */
[----:B------:R-:W-:Y:S01]  /*a0260*/  LOP3.LUT P6, RZ, R23, 0x4000, RZ, 0xc0, !PT ;  /* 0x0000400017ff7812 */ /* 0x000fe200078cc0ff */
[----:B----4-:R1:W-:Y:S02]  /*a0270*/  @P1 STG.E desc[UR76][R26.64], R245 ;  /* 0x000000f51a001986 */ /* 0x0103e4000c10194c */
[----:B-1----:R-:W-:-:S02]  /*a0280*/  IMAD.WIDE R26, R246, 0x4, R16 ;  /* 0x00000004f61a7825 */ /* 0x002fc400078e0210 */
[----:B------:R-:W4:Y:S04]  /*a0290*/  LDL.LU R245, [R1+0x6a0] ;  /* 0x0006a00001f57983 */ /* 0x000f280000300800 */
[----:B------:R1:W-:Y:S04]  /*a02a0*/  @P0 STG.E desc[UR76][R26.64], R244 ;  /* 0x000000f41a000986 */ /* 0x0003e8000c10194c */
[----:B------:R-:W4:Y:S01]  /*a02b0*/  LDL.LU R246, [R1+0x5b0] ;  /* 0x0005b00001f67983 */ /* 0x000f220000300800 */
[----:B-1----:R-:W-:-:S03]  /*a02c0*/  IMAD.WIDE R26, R242, 0x4, R2 ;  /* 0x00000004f21a7825 */ /* 0x002fc600078e0202 */
[----:B------:R-:W4:Y:S04]  /*a02d0*/  LDL.LU R244, [R1+0x4d0] ;  /* 0x0004d00001f47983 */ /* 0x000f280000300800 */
[----:B------:R1:W-:Y:S01]  /*a02e0*/  @P6 STG.E desc[UR76][R26.64], R251 ;  /* 0x000000fb1a006986 */ /* 0x0003e2000c10194c */
[----:B------:R-:W-:Y:S01]  /*a02f0*/  LOP3.LUT P6, RZ, R24, 0x100000, RZ, 0xc0, !PT ;  /* 0x0010000018ff7812 */ /* 0x000fe200078cc0ff */
        /* <DEDUP_REMOVED lines=52> */
[----:B------:R-:W-:-:S02]  /*a0640*/  IMAD.WIDE R26, R249, 0x4, R16 ;  /* 0x00000004f91a7825 */ /* 0x000fc400078e0210 */
        /* <DEDUP_REMOVED lines=219> */
[----:B--2---:R1:W-:Y:S04]  /*a1400*/  @P3 STG.E desc[UR76][R24.64], R248 ;  /* 0x000000f818003986 */ /* 0x0043e8000c10194c */
[----:B-1----:R-:W2:Y:S04]  /*a1410*/  LDL.LU R248, [R1+0x4dc] ;  /* 0x0004dc0001f87983 */ /* 0x002ea80000300800 */
[----:B------:R-:W2:Y:S01]  /*a1420*/  LDL.LU R146, [R1+0x3fc] ;  /* 0x0003fc0001927983 */ /* 0x000ea20000300800 */
[----:B------:R-:W-:-:S03]  /*a1430*/  LOP3.LUT R23, R23, 0xfdffffff, RZ, 0xc0, !PT ;  /* 0xfdffffff17177812 */ /* 0x000fc600078ec0ff */
[----:B------:R-:W2:Y:S01]  /*a1440*/  LDL.LU R147, [R1+0x39c] ;  /* 0x00039c0001937983 */ /* 0x000ea20000300800 */
[----:B------:R-:W-:Y:S01]  /*a1450*/  @P6 LOP3.LUT R23, R23, 0x2000000, RZ, 0xfc, !PT ;  /* 0x0200000017176812 */ /* 0x000fe200078efcff */
[----:B------:R-:W-:Y:S01]  /*a1460*/  IMAD.WIDE R24, R245, 0x4, R14 ;  /* 0x00000004f5187825 */ /* 0x000fe200078e020e */
[----:B------:R-:W-:-:S04]  /*a1470*/  LOP3.LUT P6, RZ, R20, 0x400, RZ, 0xc0, !PT ;  /* 0x0000040014ff7812 */ /* 0x000fc800078cc0ff */
[----:B---3--:R1:W-:Y:S01]  /*a1480*/  @P2 STG.E desc[UR76][R24.64], R250 ;  /* 0x000000fa18002986 */ /* 0x0083e2000c10194c */
[----:B------:R-:W-:-:S03]  /*a1490*/  LOP3.LUT R23, R23, 0xfbffffff, RZ, 0xc0, !PT ;  /* 0xfbffffff17177812 */ /* 0x000fc600078ec0ff */
[----:B-1----:R-:W3:Y:S04]  /*a14a0*/  LDL.LU R250, [R1+0x154] ;  /* 0x0001540001fa7983 */ /* 0x002ee80000300800 */
[----:B------:R-:W3:Y:S01]  /*a14b0*/  LDL.LU R243, [R1+0x38c] ;  /* 0x00038c0001f37983 */ /* 0x000ee20000300800 */
[----:B------:R-:W-:Y:S02]  /*a14c0*/  @P6 LOP3.LUT R23, R23, 0x4000000, RZ, 0xfc, !PT ;  /* 0x0400000017176812 */ /* 0x000fe400078efcff */
[C---:B------:R-:W-:Y:S01]  /*a14d0*/  LOP3.LUT P6, RZ, R20.reuse, 0x200, RZ, 0xc0, !PT ;  /* 0x0000020014ff7812 */ /* 0x040fe200078cc0ff */
[----:B------:R-:W3:Y:S01]  /*a14e0*/  LDL.LU R242, [R1+0x1ac] ;  /* 0x0001ac0001f27983 */ /* 0x000ee20000300800 */
[----:B------:R-:W-:Y:S02]  /*a14f0*/  LOP3.LUT R23, R23, 0xf7ffffff, RZ, 0xc0, !PT ;  /* 0xf7ffffff17177812 */ /* 0x000fe400078ec0ff */
[C---:B------:R-:W-:Y:S01]  /*a1500*/  LOP3.LUT P1, RZ, R20.reuse, 0x20, RZ, 0xc0, !PT ;  /* 0x0000002014ff7812 */ /* 0x040fe2000782c0ff */
[----:B------:R-:W3:Y:S01]  /*a1510*/  LDL.LU R240, [R1+0xd70] ;  /* 0x000d700001f07983 */ /* 0x000ee20000300800 */
[----:B------:R-:W-:Y:S01]  /*a1520*/  LOP3.LUT P0, RZ, R20, 0x40, RZ, 0xc0, !PT ;  /* 0x0000004014ff7812 */ /* 0x000fe2000780c0ff */
[----:B------:R-:W-:-:S02]  /*a1530*/  IMAD.WIDE R24, R245, 0x4, R16 ;  /* 0x00000004f5187825 */ /* 0x000fc400078e0210 */
[----:B------:R-:W3:Y:S04]  /*a1540*/  LDL.LU R247, [R1+0xd40] ;  /* 0x000d400001f77983 */ /* 0x000ee80000300800 */
[----:B------:R-:W-:Y:S01]  /*a1550*/  @P6 LOP3.LUT R23, R23, 0x8000000, RZ, 0xfc, !PT ;  /* 0x0800000017176812 */ /* 0x000fe200078efcff */
[----:B------:R-:W3:Y:S01]  /*a1560*/  LDL.LU R245, [R1+0xcc0] ;  /* 0x000cc00001f57983 */ /* 0x000ee20000300800 */
[----:B------:R-:W-:Y:S02]  /*a1570*/  LOP3.LUT P6, RZ, R20, 0x100, RZ, 0xc0, !PT ;  /* 0x0000010014ff7812 */ /* 0x000fe400078cc0ff */
[----:B------:R-:W-:Y:S01]  /*a1580*/  LOP3.LUT R23, R23, 0xefffffff, RZ, 0xc0, !PT ;  /* 0xefffffff17177812 */ /* 0x000fe200078ec0ff */
[----:B----4-:R1:W-:Y:S10]  /*a1590*/  @P1 STG.E desc[UR76][R24.64], R246 ;  /* 0x000000f618001986 */ /* 0x0103f4000c10194c */
[----:B------:R-:W-:-:S02]  /*a15a0*/  @P6 LOP3.LUT R23, R23, 0x10000000, RZ, 0xfc, !PT ;  /* 0x1000000017176812 */ /* 0x000fc400078efcff */
[----:B------:R-:W-:Y:S01]  /*a15b0*/  LOP3.LUT P6, RZ, R20, 0x80, RZ, 0xc0, !PT ;  /* 0x0000008014ff7812 */ /* 0x000fe200078cc0ff */
[C---:B-1----:R-:W-:Y:S01]  /*a15c0*/  IMAD.WIDE R24, R241.reuse, 0x4, R2 ;  /* 0x00000004f1187825 */ /* 0x042fe200078e0202 */
        /* <DEDUP_REMOVED lines=287> */
[----:B------:R-:W-:Y:S02]  /*a27c0*/  LOP3.LUT R23, R23, 0xfffffffb, RZ, 0xc0, !PT ;  /* 0xfffffffb17177812 */ /* 0x000fe400078ec0ff */
[C---:B------:R-:W-:Y:S01]  /*a27d0*/  LOP3.LUT P2, RZ, R21.reuse, 0x20000000, RZ, 0xc0, !PT ;  /* 0x2000000015ff7812 */ /* 0x040fe2000784c0ff */
[----:B------:R-:W2:Y:S01]  /*a27e0*/  LDL.LU R241, [R1+0xbdc] ;  /* 0x000bdc0001f17983 */ /* 0x000ea20000300800 */
[C---:B------:R-:W-:Y:S02]  /*a27f0*/  LOP3.LUT P1, RZ, R21.reuse, 0x40000000, RZ, 0xc0, !PT ;  /* 0x4000000015ff7812 */ /* 0x040fe4000782c0ff */
[----:B------:R-:W-:Y:S01]  /*a2800*/  LOP3.LUT P0, RZ, R21, 0x80000000, RZ, 0xc0, !PT ;  /* 0x8000000015ff7812 */ /* 0x000fe2000780c0ff */
[----:B------:R-:W2:Y:S04]  /*a2810*/  LDL.LU R242, [R1+0x81c] ;  /* 0x00081c0001f27983 */ /* 0x000ea80000300800 */
[----:B------:R-:W-:Y:S01]  /*a2820*/  @P6 LOP3.LUT R23, R23, 0x4, RZ, 0xfc, !PT ;  /* 0x0000000417176812 */ /* 0x000fe200078efcff */
[----:B------:R-:W2:Y:S01]  /*a2830*/  LDL.LU R240, [R1+0x6bc] ;  /* 0x0006bc0001f07983 */ /* 0x000ea20000300800 */
[----:B------:R-:W-:-:S02]  /*a2840*/  LOP3.LUT P6, RZ, R18, 0x4, RZ, 0xc0, !PT ;  /* 0x0000000412ff7812 */ /* 0x000fc400078cc0ff */
[----:B------:R-:W-:Y:S01]  /*a2850*/  LOP3.LUT R23, R23, 0xfffffff7, RZ, 0xc0, !PT ;  /* 0xfffffff717177812 */ /* 0x000fe200078ec0ff */
[----:B---3--:R1:W-:Y:S04]  /*a2860*/  @P2 STG.E desc[UR76][R24.64], R245 ;  /* 0x000000f518002986 */ /* 0x0083e8000c10194c */
[----:B------:R-:W3:Y:S06]  /*a2870*/  LDL.LU R247, [R1+0x54c] ;  /* 0x00054c0001f77983 */ /* 0x000eec0000300800 */
[----:B------:R-:W-:-:S02]  /*a2880*/  @P6 LOP3.LUT R23, R23, 0x8, RZ, 0xfc, !PT ;  /* 0x0000000817176812 */ /* 0x000fc400078efcff */
[----:B------:R-:W-:Y:S01]  /*a2890*/  LOP3.LUT P6, RZ, R18, 0x2, RZ, 0xc0, !PT ;  /* 0x0000000212ff7812 */ /* 0x000fe200078cc0ff */
[----:B-1----:R-:W-:Y:S01]  /*a28a0*/  IMAD.WIDE R24, R147, 0x4, R2 ;  /* 0x0000000493187825 */ /* 0x002fe200078e0202 */
[----:B------:R-:W-:Y:S01]  /*a28b0*/  LOP3.LUT R23, R23, 0xffffffef, RZ, 0xc0, !PT ;  /* 0xffffffef17177812 */ /* 0x000fe200078ec0ff */
[----:B------:R-:W3:Y:S04]  /*a28c0*/  LDL.LU R245, [R1+0x51c] ;  /* 0x00051c0001f57983 */ /* 0x000ee80000300800 */
[----:B----4-:R1:W-:Y:S06]  /*a28d0*/  @P1 STG.E desc[UR76][R24.64], R246 ;  /* 0x000000f618001986 */ /* 0x0103ec000c10194c */
[----:B------:R-:W-:-:S02]  /*a28e0*/  @P6 LOP3.LUT R23, R23, 0x10, RZ, 0xfc, !PT ;  /* 0x0000001017176812 */ /* 0x000fc400078efcff */
[----:B------:R-:W-:Y:S01]  /*a28f0*/  LOP3.LUT P6, RZ, R18, 0x1, RZ, 0xc0, !PT ;  /* 0x0000000112ff7812 */ /* 0x000fe200078cc0ff */
[C---:B-1----:R-:W-:Y:S01]  /*a2900*/  IMAD.WIDE R24, R147.reuse, 0x4, R4 ;  /* 0x0000000493187825 */ /* 0x042fe200078e0204 */
[----:B------:R-:W4:Y:S04]  /*a2910*/  LDL.LU R246, [R1+0x4fc] ;  /* 0x0004fc0001f67983 */ /* 0x000f280000300800 */
[----:B------:R1:W-:Y:S02]  /*a2920*/  @P0 STG.E desc[UR76][R24.64], R244 ;  /* 0x000000f418000986 */ /* 0x0003e4000c10194c */
[----:B-1----:R-:W-:Y:S02]  /*a2930*/  IMAD.WIDE R24, R147, 0x4, R6 ;  /* 0x0000000493187825 */ /* 0x002fe400078e0206 */
[----:B------:R-:W3:Y:S04]  /*a2940*/  LDL.LU R244, [R1+0x4cc] ;  /* 0x0004cc0001f47983 */ /* 0x000ee80000300800 */
[----:B------:R1:W-:Y:S01]  /*a2950*/  @P6 STG.E desc[UR76][R24.64], R249 ;  /* 0x000000f918006986 */ /* 0x0003e2000c10194c */
[----:B------:R-:W-:Y:S01]  /*a2960*/  LOP3.LUT P6, RZ, R23, 0x10, RZ, 0xc0, !PT ;  /* 0x0000001017ff7812 */ /* 0x000fe200078cc0ff */
[----:B-1----:R-:W-:-:S12]  /*a2970*/  IMAD.WIDE R24, R147, 0x4, R8 ;  /* 0x0000000493187825 */ /* 0x002fd800078e0208 */
[----:B------:R1:W-:Y:S01]  /*a2980*/  @P6 STG.E desc[UR76][R24.64], R250 ;  /* 0x000000fa18006986 */ /* 0x0003e2000c10194c */
[----:B------:R-:W-:Y:S01]  /*a2990*/  LOP3.LUT P6, RZ, R23, 0x8, RZ, 0xc0, !PT ;  /* 0x0000000817ff7812 */ /* 0x000fe200078cc0ff */
[----:B-1----:R-:W-:Y:S02]  /*a29a0*/  IMAD.WIDE R24, R147, 0x4, R10 ;  /* 0x0000000493187825 */ /* 0x002fe400078e020a */
[----:B------:R-:W3:Y:S10]  /*a29b0*/  LDL.LU R250, [R1+0x40c] ;  /* 0x00040c0001fa7983 */ /* 0x000ef40000300800 */
[----:B--2---:R1:W-:Y:S04]  /*a29c0*/  @P6 STG.E desc[UR76][R24.64], R248 ;  /* 0x000000f818006986 */ /* 0x0043e8000c10194c */
[----:B-1----:R-:W2:Y:S04]  /*a29d0*/  LDL.LU R248, [R1+0xe30] ;  /* 0x000e300001f87983 */ /* 0x002ea80000300800 */
[----:B------:R-:W2:Y:S01]  /*a29e0*/  LDL.LU R249, [R1+0x168] ;  /* 0x0001680001f97983 */ /* 0x000ea20000300800 */
        /* <DEDUP_REMOVED lines=35> */
[----:B--2---:R-:W-:-:S05]  /*a2c20*/  IMAD.WIDE R22, R249, 0x4, R2 ;  /* 0x00000004f9167825 */ /* 0x004fca00078e0202 */
[----:B------:R1:W-:Y:S04]  /*a2c30*/  @P0 STG.E desc[UR76][R22.64], R248 ;  /* 0x000000f816000986 */ /* 0x0003e8000c10194c */
        /* <DEDUP_REMOVED lines=232> */
[C---:B------:R-:W-:Y:S02]  /*a3ac0*/  LOP3.LUT P6, RZ, R19.reuse, 0x4000000, RZ, 0xc0, !PT ;  /* 0x0400000013ff7812 */ /* 0x040fe400078cc0ff */
[----:B------:R-:W-:Y:S02]  /*a3ad0*/  LOP3.LUT R20, R20, 0xffffefff, RZ, 0xc0, !PT ;  /* 0xffffefff14147812 */ /* 0x000fe400078ec0ff */
[C---:B------:R-:W-:Y:S02]  /*a3ae0*/  LOP3.LUT P2, RZ, R19.reuse, 0x400000, RZ, 0xc0, !PT ;  /* 0x0040000013ff7812 */ /* 0x040fe4000784c0ff */
[C---:B------:R-:W-:Y:S02]  /*a3af0*/  LOP3.LUT P1, RZ, R19.reuse, 0x800000, RZ, 0xc0, !PT ;  /* 0x0080000013ff7812 */ /* 0x040fe4000782c0ff */
[----:B------:R-:W-:-:S05]  /*a3b00*/  LOP3.LUT P0, RZ, R19, 0x1000000, RZ, 0xc0, !PT ;  /* 0x0100000013ff7812 */ /* 0x000fca000780c0ff */
[----:B------:R-:W-:Y:S02]  /*a3b10*/  @P6 LOP3.LUT R20, R20, 0x1000, RZ, 0xfc, !PT ;  /* 0x0000100014146812 */ /* 0x000fe400078efcff */
[----:B------:R-:W-:Y:S01]  /*a3b20*/  LOP3.LUT P6, RZ, R19, 0x2000000, RZ, 0xc0, !PT ;  /* 0x0200000013ff7812 */ /* 0x000fe200078cc0ff */
[----:B------:R-:W-:Y:S02]  /*a3b30*/  IMAD.WIDE R18, R250, 0x4, R16 ;  /* 0x00000004fa127825 */ /* 0x000fe400078e0210 */
[----:B------:R-:W4:Y:S04]  /*a3b40*/  LDL.LU R250, [R1+0x184] ;  /* 0x0001840001fa7983 */ /* 0x000f280000300800 */
[----:B--2---:R1:W-:Y:S04]  /*a3b50*/  @P3 STG.E desc[UR76][R18.64], R248 ;  /* 0x000000f812003986 */ /* 0x0043e8000c10194c */
[----:B-1----:R-:W2:Y:S04]  /*a3b60*/  LDL.LU R248, [R1+0x578] ;  /* 0x0005780001f87983 */ /* 0x002ea80000300800 */
[----:B------:R-:W2:Y:S04]  /*a3b70*/  LDL.LU R145, [R1+0x4e8] ;  /* 0x0004e80001917983 */ /* 0x000ea80000300800 */
[----:B------:R-:W2:Y:S04]  /*a3b80*/  LDL.LU R244, [R1+0x180] ;  /* 0x0001800001f47983 */ /* 0x000ea80000300800 */
[----:B------:R-:W2:Y:S04]  /*a3b90*/  LDL.LU R147, [R1+0x3c8] ;  /* 0x0003c80001937983 */ /* 0x000ea80000300800 */
[----:B------:R-:W2:Y:S04]  /*a3ba0*/  LDL.LU R243, [R1+0xe3c] ;  /* 0x000e3c0001f37983 */ /* 0x000ea80000300800 */
[----:B------:R-:W2:Y:S04]  /*a3bb0*/  LDL.LU R241, [R1+0xe2c] ;  /* 0x000e2c0001f17983 */ /* 0x000ea80000300800 */
[----:B------:R-:W2:Y:S01]  /*a3bc0*/  LDL.LU R242, [R1+0xe1c] ;  /* 0x000e1c0001f27983 */ /* 0x000ea20000300800 */
[----:B---3--:R-:W-:-:S03]  /*a3bd0*/  IMAD.WIDE R18, R146, 0x4, R2 ;  /* 0x0000000492127825 */ /* 0x008fc600078e0202 */
[----:B------:R-:W3:Y:S04]  /*a3be0*/  LDL.LU R240, [R1+0xe0c] ;  /* 0x000e0c0001f07983 */ /* 0x000ee80000300800 */
[----:B------:R1:W-:Y:S02]  /*a3bf0*/  @P2 STG.E desc[UR76][R18.64], R247 ;  /* 0x000000f712002986 */ /* 0x0003e4000c10194c */
[C---:B-1----:R-:W-:Y:S02]  /*a3c00*/  IMAD.WIDE R18, R146.reuse, 0x4, R4 ;  /* 0x0000000492127825 */ /* 0x042fe400078e0204 */
[----:B------:R-:W3:Y:S04]  /*a3c10*/  LDL.LU R247, [R1+0xdfc] ;  /* 0x000dfc0001f77983 */ /* 0x000ee80000300800 */
[----:B----4-:R1:W-:Y:S04]  /*a3c20*/  @P1 STG.E desc[UR76][R18.64], R245 ;  /* 0x000000f512001986 */ /* 0x0103e8000c10194c */
[----:B-1----:R-:W4:Y:S01]  /*a3c30*/  LDL.LU R245, [R1+0xddc] ;  /* 0x000ddc0001f57983 */ /* 0x002f220000300800 */
[----:B------:R-:W-:-:S05]  /*a3c40*/  IMAD.WIDE R18, R146, 0x4, R6 ;  /* 0x0000000492127825 */ /* 0x000fca00078e0206 */
[----:B------:R1:W-:Y:S02]  /*a3c50*/  @P0 STG.E desc[UR76][R18.64], R246 ;  /* 0x000000f612000986 */ /* 0x0003e4000c10194c */
[----:B-1----:R-:W-:Y:S02]  /*a3c60*/  IMAD.WIDE R18, R146, 0x4, R8 ;  /* 0x0000000492127825 */ /* 0x002fe400078e0208 */
[----:B------:R-:W3:Y:S04]  /*a3c70*/  LDL.LU R246, [R1+0xd8c] ;  /* 0x000d8c0001f67983 */ /* 0x000ee80000300800 */
[----:B------:R1:W-:Y:S01]  /*a3c80*/  @P6 STG.E desc[UR76][R18.64], R251 ;  /* 0x000000fb12006986 */ /* 0x0003e2000c10194c */
[----:B------:R-:W-:Y:S01]  /*a3c90*/  LOP3.LUT P6, RZ, R20, 0x1000, RZ, 0xc0, !PT ;  /* 0x0000100014ff7812 */ /* 0x000fe200078cc0ff */
[----:B-1----:R-:W-:-:S02]  /*a3ca0*/  IMAD.WIDE R18, R146, 0x4, R10 ;  /* 0x0000000492127825 */ /* 0x002fc400078e020a */
[----:B------:R-:W3:Y:S10]  /*a3cb0*/  LDL.LU R251, [R1+0xc7c] ;  /* 0x000c7c0001fb7983 */ /* 0x000ef40000300800 */
[----:B------:R1:W-:Y:S01]  /*a3cc0*/  @P6 STG.E desc[UR76][R18.64], R249 ;  /* 0x000000f912006986 */ /* 0x0003e2000c10194c */
[----:B------:R-:W-:Y:S01]  /*a3cd0*/  LOP3.LUT P6, RZ, R20, 0x800, RZ, 0xc0, !PT ;  /* 0x0000080014ff7812 */ /* 0x000fe200078cc0ff */
[----:B-1----:R-:W-:-:S02]  /*a3ce0*/  IMAD.WIDE R18, R146, 0x4, R12 ;  /* 0x0000000492127825 */ /* 0x002fc400078e020c */
[----:B------:R-:W4:Y:S01]  /*a3cf0*/  LDL.LU R249, [R1+0xc4c] ;  /* 0x000c4c0001f97983 */ /* 0x000f220000300800 */
[C---:B------:R-:W-:Y:S02]  /*a3d00*/  LOP3.LUT P5, RZ, R0.reuse, 0x4, RZ, 0xc0, !PT ;  /* 0x0000000400ff7812 */ /* 0x040fe400078ac0ff */
[----:B------:R-:W-:-:S07]  /*a3d10*/  LOP3.LUT P4, RZ, R0, 0x8, RZ, 0xc0, !PT ;  /* 0x0000000800ff7812 */ /* 0x000fce000788c0ff */
[----:B--2---:R1:W-:Y:S01]  /*a3d20*/  @P6 STG.E desc[UR76][R18.64], R248 ;  /* 0x000000f812006986 */ /* 0x0043e2000c10194c */
[----:B------:R-:W-:Y:S01]  /*a3d30*/  LOP3.LUT P6, RZ, R20, 0x400, RZ, 0xc0, !PT ;  /* 0x0000040014ff7812 */ /* 0x000fe200078cc0ff */
[----:B-1----:R-:W-:Y:S02]  /*a3d40*/  IMAD.WIDE R18, R146, 0x4, R14 ;  /* 0x0000000492127825 */ /* 0x002fe400078e020e */
        /* <DEDUP_REMOVED lines=16> */
[----:B---3--:R1:W-:Y:S02]  /*a3e50*/  @P6 STG.E desc[UR76][R18.64], R240 ;  /* 0x000000f012006986 */ /* 0x0083e4000c10194c */
[----:B-1----:R-:W-:-:S05]  /*a3e60*/  IMAD.WIDE R18, R244, 0x4, R10 ;  /* 0x00000004f4127825 */ /* 0x002fca00078e020a */
[----:B------:R1:W-:Y:S02]  /*a3e70*/  @P5 STG.E desc[UR76][R18.64], R247 ;  /* 0x000000f712005986 */ /* 0x0003e4000c10194c */
[----:B-1----:R-:W-:-:S05]  /*a3e80*/  IMAD.WIDE R18, R244, 0x4, R12 ;  /* 0x00000004f4127825 */ /* 0x002fca00078e020c */
[----:B----4-:R1:W-:Y:S04]  /*a3e90*/  @P4 STG.E desc[UR76][R18.64], R245 ;  /* 0x000000f512004986 */ /* 0x0103e8000c10194c */
[----:B-1----:R-:W3:Y:S01]  /*a3ea0*/  LDL.LU R245, [R1+0x7ac] ;  /* 0x0007ac0001f57983 */ /* 0x002ee20000300800 */
[----:B------:R-:W-:Y:S01]  /*a3eb0*/  LOP3.LUT P3, RZ, R0, 0x10, RZ, 0xc0, !PT ;  /* 0x0000001000ff7812 */ /* 0x000fe2000786c0ff */
[----:B------:R-:W-:Y:S01]  /*a3ec0*/  IMAD.WIDE R18, R244, 0x4, R14 ;  /* 0x00000004f4127825 */ /* 0x000fe200078e020e */
[----:B------:R-:W-:-:S11]  /*a3ed0*/  LOP3.LUT P2, RZ, R0, 0x20, RZ, 0xc0, !PT ;  /* 0x0000002000ff7812 */ /* 0x000fd6000784c0ff */
[----:B------:R1:W-:Y:S04]  /*a3ee0*/  @P3 STG.E desc[UR76][R18.64], R246 ;  /* 0x000000f612003986 */ /* 0x0003e8000c10194c */
[----:B-1----:R-:W4:Y:S01]  /*a3ef0*/  LDL.LU R246, [R1+0x62c] ;  /* 0x00062c0001f67983 */ /* 0x002f220000300800 */
[----:B------:R-:W-:-:S03]  /*a3f00*/  IMAD.WIDE R18, R244, 0x4, R16 ;  /* 0x00000004f4127825 */ /* 0x000fc600078e0210 */
[----:B------:R-:W4:Y:S01]  /*a3f10*/  LDL.LU R244, [R1+0x5dc] ;  /* 0x0005dc0001f47983 */ /* 0x000f220000300800 */
[----:B------:R-:W-:-:S03]  /*a3f20*/  LOP3.LUT P1, RZ, R0, 0x40, RZ, 0xc0, !PT ;  /* 0x0000004000ff7812 */ /* 0x000fc6000782c0ff */
[----:B------:R1:W-:Y:S04]  /*a3f30*/  @P2 STG.E desc[UR76][R18.64], R251 ;  /* 0x000000fb12002986 */ /* 0x0003e8000c10194c */
[----:B-1----:R-:W4:Y:S01]  /*a3f40*/  LDL.LU R251, [R1+0x57c] ;  /* 0x00057c0001fb7983 */ /* 0x002f220000300800 */
[----:B------:R-:W-:Y:S01]  /*a3f50*/  IMAD.WIDE R18, R250, 0x4, R2 ;  /* 0x00000004fa127825 */ /* 0x000fe200078e0202 */
[----:B------:R-:W-:-:S04]  /*a3f60*/  LOP3.LUT P0, RZ, R0, 0x80, RZ, 0xc0, !PT ;  /* 0x0000008000ff7812 */ /* 0x000fc8000780c0ff */
[----:B------:R1:W-:Y:S04]  /*a3f70*/  @P1 STG.E desc[UR76][R18.64], R249 ;  /* 0x000000f912001986 */ /* 0x0003e8000c10194c */
[----:B-1----:R-:W4:Y:S01]  /*a3f80*/  LDL.LU R249, [R1+0x4ec] ;  /* 0x0004ec0001f97983 */ /* 0x002f220000300800 */
[----:B------:R-:W-:Y:S01]  /*a3f90*/  IMAD.WIDE R18, R250, 0x4, R4 ;  /* 0x00000004fa127825 */ /* 0x000fe200078e0204 */
[----:B------:R-:W-:-:S04]  /*a3fa0*/  LOP3.LUT P1, RZ, R0, 0x100, RZ, 0xc0, !PT ;  /* 0x0000010000ff7812 */ /* 0x000fc8000782c0ff */
        /* <DEDUP_REMOVED lines=8> */
[----:B------:R-:W-:Y:S01]  /*a4030*/  IMAD.WIDE R18, R250, 0x4, R6 ;  /* 0x00000004fa127825 */ /* 0x000fe200078e0206 */
[----:B------:R-:W-:-:S04]  /*a4040*/  LOP3.LUT P6, RZ, R0, 0x20000, RZ, 0xc0, !PT ;  /* 0x0002000000ff7812 */ /* 0x000fc800078cc0ff */
[----:B---3--:R1:W-:Y:S04]  /*a4050*/  @P1 STG.E desc[UR76][R18.64], R245 ;  /* 0x000000f512001986 */ /* 0x0083e8000c10194c */
[----:B-1----:R-:W3:Y:S01]  /*a4060*/  LDL.LU R245, [R1+0xe60] ;  /* 0x000e600001f57983 */ /* 0x002ee20000300800 */
[C---:B------:R-:W-:Y:S02]  /*a4070*/  LOP3.LUT P4, RZ, R0.reuse, 0x200, RZ, 0xc0, !PT ;  /* 0x0000020000ff7812 */ /* 0x040fe4000788c0ff */
[----:B------:R-:W-:Y:S02]  /*a4080*/  LOP3.LUT P3, RZ, R0, 0x400, RZ, 0xc0, !PT ;  /* 0x0000040000ff7812 */ /* 0x000fe4000786c0ff */
[----:B------:R-:W-:Y:S01]  /*a4090*/  LOP3.LUT R20, R20, 0xfffffffe, RZ, 0xc0, !PT ;  /* 0xfffffffe14147812 */ /* 0x000fe200078ec0ff */
[----:B------:R-:W-:Y:S01]  /*a40a0*/  IMAD.WIDE R18, R250, 0x4, R8 ;  /* 0x00000004fa127825 */ /* 0x000fe200078e0208 */
[----:B------:R-:W-:Y:S01]  /*a40b0*/  LOP3.LUT R0, R0, 0x7fffffff, RZ, 0xc0, !PT ;  /* 0x7fffffff00007812 */ /* 0x000fe200078ec0ff */
[----:B------:R-:W3:Y:S03]  /*a40c0*/  LDL.LU R240, [R1+0xe50] ;  /* 0x000e500001f07983 */ /* 0x000ee60000300800 */
[----:B------:R-:W-:Y:S01]  /*a40d0*/  @P6 LOP3.LUT R0, R0, 0x80000000, RZ, 0xfc, !PT ;  /* 0x8000000000006812 */ /* 0x000fe200078efcff */
[----:B------:R-:W3:Y:S03]  /*a40e0*/  LDL.LU R144, [R1+0xe40] ;  /* 0x000e400001907983 */ /* 0x000ee60000300800 */
[----:B------:R-:W-:-:S13]  /*a40f0*/  LOP3.LUT P6, RZ, R0, 0x10000, RZ, 0xc0, !PT ;  /* 0x0001000000ff7812 */ /* 0x000fda00078cc0ff */
        /* <DEDUP_REMOVED lines=12> */
[----:B----4-:R1:W-:Y:S10]  /*a41c0*/  @P4 STG.E desc[UR76][R18.64], R246 ;  /* 0x000000f612004986 */ /* 0x0103f4000c10194c */
[----:B------:R-:W-:-:S02]  /*a41d0*/  @P6 LOP3.LUT R20, R20, 0x10, RZ, 0xfc, !PT ;  /* 0x0000001014146812 */ /* 0x000fc400078efcff */
[----:B------:R-:W-:Y:S01]  /*a41e0*/  LOP3.LUT P6, RZ, R0, 0x800, RZ, 0xc0, !PT ;  /* 0x0000080000ff7812 */ /* 0x000fe200078cc0ff */
[----:B-1----:R-:W-:-:S05]  /*a41f0*/  IMAD.WIDE R18, R250, 0x4, R10 ;  /* 0x00000004fa127825 */ /* 0x002fca00078e020a */
[----:B------:R1:W-:Y:S02]  /*a4200*/  @P3 STG.E desc[UR76][R18.64], R244 ;  /* 0x000000f412003986 */ /* 0x0003e4000c10194c */
[----:B-1----:R-:W-:-:S05]  /*a4210*/  IMAD.WIDE R18, R250, 0x4, R12 ;  /* 0x00000004fa127825 */ /* 0x002fca00078e020c */
[----:B------:R1:W-:Y:S01]  /*a4220*/  @P6 STG.E desc[UR76][R18.64], R251 ;  /* 0x000000fb12006986 */ /* 0x0003e2000c10194c */
[----:B------:R-:W-:Y:S01]  /*a4230*/  LOP3.LUT P6, RZ, R20, 0x10, RZ, 0xc0, !PT ;  /* 0x0000001014ff7812 */ /* 0x000fe200078cc0ff */
[----:B-1----:R-:W-:-:S12]  /*a4240*/  IMAD.WIDE R18, R250, 0x4, R14 ;  /* 0x00000004fa127825 */ /* 0x002fd800078e020e */
[----:B------:R1:W-:Y:S01]  /*a4250*/  @P6 STG.E desc[UR76][R18.64], R249 ;  /* 0x000000f912006986 */ /* 0x0003e2000c10194c */
[----:B------:R-:W-:Y:S01]  /*a4260*/  LOP3.LUT P6, RZ, R20, 0x8, RZ, 0xc0, !PT ;  /* 0x0000000814ff7812 */ /* 0x000fe200078cc0ff */
[----:B-1----:R-:W-:Y:S01]  /*a4270*/  IMAD.WIDE R18, R250, 0x4, R16 ;  /* 0x00000004fa127825 */ /* 0x002fe200078e0210 */
[C---:B------:R-:W-:Y:S02]  /*a4280*/  LOP3.LUT P0, RZ, R0.reuse, 0x100000, RZ, 0xc0, !PT ;  /* 0x0010000000ff7812 */ /* 0x040fe4000780c0ff */
[----:B------:R-:W-:-:S09]  /*a4290*/  LOP3.LUT R0, R0, 0xdfffffff, RZ, 0xc0, !PT ;  /* 0xdfffffff00007812 */ /* 0x000fd200078ec0ff */
[----:B--2---:R1:W-:Y:S01]  /*a42a0*/  @P6 STG.E desc[UR76][R18.64], R248 ;  /* 0x000000f812006986 */ /* 0x0043e2000c10194c */
[----:B------:R-:W-:-:S03]  /*a42b0*/  LOP3.LUT P6, RZ, R20, 0x4, RZ, 0xc0, !PT ;  /* 0x0000000414ff7812 */ /* 0x000fc600078cc0ff */
[----:B-1----:R-:W2:Y:S01]  /*a42c0*/  LDL.LU R248, [R1+0x18c] ;  /* 0x00018c0001f87983 */ /* 0x002ea20000300800 */
[----:B------:R-:W-:-:S03]  /*a42d0*/  IMAD.WIDE R18, R247, 0x4, R2 ;  /* 0x00000004f7127825 */ /* 0x000fc600078e0202 */
[----:B------:R-:W4:Y:S04]  /*a42e0*/  LDL.LU R238, [R1+0x190] ;  /* 0x0001900001ee7983 */ /* 0x000f280000300800 */
[----:B------:R-:W4:Y:S04]  /*a42f0*/  LDL.LU R242, [R1+0x1894] ;  /* 0x0018940001f27983 */ /* 0x000f280000300800 */
[----:B------:R-:W4:Y:S04]  /*a4300*/  LDL.LU R246, [R1+0x2290] ;  /* 0x0022900001f67983 */ /* 0x000f280000300800 */
[----:B------:R-:W4:Y:S04]  /*a4310*/  LDL.LU R244, [R1+0x2294] ;  /* 0x0022940001f47983 */ /* 0x000f280000300800 */
[----:B------:R-:W4:Y:S04]  /*a4320*/  LDL.LU R251, [R1+0x2298] ;  /* 0x0022980001fb7983 */ /* 0x000f280000300800 */
[----:B------:R-:W4:Y:S04]  /*a4330*/  LDL.LU R249, [R1+0x229c] ;  /* 0x00229c0001f97983 */ /* 0x000f280000300800 */
[----:B------:R-:W4:Y:S04]  /*a4340*/  LDL.LU R250, [R1+0x22a0] ;  /* 0x0022a00001fa7983 */ /* 0x000f280000300800 */
[----:B------:R1:W-:Y:S01]  /*a4350*/  @P6 STG.E desc[UR76][R18.64], R145 ;  /* 0x0000009112006986 */ /* 0x0003e2000c10194c */
[----:B------:R-:W-:-:S02]  /*a4360*/  LOP3.LUT P6, RZ, R20, 0x2, RZ, 0xc0, !PT ;  /* 0x0000000214ff7812 */ /* 0x000fc400078cc0ff */
[----:B------:R-:W-:Y:S01]  /*a4370*/  @P0 LOP3.LUT R0, R0, 0x20000000, RZ, 0xfc, !PT ;  /* 0x2000000000000812 */ /* 0x000fe200078efcff */
[----:B-1----:R-:W4:Y:S01]  /*a4380*/  LDL.LU R145, [R1+0xd60] ;  /* 0x000d600001917983 */ /* 0x002f220000300800 */
[----:B------:R-:W-:Y:S02]  /*a4390*/  IMAD.WIDE R18, R247, 0x4, R4 ;  /* 0x00000004f7127825 */ /* 0x000fe400078e0204 */
[----:B------:R-:W-:-:S07]  /*a43a0*/  LOP3.LUT P0, RZ, R0, 0x80000, RZ, 0xc0, !PT ;  /* 0x0008000000ff7812 */ /* 0x000fce000780c0ff */
[----:B------:R1:W-:Y:S01]  /*a43b0*/  @P6 STG.E desc[UR76][R18.64], R146 ;  /* 0x0000009212006986 */ /* 0x0003e2000c10194c */
[----:B------:R-:W-:Y:S02]  /*a43c0*/  LOP3.LUT P6, RZ, R20, 0x1, RZ, 0xc0, !PT ;  /* 0x0000000114ff7812 */ /* 0x000fe400078cc0ff */
[----:B------:R-:W-:Y:S01]  /*a43d0*/  LOP3.LUT R0, R0, 0xbfffffff, RZ, 0xc0, !PT ;  /* 0xbfffffff00007812 */ /* 0x000fe200078ec0ff */
[----:B-1----:R-:W4:Y:S01]  /*a43e0*/  LDL.LU R146, [R1+0xc90] ;  /* 0x000c900001927983 */ /* 0x002f220000300800 */
[----:B------:R-:W-:Y:S02]  /*a43f0*/  IMAD.WIDE R18, R247, 0x4, R6 ;  /* 0x00000004f7127825 */ /* 0x000fe400078e0206 */
[----:B------:R-:W-:-:S07]  /*a4400*/  @P0 LOP3.LUT R0, R0, 0x40000000, RZ, 0xfc, !PT ;  /* 0x4000000000000812 */ /* 0x000fce00078efcff */
[----:B------:R1:W-:Y:S01]  /*a4410*/  @P6 STG.E desc[UR76][R18.64], R147 ;  /* 0x0000009312006986 */ /* 0x0003e2000c10194c */
[----:B------:R-:W-:-:S03]  /*a4420*/  LOP3.LUT P6, RZ, R0, 0x80000000, RZ, 0xc0, !PT ;  /* 0x8000000000ff7812 */ /* 0x000fc600078cc0ff */
[----:B-1----:R-:W4:Y:S01]  /*a4430*/  LDL.LU R147, [R1+0x8c0] ;  /* 0x0008c00001937983 */ /* 0x002f220000300800 */
[----:B------:R-:W-:Y:S01]  /*a4440*/  IMAD.WIDE R18, R247, 0x4, R8 ;  /* 0x00000004f7127825 */ /* 0x000fe200078e0208 */
[----:B------:R-:W-:-:S08]  /*a4450*/  LOP3.LUT P0, RZ, R0, 0x40000, RZ, 0xc0, !PT ;  /* 0x0004000000ff7812 */ /* 0x000fd0000780c0ff */
[----:B------:R1:W-:Y:S04]  /*a4460*/  @P6 STG.E desc[UR76][R18.64], R243 ;  /* 0x000000f312006986 */ /* 0x0003e8000c10194c */
[----:B-1----:R-:W4:Y:S01]  /*a4470*/  LDL.LU R243, [R1+0x820] ;  /* 0x0008200001f37983 */ /* 0x002f220000300800 */
[----:B------:R-:W-:-:S05]  /*a4480*/  IMAD.WIDE R18, R247, 0x4, R10 ;  /* 0x00000004f7127825 */ /* 0x000fca00078e020a */
[----:B------:R1:W-:Y:S01]  /*a4490*/  @P0 STG.E desc[UR76][R18.64], R241 ;  /* 0x000000f112000986 */ /* 0x0003e2000c10194c */
[----:B------:R-:W-:-:S03]  /*a44a0*/  LOP3.LUT P0, RZ, R0, 0x40000000, RZ, 0xc0, !PT ;  /* 0x4000000000ff7812 */ /* 0x000fc6000780c0ff */
[----:B-1----:R-:W4:Y:S01]  /*a44b0*/  LDL.LU R241, [R1+0x700] ;  /* 0x0007000001f17983 */ /* 0x002f220000300800 */
[----:B------:R-:W-:-:S09]  /*a44c0*/  IMAD.WIDE R18, R247, 0x4, R12 ;  /* 0x00000004f7127825 */ /* 0x000fd200078e020c */
[----:B---3--:R1:W-:Y:S04]  /*a44d0*/  @P0 STG.E desc[UR76][R18.64], R245 ;  /* 0x000000f512000986 */ /* 0x0083e8000c10194c */
[----:B-1----:R-:W3:Y:S01]  /*a44e0*/  LDL.LU R245, [R1+0x690] ;  /* 0x0006900001f57983 */ /* 0x002ee20000300800 */
[C---:B------:R-:W-:Y:S02]  /*a44f0*/  LOP3.LUT P0, RZ, R0.reuse, 0x20000000, RZ, 0xc0, !PT ;  /* 0x2000000000ff7812 */ /* 0x040fe4000780c0ff */
[----:B------:R-:W-:Y:S01]  /*a4500*/  LOP3.LUT P1, RZ, R0, 0x200000, RZ, 0xc0, !PT ;  /* 0x0020000000ff7812 */ /* 0x000fe2000782c0ff */
[----:B------:R-:W3:Y:S01]  /*a4510*/  LDL.LU R236, [R1+0x500] ;  /* 0x0005000001ec7983 */ /* 0x000ee20000300800 */
[----:B------:R-:W-:-:S09]  /*a4520*/  IMAD.WIDE R18, R247, 0x4, R14 ;  /* 0x00000004f7127825 */ /* 0x000fd200078e020e */
[----:B------:R1:W-:Y:S02]  /*a4530*/  @P0 STG.E desc[UR76][R18.64], R240 ;  /* 0x000000f012000986 */ /* 0x0003e4000c10194c */
[----:B-1----:R-:W-:Y:S02]  /*a4540*/  IMAD.WIDE R18, R247, 0x4, R16 ;  /* 0x00000004f7127825 */ /* 0x002fe400078e0210 */
[----:B------:R-:W3:Y:S04]  /*a4550*/  LDL.LU R240, [R1+0x2288] ;  /* 0x0022880001f07983 */ /* 0x000ee80000300800 */
[----:B------:R-:W3:Y:S04]  /*a4560*/  LDL.LU R247, [R1+0x228c] ;  /* 0x00228c0001f77983 */ /* 0x000ee80000300800 */
[----:B------:R1:W-:Y:S04]  /*a4570*/  @P1 STG.E desc[UR76][R18.64], R144 ;  /* 0x0000009012001986 */ /* 0x0003e8000c10194c */
[----:B-1----:R-:W3:Y:S01]  /*a4580*/  LDL.LU R144, [R1+0x3b0] ;  /* 0x0003b00001907983 */ /* 0x002ee20000300800 */
[----:B------:R-:W-:-:S02]  /*a4590*/  LOP3.LUT P2, RZ, R35, 0x80000, RZ, 0xc0, !PT ;  /* 0x0008000023ff7812 */ /* 0x000fc4000784c0ff */
[C---:B------:R-:W-:Y:S02]  /*a45a0*/  LOP3.LUT P5, RZ, R35.reuse, 0x200000, RZ, 0xc0, !PT ;  /* 0x0020000023ff7812 */ /* 0x040fe400078ac0ff */
[C---:B------:R-:W-:Y:S02]  /*a45b0*/  LOP3.LUT P4, RZ, R35.reuse, 0x400000, RZ, 0xc0, !PT ;  /* 0x0040000023ff7812 */ /* 0x040fe4000788c0ff */
[----:B------:R-:W-:Y:S01]  /*a45c0*/  LOP3.LUT P3, RZ, R35, 0x8, RZ, 0xc0, !PT ;  /* 0x0000000823ff7812 */ /* 0x000fe2000786c0ff */
[----:B--2---:R-:W-:-:S06]  /*a45d0*/  IMAD.WIDE R18, R248, 0x4, R2 ;  /* 0x00000004f8127825 */ /* 0x004fcc00078e0202 */
[----:B----4-:R1:W-:Y:S04]  /*a45e0*/  @P2 STG.E desc[UR76][R18.64], R145 ;  /* 0x0000009112002986 */ /* 0x0103e8000c10194c */
[----:B-1----:R-:W2:Y:S01]  /*a45f0*/  LDL.LU R145, [R1+0xeb4] ;  /* 0x000eb40001917983 */ /* 0x002ea20000300800 */
[----:B------:R-:W-:-:S05]  /*a4600*/  IMAD.WIDE R18, R248, 0x4, R4 ;  /* 0x00000004f8127825 */ /* 0x000fca00078e0204 */
[----:B------:R1:W-:Y:S04]  /*a4610*/  @P5 STG.E desc[UR76][R18.64], R146 ;  /* 0x0000009212005986 */ /* 0x0003e8000c10194c */
[----:B-1----:R-:W4:Y:S01]  /*a4620*/  LDL.LU R146, [R1+0xea4] ;  /* 0x000ea40001927983 */ /* 0x002f220000300800 */
[----:B------:R-:W-:-:S05]  /*a4630*/  IMAD.WIDE R18, R248, 0x4, R6 ;  /* 0x00000004f8127825 */ /* 0x000fca00078e0206 */
[----:B------:R1:W-:Y:S01]  /*a4640*/  @P4 STG.E desc[UR76][R18.64], R147 ;  /* 0x0000009312004986 */ /* 0x0003e2000c10194c */
[----:B------:R-:W-:-:S03]  /*a4650*/  ISETP.LT.AND P4, PT, R246, UR4, !P3 ;  /* 0x00000004f6007c0c */ /* 0x000fc6000df81270 */
[----:B-1----:R-:W4:Y:S01]  /*a4660*/  LDL.LU R147, [R1+0xe94] ;  /* 0x000e940001937983 */ /* 0x002f220000300800 */
[----:B------:R-:W-:-:S09]  /*a4670*/  IMAD.WIDE R18, R248, 0x4, R8 ;  /* 0x00000004f8127825 */ /* 0x000fd200078e0208 */
        /* <DEDUP_REMOVED lines=8> */
[----:B---3--:R1:W-:Y:S04]  /*a4700*/  @P4 STG.E desc[UR76][R18.64], R245 ;  /* 0x000000f512004986 */ /* 0x0083e8000c10194c */
[----:B-1----:R-:W3:Y:S01]  /*a4710*/  LDL.LU R245, [R1+0xe64] ;  /* 0x000e640001f57983 */ /* 0x002ee20000300800 */
[----:B------:R-:W-:Y:S01]  /*a4720*/  ISETP.LT.AND P5, PT, R249, UR4, !P3 ;  /* 0x00000004f9007c0c */ /* 0x000fe2000dfa1270 */
[----:B------:R-:W-:Y:S01]  /*a4730*/  IMAD.WIDE R18, R248, 0x4, R14 ;  /* 0x00000004f8127825 */ /* 0x000fe200078e020e */
[----:B------:R-:W-:-:S11]  /*a4740*/  ISETP.LT.AND P3, PT, R250, UR4, !P3 ;  /* 0x00000004fa007c0c */ /* 0x000fd6000df61270 */
[----:B------:R1:W-:Y:S02]  /*a4750*/  @P5 STG.E desc[UR76][R18.64], R236 ;  /* 0x000000ec12005986 */ /* 0x0003e4000c10194c */
[----:B-1----:R-:W-:Y:S02]  /*a4760*/  IMAD.WIDE R18, R248, 0x4, R16 ;  /* 0x00000004f8127825 */ /* 0x002fe400078e0210 */
[----:B------:R-:W3:Y:S04]  /*a4770*/  LDL.LU R248, [R1+0xe54] ;  /* 0x000e540001f87983 */ /* 0x000ee80000300800 */
[----:B------:R-:W3:Y:S04]  /*a4780*/  LDL.LU R237, [R1+0x194] ;  /* 0x0001940001ed7983 */ /* 0x000ee80000300800 */
[----:B------:R-:W3:Y:S04]  /*a4790*/  LDL.LU R236, [R1+0x198] ;  /* 0x0001980001ec7983 */ /* 0x000ee80000300800 */
[----:B------:R1:W-:Y:S01]  /*a47a0*/  @P3 STG.E desc[UR76][R18.64], R144 ;  /* 0x0000009012003986 */ /* 0x0003e2000c10194c */
[----:B------:R-:W-:-:S03]  /*a47b0*/  LOP3.LUT P6, RZ, R35, 0x4, RZ, 0xc0, !PT ;  /* 0x0000000423ff7812 */ /* 0x000fc600078cc0ff */
[----:B-1----:R-:W3:Y:S01]  /*a47c0*/  LDL.LU R144, [R1+0xe44] ;  /* 0x000e440001907983 */ /* 0x002ee20000300800 */
[----:B------:R-:W-:Y:S01]  /*a47d0*/  ISETP.LT.AND P3, PT, R242, UR4, !P6 ;  /* 0x00000004f2007c0c */ /* 0x000fe2000f761270 */
[----:B------:R-:W-:-:S12]  /*a47e0*/  IMAD.WIDE R18, R238, 0x4, R2 ;  /* 0x00000004ee127825 */ /* 0x000fd800078e0202 */
[----:B--2---:R1:W-:Y:S01]  /*a47f0*/  @P3 STG.E desc[UR76][R18.64], R145 ;  /* 0x0000009112003986 */ /* 0x0043e2000c10194c */
[----:B------:R-:W-:-:S03]  /*a4800*/  ISETP.LT.AND P3, PT, R240, UR4, !P6 ;  /* 0x00000004f0007c0c */ /* 0x000fc6000f761270 */
[----:B-1----:R-:W2:Y:S01]  /*a4810*/  LDL.LU R145, [R1+0xd64] ;  /* 0x000d640001917983 */ /* 0x002ea20000300800 */
[----:B------:R-:W-:-:S09]  /*a4820*/  IMAD.WIDE R18, R238, 0x4, R4 ;  /* 0x00000004ee127825 */ /* 0x000fd200078e0204 */
[----:B----4-:R1:W-:Y:S01]  /*a4830*/  @P3 STG.E desc[UR76][R18.64], R146 ;  /* 0x0000009212003986 */ /* 0x0103e2000c10194c */
        /* <DEDUP_REMOVED lines=20> */
[----:B------:R1:W-:Y:S04]  /*a4980*/  @P3 STG.E desc[UR76][R18.64], R248 ;  /* 0x000000f812003986 */ /* 0x0003e8000c10194c */
[----:B-1----:R-:W3:Y:S01]  /*a4990*/  LDL.LU R248, [R1+0x504] ;  /* 0x0005040001f87983 */ /* 0x002ee20000300800 */
[----:B------:R-:W-:-:S03]  /*a49a0*/  IMAD.WIDE R18, R238, 0x4, R16 ;  /* 0x00000004ee127825 */ /* 0x000fc600078e0210 */
        /* <DEDUP_REMOVED lines=101> */
[----:B------:R-:W-:-:S05]  /*a5000*/  IMAD.WIDE R18, R238, 0x4, R16 ;  /* 0x00000004ee127825 */ /* 0x000fca00078e0210 */
        /* <DEDUP_REMOVED lines=28> */
[----:B------:R-:W-:-:S12]  /*a51d0*/  IMAD.WIDE R18, R237, 0x4, R14 ;  /* 0x00000004ed127825 */ /* 0x000fd800078e020e */
[----:B------:R1:W-:Y:S01]  /*a51e0*/  @P0 STG.E desc[UR76][R18.64], R248 ;  /* 0x000000f812000986 */ /* 0x0003e2000c10194c */
[----:B------:R-:W-:-:S03]  /*a51f0*/  ISETP.LT.AND P0, PT, R250, UR4, !P4 ;  /* 0x00000004fa007c0c */ /* 0x000fc6000e701270 */
[----:B-1----:R-:W3:Y:S01]  /*a5200*/  LDL.LU R248, [R1+0x50c] ;  /* 0x00050c0001f87983 */ /* 0x002ee20000300800 */
[----:B------:R-:W-:-:S03]  /*a5210*/  IMAD.WIDE R18, R237, 0x4, R16 ;  /* 0x00000004ed127825 */ /* 0x000fc600078e0210 */
[----:B------:R-:W3:Y:S06]  /*a5220*/  LDL.LU R238, [R1+0x378] ;  /* 0x0003780001ee7983 */ /* 0x000eec0000300800 */
        /* <DEDUP_REMOVED lines=38> */
[----:B------:R-:W-:Y:S02]  /*a5490*/  IMAD.WIDE R18, R238, 0x4, R2 ;  /* 0x00000004ee127825 */ /* 0x000fe400078e0202 */
[----:B------:R-:W3:Y:S10]  /*a54a0*/  LDL.LU R236, [R1+0x90] ;  /* 0x0000900001ec7983 */ /* 0x000ef40000300800 */
        /* <DEDUP_REMOVED lines=197> */
[----:B------:R-:W-:-:S09]  /*a6100*/  IMAD.WIDE R18, R236, 0x4, R16 ;  /* 0x00000004ec127825 */ /* 0x000fd200078e0210 */
[----:B------:R1:W-:Y:S01]  /*a6110*/  @P0 STG.E desc[UR76][R18.64], R144 ;  /* 0x0000009012000986 */ /* 0x0003e2000c10194c */
[----:B------:R-:W-:-:S03]  /*a6120*/  LOP3.LUT P6, RZ, R35, 0x800000, RZ, 0xc0, !PT ;  /* 0x0080000023ff7812 */ /* 0x000fc600078cc0ff */
[----:B-1----:R-:W3:Y:S01]  /*a6130*/  LDL.LU R144, [R1+0xecc] ;  /* 0x000ecc0001907983 */ /* 0x002ee20000300800 */
[----:B------:R-:W-:-:S03]  /*a6140*/  ISETP.LT.AND P0, PT, R242, UR4, !P6 ;  /* 0x00000004f2007c0c */ /* 0x000fc6000f701270 */
[----:B------:R-:W3:Y:S01]  /*a6150*/  LDL.LU R236, [R1+0xd5c] ;  /* 0x000d5c0001ec7983 */ /* 0x000ee20000300800 */
[----:B------:R-:W-:-:S09]  /*a6160*/  IMAD.WIDE R18, R238, 0x4, R2 ;  /* 0x00000004ee127825 */ /* 0x000fd200078e0202 */
        /* <DEDUP_REMOVED lines=24> */
[----:B------:R-:W-:-:S11]  /*a62f0*/  LOP3.LUT P1, RZ, R0, 0x8000000, RZ, 0xc0, !PT ;  /* 0x0800000000ff7812 */ /* 0x000fd6000782c0ff */
[----:B------:R1:W-:Y:S01]  /*a6300*/  @P0 STG.E desc[UR76][R18.64], R248 ;  /* 0x000000f812000986 */ /* 0x0003e2000c10194c */
[----:B------:R-:W-:Y:S01]  /*a6310*/  ISETP.LT.AND P0, PT, R250, UR4, !P6 ;  /* 0x00000004fa007c0c */ /* 0x000fe2000f701270 */
[----:B-1----:R-:W-:Y:S02]  /*a6320*/  IMAD.WIDE R18, R238, 0x4, R16 ;  /* 0x00000004ee127825 */ /* 0x002fe400078e0210 */
[----:B------:R-:W3:Y:S10]  /*a6330*/  LDL.LU R248, [R1+0x670] ;  /* 0x0006700001f87983 */ /* 0x000ef40000300800 */
[----:B------:R1:W-:Y:S01]  /*a6340*/  @P0 STG.E desc[UR76][R18.64], R144 ;  /* 0x0000009012000986 */ /* 0x0003e2000c10194c */
[----:B------:R-:W-:-:S03]  /*a6350*/  ISETP.LT.AND P0, PT, R242, UR4, !P1 ;  /* 0x00000004f2007c0c */ /* 0x000fc6000cf01270 */
[----:B-1----:R-:W3:Y:S01]  /*a6360*/  LDL.LU R144, [R1+0x52c] ;  /* 0x00052c0001907983 */ /* 0x002ee20000300800 */
[----:B------:R-:W-:-:S09]  /*a6370*/  IMAD.WIDE R18, R237, 0x4, R2 ;  /* 0x00000004ed127825 */ /* 0x000fd200078e0202 */
[----:B------:R1:W-:Y:S01]  /*a6380*/  @P0 STG.E desc[UR76][R18.64], R236 ;  /* 0x000000ec12000986 */ /* 0x0003e2000c10194c */
[----:B------:R-:W-:-:S03]  /*a6390*/  ISETP.LT.AND P0, PT, R240, UR4, !P1 ;  /* 0x00000004f0007c0c */ /* 0x000fc6000cf01270 */
[----:B-1----:R-:W3:Y:S01]  /*a63a0*/  LDL.LU R236, [R1+0xfd0] ;  /* 0x000fd00001ec7983 */ /* 0x002ee20000300800 */
        /* <DEDUP_REMOVED lines=23> */
[----:B------:R-:W-:Y:S02]  /*a6520*/  ISETP.LT.AND P1, PT, R250, UR4, !P1 ;  /* 0x00000004fa007c0c */ /* 0x000fe4000cf21270 */
[----:B------:R-:W-:Y:S01]  /*a6530*/  LOP3.LUT P2, RZ, R0, 0x4000000, RZ, 0xc0, !PT ;  /* 0x0400000000ff7812 */ /* 0x000fe2000784c0ff */
[----:B------:R-:W-:Y:S02]  /*a6540*/  IMAD.WIDE R18, R237, 0x4, R16 ;  /* 0x00000004ed127825 */ /* 0x000fe400078e0210 */
[----:B------:R-:W3:Y:S01]  /*a6550*/  LDL.LU R237, [R1+0x678] ;  /* 0x0006780001ed7983 */ /* 0x000ee20000300800 */
[----:B------:R-:W-:-:S07]  /*a6560*/  ISETP.LT.AND P0, PT, R242, UR4, !P2 ;  /* 0x00000004f2007c0c */ /* 0x000fce000d701270 */
[----:B------:R1:W-:Y:S02]  /*a6570*/  @P1 STG.E desc[UR76][R18.64], R144 ;  /* 0x0000009012001986 */ /* 0x0003e4000c10194c */
[----:B-1----:R-:W-:Y:S02]  /*a6580*/  IMAD.WIDE R18, R248, 0x4, R2 ;  /* 0x00000004f8127825 */ /* 0x002fe400078e0202 */
[----:B------:R-:W3:Y:S04]  /*a6590*/  LDL.LU R144, [R1+0xf60] ;  /* 0x000f600001907983 */ /* 0x000ee80000300800 */
[----:B------:R1:W-:Y:S01]  /*a65a0*/  @P0 STG.E desc[UR76][R18.64], R236 ;  /* 0x000000ec12000986 */ /* 0x0003e2000c10194c */
[----:B------:R-:W-:Y:S01]  /*a65b0*/  ISETP.LT.AND P0, PT, R240, UR4, !P2 ;  /* 0x00000004f0007c0c */ /* 0x000fe2000d701270 */
[----:B-1----:R-:W-:-:S12]  /*a65c0*/  IMAD.WIDE R18, R248, 0x4, R4 ;  /* 0x00000004f8127825 */ /* 0x002fd800078e0204 */
        /* <DEDUP_REMOVED lines=22> */
[----:B------:R-:W-:-:S03]  /*a6730*/  IMAD.WIDE R18, R248, 0x4, R16 ;  /* 0x00000004f8127825 */ /* 0x000fc600078e0210 */
[----:B------:R-:W3:Y:S01]  /*a6740*/  LDL.LU R248, [R1+0x760] ;  /* 0x0007600001f87983 */ /* 0x000ee20000300800 */
[----:B------:R-:W-:Y:S02]  /*a6750*/  ISETP.LT.AND P2, PT, R250, UR4, !P2 ;  /* 0x00000004fa007c0c */ /* 0x000fe4000d741270 */
[----:B------:R-:W-:Y:S01]  /*a6760*/  LOP3.LUT P6, RZ, R35, 0x10000000, RZ, 0xc0, !PT ;  /* 0x1000000023ff7812 */ /* 0x000fe200078cc0ff */
[----:B------:R-:W3:Y:S03]  /*a6770*/  LDL.LU R236, [R1+0x850] ;  /* 0x0008500001ec7983 */ /* 0x000ee60000300800 */
[----:B------:R-:W-:Y:S01]  /*a6780*/  ISETP.LT.AND P0, PT, R242, UR4, !P6 ;  /* 0x00000004f2007c0c */ /* 0x000fe2000f701270 */
[----:B------:R-:W3:Y:S06]  /*a6790*/  LDL.LU R238, [R1+0x858] ;  /* 0x0008580001ee7983 */ /* 0x000eec0000300800 */
[----:B------:R1:W-:Y:S04]  /*a67a0*/  @P2 STG.E desc[UR76][R18.64], R144 ;  /* 0x0000009012002986 */ /* 0x0003e8000c10194c */
[----:B-1----:R-:W3:Y:S01]  /*a67b0*/  LDL.LU R144, [R1+0x1b0] ;  /* 0x0001b00001907983 */ /* 0x002ee20000300800 */
[----:B------:R-:W-:-:S05]  /*a67c0*/  IMAD.WIDE R18, R237, 0x4, R2 ;  /* 0x00000004ed127825 */ /* 0x000fca00078e0202 */
        /* <DEDUP_REMOVED lines=24> */
[----:B------:R1:W-:Y:S04]  /*a6950*/  @P0 STG.E desc[UR76][R18.64], R248 ;  /* 0x000000f812000986 */ /* 0x0003e8000c10194c */
[----:B-1----:R-:W3:Y:S01]  /*a6960*/  LDL.LU R248, [R1+0xf74] ;  /* 0x000f740001f87983 */ /* 0x002ee20000300800 */
[----:B------:R-:W-:Y:S01]  /*a6970*/  ISETP.LT.AND P0, PT, R250, UR4, !P6 ;  /* 0x00000004fa007c0c */ /* 0x000fe2000f701270 */
[----:B------:R-:W-:Y:S01]  /*a6980*/  IMAD.WIDE R18, R237, 0x4, R16 ;  /* 0x00000004ed127825 */ /* 0x000fe200078e0210 */
[----:B------:R-:W-:Y:S01]  /*a6990*/  LOP3.LUT P1, RZ, R35, 0x40000000, RZ, 0xc0, !PT ;  /* 0x4000000023ff7812 */ /* 0x000fe2000782c0ff */
[----:B------:R-:W3:Y:S10]  /*a69a0*/  LDL.LU R237, [R1+0x94] ;  /* 0x0000940001ed7983 */ /* 0x000ef40000300800 */
        /* <DEDUP_REMOVED lines=134> */
[----:B------:R-:W-:-:S11]  /*a7210*/  LOP3.LUT P2, RZ, R32, 0x40, RZ, 0xc0, !PT ;  /* 0x0000004020ff7812 */ /* 0x000fd6000784c0ff */
        /* <DEDUP_REMOVED lines=71> */
[----:B------:R-:W-:-:S03]  /*a7690*/  IMAD.WIDE R18, R236, 0x4, R2 ;  /* 0x00000004ec127825 */ /* 0x000fc600078e0202 */
[----:B------:R-:W3:Y:S06]  /*a76a0*/  LDL.LU R237, [R1+0x364] ;  /* 0x0003640001ed7983 */ /* 0x000eec0000300800 */
        /* <DEDUP_REMOVED lines=252> */
[----:B------:R-:W-:-:S03]  /*a8670*/  IMAD.WIDE R18, R238, 0x4, R10 ;  /* 0x00000004ee127825 */ /* 0x000fc600078e020a */
[----:B------:R-:W4:Y:S06]  /*a8680*/  LDL.LU R236, [R1+0x1080] ;  /* 0x0010800001ec7983 */ /* 0x000f2c0000300800 */
[----:B------:R1:W-:Y:S01]  /*a8690*/  @P0 STG.E desc[UR76][R18.64], R241 ;  /* 0x000000f112000986 */ /* 0x0003e2000c10194c */
[----:B------:R-:W-:Y:S01]  /*a86a0*/  ISETP.LT.AND P0, PT, R251, UR4, !P2 ;  /* 0x00000004fb007c0c */ /* 0x000fe2000d701270 */
[----:B-1----:R-:W-:-:S12]  /*a86b0*/  IMAD.WIDE R18, R238, 0x4, R12 ;  /* 0x00000004ee127825 */ /* 0x002fd800078e020c */
        /* <DEDUP_REMOVED lines=9> */
[----:B------:R-:W3:Y:S04]  /*a8750*/  LDL.LU R241, [R1+0x10e0] ;  /* 0x0010e00001f17983 */ /* 0x000ee80000300800 */
[----:B------:R-:W3:Y:S06]  /*a8760*/  LDL.LU R238, [R1+0x920] ;  /* 0x0009200001ee7983 */ /* 0x000eec0000300800 */
[----:B------:R1:W-:Y:S01]  /*a8770*/  @P0 STG.E desc[UR76][R18.64], R144 ;  /* 0x0000009012000986 */ /* 0x0003e2000c10194c */
[----:B------:R-:W-:Y:S01]  /*a8780*/  ISETP.LT.AND P0, PT, R242, UR4, !P6 ;  /* 0x00000004f2007c0c */ /* 0x000fe2000f701270 */
[----:B-1----:R-:W-:-:S02]  /*a8790*/  IMAD.WIDE R18, R237, 0x4, R2 ;  /* 0x00000004ed127825 */ /* 0x002fc400078e0202 */
        /* <DEDUP_REMOVED lines=26> */
[----:B-1----:R-:W3:Y:S01]  /*a8940*/  LDL.LU R248, [R1] ;  /* 0x0000000001f87983 */ /* 0x002ee20000300800 */
[----:B------:R-:W-:Y:S01]  /*a8950*/  ISETP.LT.AND P0, PT, R250, UR4, !P6 ;  /* 0x00000004fa007c0c */ /* 0x000fe2000f701270 */
[----:B------:R-:W-:Y:S01]  /*a8960*/  IMAD.WIDE R18, R237, 0x4, R16 ;  /* 0x00000004ed127825 */ /* 0x000fe200078e0210 */
[----:B------:R-:W-:Y:S01]  /*a8970*/  LOP3.LUT P1, RZ, R32, 0x20000000, RZ, 0xc0, !PT ;  /* 0x2000000020ff7812 */ /* 0x000fe2000782c0ff */
[----:B------:R-:W3:Y:S10]  /*a8980*/  LDL.LU R237, [R1+0x10ec] ;  /* 0x0010ec0001ed7983 */ /* 0x000ef40000300800 */
        /* <DEDUP_REMOVED lines=138> */
[----:B------:R-:W-:Y:S01]  /*a9230*/  ISETP.LT.AND P0, PT, R240, UR4, !P2 ;  /* 0x00000004f0007c0c */ /* 0x000fe2000d701270 */
[C---:B-1----:R-:W-:Y:S02]  /*a9240*/  IMAD.WIDE R18, R144.reuse, 0x4, R4 ;  /* 0x0000000490127825 */ /* 0x042fe400078e0204 */
[----:B------:R-:W2:Y:S10]  /*a9250*/  LDL.LU R145, [R1+0x10cc] ;  /* 0x0010cc0001917983 */ /* 0x000eb40000300800 */
[----:B----4-:R1:W-:Y:S01]  /*a9260*/  @P0 STG.E desc[UR76][R18.64], R146 ;  /* 0x0000009212000986 */ /* 0x0103e2000c10194c */
[----:B------:R-:W-:Y:S01]  /*a9270*/  ISETP.LT.AND P0, PT, R247, UR4, !P2 ;  /* 0x00000004f7007c0c */ /* 0x000fe2000d701270 */
[----:B-1----:R-:W-:-:S02]  /*a9280*/  IMAD.WIDE R18, R144, 0x4, R6 ;  /* 0x0000000490127825 */ /* 0x002fc400078e0206 */
[----:B------:R-:W4:Y:S10]  /*a9290*/  LDL.LU R146, [R1+0x10bc] ;  /* 0x0010bc0001927983 */ /* 0x000f340000300800 */
[----:B------:R1:W-:Y:S01]  /*a92a0*/  @P0 STG.E desc[UR76][R18.64], R147 ;  /* 0x0000009312000986 */ /* 0x0003e2000c10194c */
        /* <DEDUP_REMOVED lines=9> */
[----:B-1----:R-:W-:-:S12]  /*a9340*/  IMAD.WIDE R18, R144, 0x4, R12 ;  /* 0x0000000490127825 */ /* 0x002fd800078e020c */
[----:B---3--:R1:W-:Y:S04]  /*a9350*/  @P0 STG.E desc[UR76][R18.64], R245 ;  /* 0x000000f512000986 */ /* 0x0083e8000c10194c */
[----:B-1----:R-:W3:Y:S01]  /*a9360*/  LDL.LU R245, [R1+0x108c] ;  /* 0x00108c0001f57983 */ /* 0x002ee20000300800 */
[----:B------:R-:W-:-:S03]  /*a9370*/  ISETP.LT.AND P0, PT, R249, UR4, !P2 ;  /* 0x00000004f9007c0c */ /* 0x000fc6000d701270 */
[----:B------:R-:W3:Y:S01]  /*a9380*/  LDL.LU R239, [R1+0xdbc] ;  /* 0x000dbc0001ef7983 */ /* 0x000ee20000300800 */
[----:B------:R-:W-:-:S09]  /*a9390*/  IMAD.WIDE R18, R144, 0x4, R14 ;  /* 0x0000000490127825 */ /* 0x000fd200078e020e */
[----:B------:R1:W-:Y:S04]  /*a93a0*/  @P0 STG.E desc[UR76][R18.64], R248 ;  /* 0x000000f812000986 */ /* 0x0003e8000c10194c */
[----:B-1----:R-:W3:Y:S04]  /*a93b0*/  LDL.LU R248, [R1+0xcdc] ;  /* 0x000cdc0001f87983 */ /* 0x002ee80000300800 */
[----:B------:R-:W3:Y:S01]  /*a93c0*/  LDL.LU R237, [R1+0x92c] ;  /* 0x00092c0001ed7983 */ /* 0x000ee20000300800 */
[----:B------:R-:W-:-:S03]  /*a93d0*/  ISETP.LT.AND P0, PT, R250, UR4, !P2 ;  /* 0x00000004fa007c0c */ /* 0x000fc6000d701270 */
[----:B------:R-:W3:Y:S01]  /*a93e0*/  LDL.LU R236, [R1+0x86c] ;  /* 0x00086c0001ec7983 */ /* 0x000ee20000300800 */
[----:B------:R-:W-:Y:S01]  /*a93f0*/  IMAD.WIDE R18, R144, 0x4, R16 ;  /* 0x0000000490127825 */ /* 0x000fe200078e0210 */
[----:B------:R-:W-:Y:S02]  /*a9400*/  LOP3.LUT P6, RZ, R33, 0x80, RZ, 0xc0, !PT ;  /* 0x0000008021ff7812 */ /* 0x000fe400078cc0ff */
        /* <DEDUP_REMOVED lines=25> */
[----:B------:R-:W-:Y:S01]  /*a95a0*/  ISETP.LT.AND P0, PT, R249, UR4, !P6 ;  /* 0x00000004f9007c0c */ /* 0x000fe2000f701270 */
[----:B-1----:R-:W-:-:S12]  /*a95b0*/  IMAD.WIDE R18, R238, 0x4, R14 ;  /* 0x00000004ee127825 */ /* 0x002fd800078e020e */
[----:B------:R1:W-:Y:S01]  /*a95c0*/  @P0 STG.E desc[UR76][R18.64], R248 ;  /* 0x000000f812000986 */ /* 0x0003e2000c10194c */
[----:B------:R-:W-:-:S03]  /*a95d0*/  ISETP.LT.AND P0, PT, R250, UR4, !P6 ;  /* 0x00000004fa007c0c */ /* 0x000fc6000f701270 */
[----:B-1----:R-:W3:Y:S01]  /*a95e0*/  LDL.LU R248, [R1+0x1150] ;  /* 0x0011500001f87983 */ /* 0x002ee20000300800 */
[----:B------:R-:W-:Y:S01]  /*a95f0*/  IMAD.WIDE R18, R238, 0x4, R16 ;  /* 0x00000004ee127825 */ /* 0x000fe200078e0210 */
[----:B------:R-:W-:-:S08]  /*a9600*/  LOP3.LUT P1, RZ, R33, 0x200, RZ, 0xc0, !PT ;  /* 0x0000020021ff7812 */ /* 0x000fd0000782c0ff */
[----:B------:R1:W-:Y:S01]  /*a9610*/  @P0 STG.E desc[UR76][R18.64], R237 ;  /* 0x000000ed12000986 */ /* 0x0003e2000c10194c */
[----:B------:R-:W-:Y:S01]  /*a9620*/  ISETP.LT.AND P0, PT, R242, UR4, !P1 ;  /* 0x00000004f2007c0c */ /* 0x000fe2000cf01270 */
[----:B-1----:R-:W-:-:S12]  /*a9630*/  IMAD.WIDE R18, R241, 0x4, R2 ;  /* 0x00000004f1127825 */ /* 0x002fd800078e0202 */
[----:B------:R1:W-:Y:S01]  /*a9640*/  @P0 STG.E desc[UR76][R18.64], R236 ;  /* 0x000000ec12000986 */ /* 0x0003e2000c10194c */
[----:B------:R-:W-:Y:S01]  /*a9650*/  ISETP.LT.AND P0, PT, R240, UR4, !P1 ;  /* 0x00000004f0007c0c */ /* 0x000fe2000cf01270 */
[----:B-1----:R-:W-:-:S12]  /*a9660*/  IMAD.WIDE R18, R241, 0x4, R4 ;  /* 0x00000004f1127825 */ /* 0x002fd800078e0204 */
[----:B------:R1:W-:Y:S01]  /*a9670*/  @P0 STG.E desc[UR76][R18.64], R144 ;  /* 0x0000009012000986 */ /* 0x0003e2000c10194c */
[----:B------:R-:W-:Y:S01]  /*a9680*/  ISETP.LT.AND P0, PT, R247, UR4, !P1 ;  /* 0x00000004f7007c0c */ /* 0x000fe2000cf01270 */
[----:B-1----:R-:W-:-:S12]  /*a9690*/  IMAD.WIDE R18, R241, 0x4, R6 ;  /* 0x00000004f1127825 */ /* 0x002fd800078e0206 */
[----:B--2---:R1:W-:Y:S01]  /*a96a0*/  @P0 STG.E desc[UR76][R18.64], R145 ;  /* 0x0000009112000986 */ /* 0x0043e2000c10194c */
[----:B------:R-:W-:Y:S01]  /*a96b0*/  ISETP.LT.AND P0, PT, R246, UR4, !P1 ;  /* 0x00000004f6007c0c */ /* 0x000fe2000cf01270 */
[----:B-1----:R-:W-:-:S12]  /*a96c0*/  IMAD.WIDE R18, R241, 0x4, R8 ;  /* 0x00000004f1127825 */ /* 0x002fd800078e0208 */
[----:B----4-:R1:W-:Y:S01]  /*a96d0*/  @P0 STG.E desc[UR76][R18.64], R146 ;  /* 0x0000009212000986 */ /* 0x0103e2000c10194c */
        /* <DEDUP_REMOVED lines=8> */
[----:B---3--:R1:W-:Y:S04]  /*a9760*/  @P0 STG.E desc[UR76][R18.64], R245 ;  /* 0x000000f512000986 */ /* 0x0083e8000c10194c */
[----:B-1----:R-:W2:Y:S01]  /*a9770*/  LDL.LU R245, [R1+0x1158] ;  /* 0x0011580001f57983 */ /* 0x002ea20000300800 */
[----:B------:R-:W-:Y:S01]  /*a9780*/  ISETP.LT.AND P0, PT, R250, UR4, !P1 ;  /* 0x00000004fa007c0c */ /* 0x000fe2000cf01270 */
[----:B------:R-:W-:Y:S02]  /*a9790*/  IMAD.WIDE R18, R241, 0x4, R16 ;  /* 0x00000004f1127825 */ /* 0x000fe400078e0210 */
[----:B------:R-:W3:Y:S01]  /*a97a0*/  LDL.LU R241, [R1+0x1170] ;  /* 0x0011700001f17983 */ /* 0x000ee20000300800 */
[----:B------:R-:W-:-:S09]  /*a97b0*/  LOP3.LUT P2, RZ, R33, 0x1000, RZ, 0xc0, !PT ;  /* 0x0000100021ff7812 */ /* 0x000fd2000784c0ff */
        /* <DEDUP_REMOVED lines=23> */
[----:B-1----:R-:W-:Y:S02]  /*a9930*/  IMAD.WIDE R18, R248, 0x4, R16 ;  /* 0x00000004f8127825 */ /* 0x002fe400078e0210 */
[----:B------:R-:W4:Y:S01]  /*a9940*/  LDL.LU R248, [R1+0x115c] ;  /* 0x00115c0001f87983 */ /* 0x000f220000300800 */
[----:B------:R-:W-:-:S09]  /*a9950*/  LOP3.LUT P6, RZ, R33, 0x4000, RZ, 0xc0, !PT ;  /* 0x0000400021ff7812 */ /* 0x000fd200078cc0ff */
[----:B------:R2:W-:Y:S01]  /*a9960*/  @P0 STG.E desc[UR76][R18.64], R200 ;  /* 0x000000c812000986 */ /* 0x0005e2000c10194c */
[----:B------:R-:W-:Y:S01]  /*a9970*/  ISETP.LT.AND P0, PT, R242, UR4, !P6 ;  /* 0x00000004f2007c0c */ /* 0x000fe2000f701270 */
[----:B--2---:R-:W-:-:S12]  /*a9980*/  IMAD.WIDE R18, R245, 0x4, R2 ;  /* 0x00000004f5127825 */ /* 0x004fd800078e0202 */
        /* <DEDUP_REMOVED lines=18> */
[----:B------:R1:W-:Y:S02]  /*a9ab0*/  @P0 STG.E desc[UR76][R18.64], R172 ;  /* 0x000000ac12000986 */ /* 0x0003e4000c10194c */
[----:B-1----:R-:W-:Y:S02]  /*a9ac0*/  IMAD.WIDE R18, R245, 0x4, R16 ;  /* 0x00000004f5127825 */ /* 0x002fe400078e0210 */
[----:B------:R-:W2:Y:S01]  /*a9ad0*/  LDL.LU R245, [R1+0x1154] ;  /* 0x0011540001f57983 */ /* 0x000ea20000300800 */
[----:B------:R-:W-:Y:S02]  /*a9ae0*/  ISETP.LT.AND P0, PT, R250, UR4, !P6 ;  /* 0x00000004fa007c0c */ /* 0x000fe4000f701270 */
[----:B------:R-:W-:-:S11]  /*a9af0*/  LOP3.LUT P1, RZ, R33, 0x10000, RZ, 0xc0, !PT ;  /* 0x0001000021ff7812 */ /* 0x000fd6000782c0ff */
[----:B------:R3:W-:Y:S01]  /*a9b00*/  @P0 STG.E desc[UR76][R18.64], R168 ;  /* 0x000000a812000986 */ /* 0x0007e2000c10194c */
[----:B------:R-:W-:Y:S01]  /*a9b10*/  ISETP.LT.AND P0, PT, R242, UR4, !P1 ;  /* 0x00000004f2007c0c */ /* 0x000fe2000cf01270 */
[----:B---3--:R-:W-:-:S12]  /*a9b20*/  IMAD.WIDE R18, R241, 0x4, R2 ;  /* 0x00000004f1127825 */ /* 0x008fd800078e0202 */
        /* <DEDUP_REMOVED lines=19> */
[----:B------:R-:W-:Y:S02]  /*a9c60*/  ISETP.LT.AND P0, PT, R250, UR4, !P1 ;  /* 0x00000004fa007c0c */ /* 0x000fe4000cf01270 */
[----:B------:R-:W-:Y:S01]  /*a9c70*/  LOP3.LUT P2, RZ, R33, 0x40000, RZ, 0xc0, !PT ;  /* 0x0004000021ff7812 */ /* 0x000fe2000784c0ff */
[----:B-1----:R-:W-:Y:S02]  /*a9c80*/  IMAD.WIDE R18, R241, 0x4, R16 ;  /* 0x00000004f1127825 */ /* 0x002fe400078e0210 */
[----:B------:R-:W3:Y:S08]  /*a9c90*/  LDL.LU R241, [R1+0x1148] ;  /* 0x0011480001f17983 */ /* 0x000ef00000300800 */
[----:B------:R4:W-:Y:S01]  /*a9ca0*/  @P0 STG.E desc[UR76][R18.64], R201 ;  /* 0x000000c912000986 */ /* 0x0009e2000c10194c */
[----:B------:R-:W-:Y:S01]  /*a9cb0*/  ISETP.LT.AND P0, PT, R242, UR4, !P2 ;  /* 0x00000004f2007c0c */ /* 0x000fe2000d701270 */
[----:B----4-:R-:W-:-:S12]  /*a9cc0*/  IMAD.WIDE R18, R248, 0x4, R2 ;  /* 0x00000004f8127825 */ /* 0x010fd800078e0202 */
        /* <DEDUP_REMOVED lines=22> */
[----:B------:R-:W4:Y:S08]  /*a9e30*/  LDL.LU R248, [R1+0x1144] ;  /* 0x0011440001f87983 */ /* 0x000f300000300800 */
        /* <DEDUP_REMOVED lines=46> */
[----:B------:R-:W-:Y:S02]  /*aa120*/  ISETP.LT.AND P1, PT, R250, UR4, !P1 ;  /* 0x00000004fa007c0c */ /* 0x000fe4000cf21270 */
[----:B------:R-:W-:Y:S02]  /*aa130*/  LOP3.LUT P2, RZ, R35, 0x1000000, RZ, 0xc0, !PT ;  /* 0x0100000023ff7812 */ /* 0x000fe4000784c0ff */
[----:B------:R-:W-:Y:S01]  /*aa140*/  LOP3.LUT P3, RZ, R0, 0x2000000, RZ, 0xc0, !PT ;  /* 0x0200000000ff7812 */ /* 0x000fe2000786c0ff */
[----:B------:R-:W3:Y:S01]  /*aa150*/  LDS.128 R32, [R34] ;  /* 0x0000000022207984 */ /* 0x000ee20000000c00 */
[----:B-1----:R-:W-:-:S05]  /*aa160*/  IMAD.WIDE R18, R241, 0x4, R14 ;  /* 0x00000004f1127825 */ /* 0x002fca00078e020e */
[----:B------:R1:W-:Y:S01]  /*aa170*/  @P0 STG.E desc[UR76][R18.64], R174 ;  /* 0x000000ae12000986 */ /* 0x0003e2000c10194c */
[----:B------:R-:W-:Y:S01]  /*aa180*/  ISETP.LT.AND P0, PT, R242, UR4, !P2 ;  /* 0x00000004f2007c0c */ /* 0x000fe2000d701270 */
[----:B-1----:R-:W-:Y:S02]  /*aa190*/  IMAD.WIDE R18, R241, 0x4, R16 ;  /* 0x00000004f1127825 */ /* 0x002fe400078e0210 */
[----:B------:R-:W3:Y:S04]  /*aa1a0*/  LDL.LU R241, [R1+0x1138] ;  /* 0x0011380001f17983 */ /* 0x000ee80000300800 */
[----:B------:R4:W-:Y:S01]  /*aa1b0*/  @P1 STG.E desc[UR76][R18.64], R170 ;  /* 0x000000aa12001986 */ /* 0x0009e2000c10194c */
[----:B------:R-:W-:Y:S01]  /*aa1c0*/  ISETP.LT.AND P1, PT, R240, UR4, !P2 ;  /* 0x00000004f0007c0c */ /* 0x000fe2000d721270 */
[----:B----4-:R-:W-:-:S05]  /*aa1d0*/  IMAD.WIDE R18, R248, 0x4, R2 ;  /* 0x00000004f8127825 */ /* 0x010fca00078e0202 */
[----:B------:R1:W-:Y:S01]  /*aa1e0*/  @P0 STG.E desc[UR76][R18.64], R231 ;  /* 0x000000e712000986 */ /* 0x0003e2000c10194c */
[----:B------:R-:W-:Y:S01]  /*aa1f0*/  ISETP.LT.AND P0, PT, R247, UR4, !P2 ;  /* 0x00000004f7007c0c */ /* 0x000fe2000d701270 */
[----:B------:R-:W-:-:S04]  /*aa200*/  IMAD.WIDE R20, R248, 0x4, R6 ;  /* 0x00000004f8147825 */ /* 0x000fc800078e0206 */
[----:B-1----:R-:W-:-:S05]  /*aa210*/  IMAD.WIDE R18, R248, 0x4, R4 ;  /* 0x00000004f8127825 */ /* 0x002fca00078e0204 */
[----:B------:R1:W-:Y:S01]  /*aa220*/  @P1 STG.E desc[UR76][R18.64], R227 ;  /* 0x000000e312001986 */ /* 0x0003e2000c10194c */
[----:B------:R-:W-:-:S03]  /*aa230*/  ISETP.LT.AND P1, PT, R246, UR4, !P2 ;  /* 0x00000004f6007c0c */ /* 0x000fc6000d721270 */
[----:B------:R4:W-:Y:S01]  /*aa240*/  @P0 STG.E desc[UR76][R20.64], R223 ;  /* 0x000000df14000986 */ /* 0x0009e2000c10194c */
[----:B------:R-:W-:Y:S01]  /*aa250*/  ISETP.LT.AND P0, PT, R244, UR4, !P2 ;  /* 0x00000004f4007c0c */ /* 0x000fe2000d701270 */
[----:B------:R-:W-:-:S04]  /*aa260*/  IMAD.WIDE R22, R248, 0x4, R8 ;  /* 0x00000004f8167825 */ /* 0x000fc800078e0208 */
[----:B------:R-:W-:-:S04]  /*aa270*/  IMAD.WIDE R24, R248, 0x4, R10 ;  /* 0x00000004f8187825 */ /* 0x000fc800078e020a */
[----:B------:R4:W-:Y:S01]  /*aa280*/  @P1 STG.E desc[UR76][R22.64], R219 ;  /* 0x000000db16001986 */ /* 0x0009e2000c10194c */
[----:B------:R-:W-:-:S03]  /*aa290*/  ISETP.LT.AND P1, PT, R251, UR4, !P2 ;  /* 0x00000004fb007c0c */ /* 0x000fc6000d721270 */
[----:B------:R2:W-:Y:S01]  /*aa2a0*/  @P0 STG.E desc[UR76][R24.64], R215 ;  /* 0x000000d718000986 */ /* 0x0005e2000c10194c */
[----:B------:R-:W-:Y:S02]  /*aa2b0*/  ISETP.LT.AND P0, PT, R249, UR4, !P2 ;  /* 0x00000004f9007c0c */ /* 0x000fe4000d701270 */
[----:B------:R-:W-:Y:S01]  /*aa2c0*/  ISETP.LT.AND P2, PT, R250, UR4, !P2 ;  /* 0x00000004fa007c0c */ /* 0x000fe2000d741270 */
[----:B-1----:R-:W-:-:S04]  /*aa2d0*/  IMAD.WIDE R18, R248, 0x4, R12 ;  /* 0x00000004f8127825 */ /* 0x002fc800078e020c */
[----:B----4-:R-:W-:-:S04]  /*aa2e0*/  IMAD.WIDE R20, R248, 0x4, R14 ;  /* 0x00000004f8147825 */ /* 0x010fc800078e020e */
[----:B------:R-:W-:Y:S01]  /*aa2f0*/  IMAD.WIDE R22, R248, 0x4, R16 ;  /* 0x00000004f8167825 */ /* 0x000fe200078e0210 */
[----:B------:R1:W-:Y:S01]  /*aa300*/  @P1 STG.E desc[UR76][R18.64], R211 ;  /* 0x000000d312001986 */ /* 0x0003e2000c10194c */
[----:B------:R-:W-:-:S03]  /*aa310*/  ISETP.LT.AND P1, PT, R242, UR4, !P3 ;  /* 0x00000004f2007c0c */ /* 0x000fc6000df21270 */
[----:B------:R-:W4:Y:S04]  /*aa320*/  LDL.LU R248, [R1+0x1130] ;  /* 0x0011300001f87983 */ /* 0x000f280000300800 */
[----:B------:R1:W-:Y:S01]  /*aa330*/  @P0 STG.E desc[UR76][R20.64], R207 ;  /* 0x000000cf14000986 */ /* 0x0003e2000c10194c */
[----:B------:R-:W-:-:S03]  /*aa340*/  ISETP.LT.AND P0, PT, R240, UR4, !P3 ;  /* 0x00000004f0007c0c */ /* 0x000fc6000df01270 */
[----:B------:R1:W-:Y:S01]  /*aa350*/  @P2 STG.E desc[UR76][R22.64], R203 ;  /* 0x000000cb16002986 */ /* 0x0003e2000c10194c */
[----:B------:R-:W-:Y:S02]  /*aa360*/  ISETP.LT.AND P2, PT, R247, UR4, !P3 ;  /* 0x00000004f7007c0c */ /* 0x000fe4000df41270 */
[C---:B------:R-:W-:Y:S02]  /*aa370*/  LOP3.LUT P4, RZ, R0.reuse, 0x1000000, RZ, 0xc0, !PT ;  /* 0x0100000000ff7812 */ /* 0x040fe4000788c0ff */
[C---:B------:R-:W-:Y:S02]  /*aa380*/  LOP3.LUT P5, RZ, R0.reuse, 0x800000, RZ, 0xc0, !PT ;  /* 0x0080000000ff7812 */ /* 0x040fe400078ac0ff */
[----:B------:R-:W-:Y:S01]  /*aa390*/  LOP3.LUT P6, RZ, R0, 0x400000, RZ, 0xc0, !PT ;  /* 0x0040000000ff7812 */ /* 0x000fe200078cc0ff */
[----:B--2---:R-:W-:-:S04]  /*aa3a0*/  IMAD.WIDE R26, R245, 0x4, R2 ;  /* 0x00000004f51a7825 */ /* 0x004fc800078e0202 */
[C---:B------:R-:W-:Y:S01]  /*aa3b0*/  IMAD.WIDE R24, R245.reuse, 0x4, R4 ;  /* 0x00000004f5187825 */ /* 0x040fe200078e0204 */
[----:B------:R-:W-:Y:S03]  /*aa3c0*/  @P1 STG.E desc[UR76][R26.64], R199 ;  /* 0x000000c71a001986 */ /* 0x000fe6000c10194c */
[C---:B-1----:R-:W-:Y:S01]  /*aa3d0*/  IMAD.WIDE R18, R245.reuse, 0x4, R6 ;  /* 0x00000004f5127825 */ /* 0x042fe200078e0206 */
[----:B------:R1:W-:Y:S03]  /*aa3e0*/  @P0 STG.E desc[UR76][R24.64], R195 ;  /* 0x000000c318000986 */ /* 0x0003e6000c10194c */
[C---:B------:R-:W-:Y:S01]  /*aa3f0*/  IMAD.WIDE R20, R245.reuse, 0x4, R8 ;  /* 0x00000004f5147825 */ /* 0x040fe200078e0208 */
[----:B------:R2:W-:Y:S03]  /*aa400*/  @P2 STG.E desc[UR76][R18.64], R191 ;  /* 0x000000bf12002986 */ /* 0x0005e6000c10194c */
[----:B------:R-:W-:-:S04]  /*aa410*/  IMAD.WIDE R28, R245, 0x4, R10 ;  /* 0x00000004f51c7825 */ /* 0x000fc800078e020a */
[----:B------:R-:W-:-:S04]  /*aa420*/  IMAD.WIDE R22, R245, 0x4, R12 ;  /* 0x00000004f5167825 */ /* 0x000fc800078e020c */
[----:B-1----:R-:W-:-:S04]  /*aa430*/  IMAD.WIDE R24, R245, 0x4, R14 ;  /* 0x00000004f5187825 */ /* 0x002fc800078e020e */
[----:B--2---:R-:W-:Y:S02]  /*aa440*/  IMAD.WIDE R18, R245, 0x4, R16 ;  /* 0x00000004f5127825 */ /* 0x004fe400078e0210 */
[----:B------:R-:W2:Y:S04]  /*aa450*/  LDL.LU R245, [R1+0x10fc] ;  /* 0x0010fc0001f57983 */ /* 0x000ea80000300800 */
[----:B------:R-:W2:Y:S01]  /*aa460*/  LDL.LU R0, [R1+0x35d8] ;  /* 0x0035d80001007983 */ /* 0x000ea20000300800 */
[----:B------:R-:W-:Y:S02]  /*aa470*/  ISETP.LT.AND P1, PT, R246, UR4, !P3 ;  /* 0x00000004f6007c0c */ /* 0x000fe4000df21270 */
[----:B------:R-:W-:Y:S01]  /*aa480*/  ISETP.LT.AND P0, PT, R244, UR4, !P3 ;  /* 0x00000004f4007c0c */ /* 0x000fe2000df01270 */
[----:B------:R-:W2:Y:S01]  /*aa490*/  LDL.LU R30, [R1+0x35d4] ;  /* 0x0035d400011e7983 */ /* 0x000ea20000300800 */
[----:B------:R-:W-:-:S09]  /*aa4a0*/  ISETP.LT.AND P2, PT, R249, UR4, !P3 ;  /* 0x00000004f9007c0c */ /* 0x000fd2000df41270 */
[----:B------:R3:W-:Y:S01]  /*aa4b0*/  @P1 STG.E desc[UR76][R20.64], R187 ;  /* 0x000000bb14001986 */ /* 0x0007e2000c10194c */
[----:B------:R-:W-:Y:S02]  /*aa4c0*/  ISETP.LT.AND P1, PT, R251, UR4, !P3 ;  /* 0x00000004fb007c0c */ /* 0x000fe4000df21270 */
[----:B------:R-:W-:Y:S01]  /*aa4d0*/  ISETP.LT.AND P3, PT, R250, UR4, !P3 ;  /* 0x00000004fa007c0c */ /* 0x000fe2000df61270 */
[----:B------:R1:W-:Y:S01]  /*aa4e0*/  @P0 STG.E desc[UR76][R28.64], R183 ;  /* 0x000000b71c000986 */ /* 0x0003e2000c10194c */
[----:B------:R-:W-:-:S09]  /*aa4f0*/  ISETP.LT.AND P0, PT, R242, UR4, !P4 ;  /* 0x00000004f2007c0c */ /* 0x000fd2000e701270 */
[----:B------:R1:W-:Y:S04]  /*aa500*/  @P1 STG.E desc[UR76][R22.64], R179 ;  /* 0x000000b316001986 */ /* 0x0003e8000c10194c */
[----:B------:R1:W-:Y:S01]  /*aa510*/  @P2 STG.E desc[UR76][R24.64], R175 ;  /* 0x000000af18002986 */ /* 0x0003e2000c10194c */
[----:B------:R-:W-:Y:S02]  /*aa520*/  ISETP.LT.AND P2, PT, R240, UR4, !P4 ;  /* 0x00000004f0007c0c */ /* 0x000fe4000e741270 */
[----:B------:R-:W-:Y:S01]  /*aa530*/  ISETP.LT.AND P1, PT, R247, UR4, !P4 ;  /* 0x00000004f7007c0c */ /* 0x000fe2000e721270 */
[----:B------:R1:W-:Y:S01]  /*aa540*/  @P3 STG.E desc[UR76][R18.64], R171 ;  /* 0x000000ab12003986 */ /* 0x0003e2000c10194c */
[----:B------:R-:W-:Y:S01]  /*aa550*/  ISETP.LT.AND P3, PT, R246, UR4, !P4 ;  /* 0x00000004f6007c0c */ /* 0x000fe2000e761270 */
[----:B---3--:R-:W-:-:S04]  /*aa560*/  IMAD.WIDE R20, R241, 0x4, R2 ;  /* 0x00000004f1147825 */ /* 0x008fc800078e0202 */
[----:B------:R-:W-:Y:S01]  /*aa570*/  IMAD.WIDE R26, R241, 0x4, R4 ;  /* 0x00000004f11a7825 */ /* 0x000fe200078e0204 */
[----:B------:R3:W-:Y:S01]  /*aa580*/  @P0 STG.E desc[UR76][R20.64], R164 ;  /* 0x000000a414000986 */ /* 0x0007e2000c10194c */
[----:B------:R-:W-:-:S03]  /*aa590*/  ISETP.LT.AND P0, PT, R244, UR4, !P4 ;  /* 0x00000004f4007c0c */ /* 0x000fc6000e701270 */
[----:B------:R3:W-:Y:S01]  /*aa5a0*/  @P2 STG.E desc[UR76][R26.64], R160 ;  /* 0x000000a01a002986 */ /* 0x0007e2000c10194c */
[----:B------:R-:W-:Y:S01]  /*aa5b0*/  ISETP.LT.AND P2, PT, R251, UR4, !P4 ;  /* 0x00000004fb007c0c */ /* 0x000fe2000e741270 */
[----:B-1----:R-:W-:-:S04]  /*aa5c0*/  IMAD.WIDE R28, R241, 0x4, R6 ;  /* 0x00000004f11c7825 */ /* 0x002fc800078e0206 */
[C---:B------:R-:W-:Y:S01]  /*aa5d0*/  IMAD.WIDE R22, R241.reuse, 0x4, R8 ;  /* 0x00000004f1167825 */ /* 0x040fe200078e0208 */
[----:B------:R4:W-:Y:S03]  /*aa5e0*/  @P1 STG.E desc[UR76][R28.64], R156 ;  /* 0x0000009c1c001986 */ /* 0x0009e6000c10194c */
[----:B------:R-:W-:Y:S01]  /*aa5f0*/  IMAD.WIDE R24, R241, 0x4, R10 ;  /* 0x00000004f1187825 */ /* 0x000fe200078e020a */
[----:B------:R-:W-:Y:S01]  /*aa600*/  ISETP.LT.AND P1, PT, R249, UR4, !P4 ;  /* 0x00000004f9007c0c */ /* 0x000fe2000e721270 */
[----:B------:R1:W-:Y:S01]  /*aa610*/  @P3 STG.E desc[UR76][R22.64], R152 ;  /* 0x0000009816003986 */ /* 0x0003e2000c10194c */
[----:B------:R-:W-:Y:S01]  /*aa620*/  ISETP.LT.AND P4, PT, R250, UR4, !P4 ;  /* 0x00000004fa007c0c */ /* 0x000fe2000e781270 */
[C---:B------:R-:W-:Y:S01]  /*aa630*/  IMAD.WIDE R18, R241.reuse, 0x4, R12 ;  /* 0x00000004f1127825 */ /* 0x040fe200078e020c */
[----:B------:R-:W-:Y:S01]  /*aa640*/  ISETP.LT.AND P3, PT, R242, UR4, !P5 ;  /* 0x00000004f2007c0c */ /* 0x000fe2000ef61270 */
[----:B------:R1:W-:Y:S01]  /*aa650*/  @P0 STG.E desc[UR76][R24.64], R148 ;  /* 0x0000009418000986 */ /* 0x0003e2000c10194c */
[----:B------:R-:W-:Y:S01]  /*aa660*/  ISETP.LT.AND P0, PT, R240, UR4, !P5 ;  /* 0x00000004f0007c0c */ /* 0x000fe2000ef01270 */
[----:B---3--:R-:W-:-:S02]  /*aa670*/  IMAD.WIDE R20, R241, 0x4, R14 ;  /* 0x00000004f1147825 */ /* 0x008fc400078e020e */
[----:B------:R3:W-:Y:S01]  /*aa680*/  @P2 STG.E desc[UR76][R18.64], R140 ;  /* 0x0000008c12002986 */ /* 0x0007e2000c10194c */
[----:B------:R-:W-:Y:S01]  /*aa690*/  ISETP.LT.AND P2, PT, R247, UR4, !P5 ;  /* 0x00000004f7007c0c */ /* 0x000fe2000ef41270 */
[----:B------:R-:W-:Y:S02]  /*aa6a0*/  IMAD.WIDE R26, R241, 0x4, R16 ;  /* 0x00000004f11a7825 */ /* 0x000fe400078e0210 */
[----:B------:R-:W2:Y:S04]  /*aa6b0*/  LDL.LU R241, [R1+0x10f8] ;  /* 0x0010f80001f17983 */ /* 0x000ea80000300800 */
[----:B------:R1:W-:Y:S01]  /*aa6c0*/  @P1 STG.E desc[UR76][R20.64], R136 ;  /* 0x0000008814001986 */ /* 0x0003e2000c10194c */
[----:B------:R-:W-:-:S03]  /*aa6d0*/  ISETP.LT.AND P1, PT, R246, UR4, !P5 ;  /* 0x00000004f6007c0c */ /* 0x000fc6000ef21270 */
[----:B------:R1:W-:Y:S01]  /*aa6e0*/  @P4 STG.E desc[UR76][R26.64], R124 ;  /* 0x0000007c1a004986 */ /* 0x0003e2000c10194c */
[----:B------:R-:W-:Y:S01]  /*aa6f0*/  ISETP.LT.AND P4, PT, R249, UR4, !P5 ;  /* 0x00000004f9007c0c */ /* 0x000fe2000ef81270 */
[----:B----4-:R-:W-:-:S04]  /*aa700*/  IMAD.WIDE R28, R248, 0x4, R2 ;  /* 0x00000004f81c7825 */ /* 0x010fc800078e0202 */
[C---:B-1----:R-:W-:Y:S01]  /*aa710*/  IMAD.WIDE R22, R248.reuse, 0x4, R4 ;  /* 0x00000004f8167825 */ /* 0x042fe200078e0204 */
[----:B------:R-:W-:Y:S03]  /*aa720*/  @P3 STG.E desc[UR76][R28.64], R116 ;  /* 0x000000741c003986 */ /* 0x000fe6000c10194c */
[----:B------:R-:W-:Y:S01]  /*aa730*/  IMAD.WIDE R24, R248, 0x4, R6 ;  /* 0x00000004f8187825 */ /* 0x000fe200078e0206 */
[----:B------:R1:W-:Y:S01]  /*aa740*/  @P0 STG.E desc[UR76][R22.64], R40 ;  /* 0x0000002816000986 */ /* 0x0003e2000c10194c */
[----:B------:R-:W-:Y:S02]  /*aa750*/  ISETP.LT.AND P0, PT, R244, UR4, !P5 ;  /* 0x00000004f4007c0c */ /* 0x000fe4000ef01270 */
[----:B------:R-:W-:Y:S01]  /*aa760*/  ISETP.LT.AND P3, PT, R251, UR4, !P5 ;  /* 0x00000004fb007c0c */ /* 0x000fe2000ef61270 */
[----:B------:R-:W-:Y:S01]  /*aa770*/  @P2 STG.E desc[UR76][R24.64], R44 ;  /* 0x0000002c18002986 */ /* 0x000fe2000c10194c */
[----:B------:R-:W-:-:S02]  /*aa780*/  ISETP.LT.AND P5, PT, R250, UR4, !P5 ;  /* 0x00000004fa007c0c */ /* 0x000fc4000efa1270 */
[----:B------:R-:W-:Y:S01]  /*aa790*/  ISETP.LT.AND P2, PT, R242, UR4, !P6 ;  /* 0x00000004f2007c0c */ /* 0x000fe2000f741270 */
[----:B---3--:R-:W-:-:S04]  /*aa7a0*/  IMAD.WIDE R18, R248, 0x4, R8 ;  /* 0x00000004f8127825 */ /* 0x008fc800078e0208 */
[C---:B------:R-:W-:Y:S01]  /*aa7b0*/  IMAD.WIDE R20, R248.reuse, 0x4, R10 ;  /* 0x00000004f8147825 */ /* 0x040fe200078e020a */
[----:B------:R2:W-:Y:S03]  /*aa7c0*/  @P1 STG.E desc[UR76][R18.64], R48 ;  /* 0x0000003012001986 */ /* 0x0005e6000c10194c */
[C---:B------:R-:W-:Y:S01]  /*aa7d0*/  IMAD.WIDE R26, R248.reuse, 0x4, R12 ;  /* 0x00000004f81a7825 */ /* 0x040fe200078e020c */
[----:B------:R3:W-:Y:S03]  /*aa7e0*/  @P0 STG.E desc[UR76][R20.64], R52 ;  /* 0x0000003414000986 */ /* 0x0007e6000c10194c */
[C---:B-1----:R-:W-:Y:S01]  /*aa7f0*/  IMAD.WIDE R22, R248.reuse, 0x4, R14 ;  /* 0x00000004f8167825 */ /* 0x042fe200078e020e */
[----:B------:R-:W-:Y:S03]  /*aa800*/  @P3 STG.E desc[UR76][R26.64], R56 ;  /* 0x000000381a003986 */ /* 0x000fe6000c10194c */
[----:B------:R-:W-:Y:S01]  /*aa810*/  IMAD.WIDE R28, R248, 0x4, R16 ;  /* 0x00000004f81c7825 */ /* 0x000fe200078e0210 */
[----:B------:R1:W-:Y:S04]  /*aa820*/  @P4 STG.E desc[UR76][R22.64], R92 ;  /* 0x0000005c16004986 */ /* 0x0003e8000c10194c */
[----:B------:R4:W-:Y:S04]  /*aa830*/  @P5 STG.E desc[UR76][R28.64], R88 ;  /* 0x000000581c005986 */ /* 0x0009e8000c10194c */
[----:B------:R-:W2:Y:S02]  /*aa840*/  LDL.LU R248, [R1+0x10f0] ;  /* 0x0010f00001f87983 */ /* 0x000ea40000300800 */
[----:B--2---:R-:W-:-:S05]  /*aa850*/  IMAD.WIDE R18, R245, 0x4, R2 ;  /* 0x00000004f5127825 */ /* 0x004fca00078e0202 */
[----:B------:R2:W-:Y:S01]  /*aa860*/  @P2 STG.E desc[UR76][R18.64], R165 ;  /* 0x000000a512002986 */ /* 0x0005e2000c10194c */
[----:B------:R-:W-:-:S03]  /*aa870*/  ISETP.GE.AND P2, PT, R0, UR5, PT ;  /* 0x0000000500007c0c */ /* 0x000fc6000bf46270 */
[----:B------:R-:W2:Y:S01]  /*aa880*/  LDL.LU R0, [R1+0x35d0] ;  /* 0x0035d00001007983 */ /* 0x000ea20000300800 */
[----:B------:R-:W-:Y:S02]  /*aa890*/  ISETP.LT.AND P1, PT, R240, UR4, !P6 ;  /* 0x00000004f0007c0c */ /* 0x000fe4000f721270 */
[----:B------:R-:W-:Y:S02]  /*aa8a0*/  ISETP.LT.AND P0, PT, R247, UR4, !P6 ;  /* 0x00000004f7007c0c */ /* 0x000fe4000f701270 */
[----:B------:R-:W-:Y:S02]  /*aa8b0*/  ISETP.LT.AND P5, PT, R246, UR4, !P6 ;  /* 0x00000004f6007c0c */ /* 0x000fe4000f7a1270 */
[----:B------:R-:W-:Y:S02]  /*aa8c0*/  ISETP.LT.AND P4, PT, R244, UR4, !P6 ;  /* 0x00000004f4007c0c */ /* 0x000fe4000f781270 */
[----:B------:R-:W-:Y:S01]  /*aa8d0*/  ISETP.LT.AND P3, PT, R251, UR4, !P6 ;  /* 0x00000004fb007c0c */ /* 0x000fe2000f761270 */
[----:B------:R-:W-:-:S04]  /*aa8e0*/  IMAD.WIDE R24, R245, 0x4, R4 ;  /* 0x00000004f5187825 */ /* 0x000fc800078e0204 */
[C---:B---3--:R-:W-:Y:S01]  /*aa8f0*/  IMAD.WIDE R20, R245.reuse, 0x4, R6 ;  /* 0x00000004f5147825 */ /* 0x048fe200078e0206 */
[----:B------:R3:W-:Y:S03]  /*aa900*/  @P1 STG.E desc[UR76][R24.64], R161 ;  /* 0x000000a118001986 */ /* 0x0007e6000c10194c */
[C---:B-1----:R-:W-:Y:S01]  /*aa910*/  IMAD.WIDE R22, R245.reuse, 0x4, R8 ;  /* 0x00000004f5167825 */ /* 0x042fe200078e0208 */
[----:B------:R1:W-:Y:S03]  /*aa920*/  @P0 STG.E desc[UR76][R20.64], R157 ;  /* 0x0000009d14000986 */ /* 0x0003e6000c10194c */
[C---:B------:R-:W-:Y:S01]  /*aa930*/  IMAD.WIDE R26, R245.reuse, 0x4, R10 ;  /* 0x00000004f51a7825 */ /* 0x040fe200078e020a */
[----:B------:R1:W-:Y:S03]  /*aa940*/  @P5 STG.E desc[UR76][R22.64], R153 ;  /* 0x0000009916005986 */ /* 0x0003e6000c10194c */
[----:B----4-:R-:W-:Y:S01]  /*aa950*/  IMAD.WIDE R28, R245, 0x4, R12 ;  /* 0x00000004f51c7825 */ /* 0x010fe200078e020c */
[----:B------:R-:W-:Y:S01]  /*aa960*/  ISETP.LT.AND P1, PT, R249, UR4, !P6 ;  /* 0x00000004f9007c0c */ /* 0x000fe2000f721270 */
[----:B------:R4:W-:Y:S01]  /*aa970*/  @P4 STG.E desc[UR76][R26.64], R149 ;  /* 0x000000951a004986 */ /* 0x0009e2000c10194c */
[----:B------:R-:W-:-:S03]  /*aa980*/  ISETP.LT.AND P6, PT, R250, UR4, !P6 ;  /* 0x00000004fa007c0c */ /* 0x000fc6000f7c1270 */
[----:B------:R1:W-:Y:S01]  /*aa990*/  @P3 STG.E desc[UR76][R28.64], R141 ;  /* 0x0000008d1c003986 */ /* 0x0003e2000c10194c */
[----:B------:R-:W-:Y:S01]  /*aa9a0*/  ISETP.LT.AND P3, PT, R242, UR4, !P2 ;  /* 0x00000004f2007c0c */ /* 0x000fe2000d761270 */
[----:B--2---:R-:W-:Y:S01]  /*aa9b0*/  IMAD.WIDE R18, R245, 0x4, R14 ;  /* 0x00000004f5127825 */ /* 0x004fe200078e020e */
[----:B------:R-:W-:-:S03]  /*aa9c0*/  ISETP.LT.AND P0, PT, R240, UR4, !P2 ;  /* 0x00000004f0007c0c */ /* 0x000fc6000d701270 */
[----:B---3--:R-:W-:Y:S02]  /*aa9d0*/  IMAD.WIDE R24, R245, 0x4, R16 ;  /* 0x00000004f5187825 */ /* 0x008fe400078e0210 */
[----:B------:R-:W2:Y:S04]  /*aa9e0*/  LDL.LU R245, [R1+0x10e4] ;  /* 0x0010e40001f57983 */ /* 0x000ea80000300800 */
[----:B------:R3:W-:Y:S01]  /*aa9f0*/  @P1 STG.E desc[UR76][R18.64], R137 ;  /* 0x0000008912001986 */ /* 0x0007e2000c10194c */
[----:B------:R-:W-:-:S03]  /*aaa00*/  ISETP.LT.AND P5, PT, R247, UR4, !P2 ;  /* 0x00000004f7007c0c */ /* 0x000fc6000d7a1270 */
[----:B------:R1:W-:Y:S01]  /*aaa10*/  @P6 STG.E desc[UR76][R24.64], R125 ;  /* 0x0000007d18006986 */ /* 0x0003e2000c10194c */
[----:B------:R-:W-:Y:S02]  /*aaa20*/  ISETP.LT.AND P4, PT, R246, UR4, !P2 ;  /* 0x00000004f6007c0c */ /* 0x000fe4000d781270 */
[----:B------:R-:W-:Y:S02]  /*aaa30*/  ISETP.LT.AND P1, PT, R244, UR4, !P2 ;  /* 0x00000004f4007c0c */ /* 0x000fe4000d721270 */
[----:B------:R-:W-:Y:S01]  /*aaa40*/  ISETP.LT.AND P6, PT, R251, UR4, !P2 ;  /* 0x00000004fb007c0c */ /* 0x000fe2000d7c1270 */
[----:B-1----:R-:W-:-:S04]  /*aaa50*/  IMAD.WIDE R20, R241, 0x4, R2 ;  /* 0x00000004f1147825 */ /* 0x002fc800078e0202 */
[----:B------:R-:W-:Y:S01]  /*aaa60*/  IMAD.WIDE R22, R241, 0x4, R4 ;  /* 0x00000004f1167825 */ /* 0x000fe200078e0204 */
[----:B------:R1:W-:Y:S01]  /*aaa70*/  @P3 STG.E desc[UR76][R20.64], R117 ;  /* 0x0000007514003986 */ /* 0x0003e2000c10194c */
[----:B------:R-:W-:-:S03]  /*aaa80*/  ISETP.GE.AND P3, PT, R30, UR5, PT ;  /* 0x000000051e007c0c */ /* 0x000fc6000bf66270 */
[----:B------:R-:W2:Y:S04]  /*aaa90*/  LDL.LU R30, [R1+0x35cc] ;  /* 0x0035cc00011e7983 */ /* 0x000ea80000300800 */
[----:B------:R1:W-:Y:S01]  /*aaaa0*/  @P0 STG.E desc[UR76][R22.64], R41 ;  /* 0x0000002916000986 */ /* 0x0003e2000c10194c */
[----:B------:R-:W-:Y:S01]  /*aaab0*/  ISETP.LT.AND P0, PT, R249, UR4, !P2 ;  /* 0x00000004f9007c0c */ /* 0x000fe2000d701270 */
[----:B----4-:R-:W-:-:S04]  /*aaac0*/  IMAD.WIDE R26, R241, 0x4, R6 ;  /* 0x00000004f11a7825 */ /* 0x010fc800078e0206 */
[C---:B------:R-:W-:Y:S01]  /*aaad0*/  IMAD.WIDE R28, R241.reuse, 0x4, R8 ;  /* 0x00000004f11c7825 */ /* 0x040fe200078e0208 */
[----:B------:R4:W-:Y:S03]  /*aaae0*/  @P5 STG.E desc[UR76][R26.64], R45 ;  /* 0x0000002d1a005986 */ /* 0x0009e6000c10194c */
[C---:B---3--:R-:W-:Y:S01]  /*aaaf0*/  IMAD.WIDE R18, R241.reuse, 0x4, R10 ;  /* 0x00000004f1127825 */ /* 0x048fe200078e020a */
[----:B------:R3:W-:Y:S03]  /*aab00*/  @P4 STG.E desc[UR76][R28.64], R49 ;  /* 0x000000311c004986 */ /* 0x0007e6000c10194c */
[C---:B------:R-:W-:Y:S01]  /*aab10*/  IMAD.WIDE R24, R241.reuse, 0x4, R12 ;  /* 0x00000004f1187825 */ /* 0x040fe200078e020c */
[----:B------:R3:W-:Y:S03]  /*aab20*/  @P1 STG.E desc[UR76][R18.64], R53 ;  /* 0x0000003512001986 */ /* 0x0007e6000c10194c */
[C---:B-1----:R-:W-:Y:S01]  /*aab30*/  IMAD.WIDE R20, R241.reuse, 0x4, R14 ;  /* 0x00000004f1147825 */ /* 0x042fe200078e020e */
[----:B------:R1:W-:Y:S04]  /*aab40*/  @P6 STG.E desc[UR76][R24.64], R57 ;  /* 0x0000003918006986 */ /* 0x0003e8000c10194c */
[----:B------:R1:W-:Y:S01]  /*aab50*/  @P0 STG.E desc[UR76][R20.64], R93 ;  /* 0x0000005d14000986 */ /* 0x0003e2000c10194c */
[----:B------:R-:W-:Y:S01]  /*aab60*/  IMAD.WIDE R22, R241, 0x4, R16 ;  /* 0x00000004f1167825 */ /* 0x000fe200078e0210 */
[----:B------:R-:W-:-:S02]  /*aab70*/  ISETP.GE.AND P0, PT, R0, UR5, PT ;  /* 0x0000000500007c0c */ /* 0x000fc4000bf06270 */
[----:B------:R-:W2:Y:S04]  /*aab80*/  LDL.LU R0, [R1+0x35c8] ;  /* 0x0035c80001007983 */ /* 0x000ea80000300800 */
[----:B------:R-:W2:Y:S01]  /*aab90*/  LDL.LU R241, [R1+0x10dc] ;  /* 0x0010dc0001f17983 */ /* 0x000ea20000300800 */
[----:B------:R-:W-:Y:S02]  /*aaba0*/  ISETP.LT.AND P2, PT, R250, UR4, !P2 ;  /* 0x00000004fa007c0c */ /* 0x000fe4000d741270 */
[----:B------:R-:W-:Y:S02]  /*aabb0*/  ISETP.LT.AND P5, PT, R242, UR4, !P3 ;  /* 0x00000004f2007c0c */ /* 0x000fe4000dfa1270 */
[----:B------:R-:W-:Y:S02]  /*aabc0*/  ISETP.LT.AND P4, PT, R240, UR4, !P3 ;  /* 0x00000004f0007c0c */ /* 0x000fe4000df81270 */
[----:B------:R-:W-:-:S02]  /*aabd0*/  ISETP.LT.AND P6, PT, R247, UR4, !P3 ;  /* 0x00000004f7007c0c */ /* 0x000fc4000dfc1270 */
[----:B------:R-:W-:Y:S01]  /*aabe0*/  ISETP.LT.AND P1, PT, R246, UR4, !P3 ;  /* 0x00000004f6007c0c */ /* 0x000fe2000df21270 */
[----:B----4-:R-:W-:-:S04]  /*aabf0*/  IMAD.WIDE R26, R248, 0x4, R2 ;  /* 0x00000004f81a7825 */ /* 0x010fc800078e0202 */
[C---:B---3--:R-:W-:Y:S01]  /*aac00*/  IMAD.WIDE R28, R248.reuse, 0x4, R4 ;  /* 0x00000004f81c7825 */ /* 0x048fe200078e0204 */
[----:B------:R3:W-:Y:S03]  /*aac10*/  @P2 STG.E desc[UR76][R22.64], R89 ;  /* 0x0000005916002986 */ /* 0x0007e6000c10194c */
[C---:B------:R-:W-:Y:S01]  /*aac20*/  IMAD.WIDE R18, R248.reuse, 0x4, R6 ;  /* 0x00000004f8127825 */ /* 0x040fe200078e0206 */
[----:B------:R4:W-:Y:S01]  /*aac30*/  @P5 STG.E desc[UR76][R26.64], R166 ;  /* 0x000000a61a005986 */ /* 0x0009e2000c10194c */
[----:B------:R-:W-:Y:S02]  /*aac40*/  ISETP.LT.AND P2, PT, R251, UR4, !P3 ;  /* 0x00000004fb007c0c */ /* 0x000fe4000df41270 */
[----:B-1----:R-:W-:Y:S01]  /*aac50*/  IMAD.WIDE R24, R248, 0x4, R8 ;  /* 0x00000004f8187825 */ /* 0x002fe200078e0208 */
[----:B------:R1:W-:Y:S01]  /*aac60*/  @P4 STG.E desc[UR76][R28.64], R162 ;  /* 0x000000a21c004986 */ /* 0x0003e2000c10194c */
[----:B------:R-:W-:-:S02]  /*aac70*/  ISETP.LT.AND P4, PT, R244, UR4, !P3 ;  /* 0x00000004f4007c0c */ /* 0x000fc4000df81270 */
[----:B------:R-:W-:Y:S01]  /*aac80*/  ISETP.LT.AND P5, PT, R249, UR4, !P3 ;  /* 0x00000004f9007c0c */ /* 0x000fe2000dfa1270 */
[----:B------:R2:W-:Y:S01]  /*aac90*/  @P6 STG.E desc[UR76][R18.64], R158 ;  /* 0x0000009e12006986 */ /* 0x0005e2000c10194c */
[----:B------:R-:W-:Y:S02]  /*aaca0*/  ISETP.LT.AND P3, PT, R250, UR4, !P3 ;  /* 0x00000004fa007c0c */ /* 0x000fe4000df61270 */
[----:B------:R-:W-:Y:S01]  /*aacb0*/  ISETP.LT.AND P6, PT, R242, UR4, !P0 ;  /* 0x00000004f2007c0c */ /* 0x000fe2000c7c1270 */
[----:B------:R1:W-:Y:S01]  /*aacc0*/  @P1 STG.E desc[UR76][R24.64], R154 ;  /* 0x0000009a18001986 */ /* 0x0003e2000c10194c */
[----:B------:R-:W-:Y:S01]  /*aacd0*/  ISETP.LT.AND P1, PT, R240, UR4, !P0 ;  /* 0x00000004f0007c0c */ /* 0x000fe2000c721270 */
[----:B------:R-:W-:-:S04]  /*aace0*/  IMAD.WIDE R20, R248, 0x4, R10 ;  /* 0x00000004f8147825 */ /* 0x000fc800078e020a */
[----:B---3--:R-:W-:-:S04]  /*aacf0*/  IMAD.WIDE R22, R248, 0x4, R12 ;  /* 0x00000004f8167825 */ /* 0x008fc800078e020c */
[----:B----4-:R-:W-:-:S04]  /*aad00*/  IMAD.WIDE R26, R248, 0x4, R14 ;  /* 0x00000004f81a7825 */ /* 0x010fc800078e020e */
[----:B-1----:R-:W-:Y:S02]  /*aad10*/  IMAD.WIDE R28, R248, 0x4, R16 ;  /* 0x00000004f81c7825 */ /* 0x002fe400078e0210 */
[----:B------:R-:W3:Y:S02]  /*aad20*/  LDL.LU R248, [R1+0x10d8] ;  /* 0x0010d80001f87983 */ /* 0x000ee40000300800 */
[C---:B--2---:R-:W-:Y:S02]  /*aad30*/  IMAD.WIDE R18, R245.reuse, 0x4, R2 ;  /* 0x00000004f5127825 */ /* 0x044fe400078e0202 */
[----:B------:R1:W-:Y:S02]  /*aad40*/  @P4 STG.E desc[UR76][R20.64], R150 ;  /* 0x0000009614004986 */ /* 0x0003e4000c10194c */
[----:B------:R-:W-:Y:S02]  /*aad50*/  IMAD.WIDE R24, R245, 0x4, R4 ;  /* 0x00000004f5187825 */ /* 0x000fe400078e0204 */
[----:B------:R2:W-:Y:S01]  /*aad60*/  @P2 STG.E desc[UR76][R22.64], R142 ;  /* 0x0000008e16002986 */ /* 0x0005e2000c10194c */
[----:B------:R-:W-:-:S03]  /*aad70*/  ISETP.LT.AND P4, PT, R246, UR4, !P0 ;  /* 0x00000004f6007c0c */ /* 0x000fc6000c781270 */
[----:B------:R4:W-:Y:S01]  /*aad80*/  @P5 STG.E desc[UR76][R26.64], R138 ;  /* 0x0000008a1a005986 */ /* 0x0009e2000c10194c */
[----:B------:R-:W-:-:S03]  /*aad90*/  ISETP.LT.AND P5, PT, R247, UR4, !P0 ;  /* 0x00000004f7007c0c */ /* 0x000fc6000c7a1270 */
[----:B------:R2:W-:Y:S01]  /*aada0*/  @P3 STG.E desc[UR76][R28.64], R126 ;  /* 0x0000007e1c003986 */ /* 0x0005e2000c10194c */
[----:B------:R-:W-:-:S03]  /*aadb0*/  ISETP.LT.AND P3, PT, R244, UR4, !P0 ;  /* 0x00000004f4007c0c */ /* 0x000fc6000c761270 */
[----:B------:R2:W-:Y:S01]  /*aadc0*/  @P6 STG.E desc[UR76][R18.64], R118 ;  /* 0x0000007612006986 */ /* 0x0005e2000c10194c */
[----:B------:R-:W-:Y:S02]  /*aadd0*/  ISETP.LT.AND P2, PT, R251, UR4, !P0 ;  /* 0x00000004fb007c0c */ /* 0x000fe4000c741270 */
[----:B------:R-:W-:Y:S01]  /*aade0*/  ISETP.LT.AND P6, PT, R250, UR4, !P0 ;  /* 0x00000004fa007c0c */ /* 0x000fe2000c7c1270 */
[----:B------:R2:W-:Y:S01]  /*aadf0*/  @P1 STG.E desc[UR76][R24.64], R42 ;  /* 0x0000002a18001986 */ /* 0x0005e2000c10194c */
[----:B------:R-:W-:Y:S01]  /*aae00*/  ISETP.LT.AND P1, PT, R249, UR4, !P0 ;  /* 0x00000004f9007c0c */ /* 0x000fe2000c721270 */
[----:B-1----:R-:W-:-:S04]  /*aae10*/  IMAD.WIDE R20, R245, 0x4, R6 ;  /* 0x00000004f5147825 */ /* 0x002fc800078e0206 */
[C---:B--2---:R-:W-:Y:S01]  /*aae20*/  IMAD.WIDE R22, R245.reuse, 0x4, R8 ;  /* 0x00000004f5167825 */ /* 0x044fe200078e0208 */
[----:B------:R1:W-:Y:S03]  /*aae30*/  @P5 STG.E desc[UR76][R20.64], R46 ;  /* 0x0000002e14005986 */ /* 0x0003e6000c10194c */
[C---:B----4-:R-:W-:Y:S01]  /*aae40*/  IMAD.WIDE R26, R245.reuse, 0x4, R10 ;  /* 0x00000004f51a7825 */ /* 0x050fe200078e020a */
[----:B------:R2:W-:Y:S04]  /*aae50*/  @P4 STG.E desc[UR76][R22.64], R50 ;  /* 0x0000003216004986 */ /* 0x0005e8000c10194c */
[----:B------:R4:W-:Y:S01]  /*aae60*/  @P3 STG.E desc[UR76][R26.64], R54 ;  /* 0x000000361a003986 */ /* 0x0009e2000c10194c */
[----:B------:R-:W-:-:S04]  /*aae70*/  IMAD.WIDE R28, R245, 0x4, R12 ;  /* 0x00000004f51c7825 */ /* 0x000fc800078e020c */
[C---:B------:R-:W-:Y:S01]  /*aae80*/  IMAD.WIDE R18, R245.reuse, 0x4, R14 ;  /* 0x00000004f5127825 */ /* 0x040fe200078e020e */
[----:B------:R1:W-:Y:S03]  /*aae90*/  @P2 STG.E desc[UR76][R28.64], R58 ;  /* 0x0000003a1c002986 */ /* 0x0003e6000c10194c */
[----:B------:R-:W-:Y:S01]  /*aaea0*/  IMAD.WIDE R24, R245, 0x4, R16 ;  /* 0x00000004f5187825 */ /* 0x000fe200078e0210 */
[----:B------:R1:W-:Y:S04]  /*aaeb0*/  @P1 STG.E desc[UR76][R18.64], R94 ;  /* 0x0000005e12001986 */ /* 0x0003e8000c10194c */
[----:B------:R1:W-:Y:S01]  /*aaec0*/  @P6 STG.E desc[UR76][R24.64], R90 ;  /* 0x0000005a18006986 */ /* 0x0003e2000c10194c */
[----:B------:R-:W-:-:S03]  /*aaed0*/  ISETP.GE.AND P0, PT, R30, UR5, PT ;  /* 0x000000051e007c0c */ /* 0x000fc6000bf06270 */
[----:B------:R-:W3:Y:S01]  /*aaee0*/  LDL.LU R30, [R1+0x35c4] ;  /* 0x0035c400011e7983 */ /* 0x000ee20000300800 */
[----:B------:R-:W-:-:S03]  /*aaef0*/  ISETP.LT.AND P3, PT, R242, UR4, !P0 ;  /* 0x00000004f2007c0c */ /* 0x000fc6000c761270 */
[----:B------:R-:W3:Y:S01]  /*aaf00*/  LDL.LU R245, [R1+0x10d4] ;  /* 0x0010d40001f57983 */ /* 0x000ee20000300800 */
[----:B-1----:R-:W-:-:S09]  /*aaf10*/  IMAD.WIDE R20, R241, 0x4, R2 ;  /* 0x00000004f1147825 */ /* 0x002fd200078e0202 */
[----:B------:R1:W-:Y:S01]  /*aaf20*/  @P3 STG.E desc[UR76][R20.64], R167 ;  /* 0x000000a714003986 */ /* 0x0003e2000c10194c */
[----:B------:R-:W-:-:S03]  /*aaf30*/  ISETP.GE.AND P3, PT, R0, UR5, PT ;  /* 0x0000000500007c0c */ /* 0x000fc6000bf66270 */
[----:B------:R-:W3:Y:S01]  /*aaf40*/  LDL.LU R0, [R1+0x35c0] ;  /* 0x0035c00001007983 */ /* 0x000ee20000300800 */
[----:B------:R-:W-:Y:S02]  /*aaf50*/  ISETP.LT.AND P2, PT, R240, UR4, !P0 ;  /* 0x00000004f0007c0c */ /* 0x000fe4000c741270 */
[----:B------:R-:W-:Y:S02]  /*aaf60*/  ISETP.LT.AND P5, PT, R247, UR4, !P0 ;  /* 0x00000004f7007c0c */ /* 0x000fe4000c7a1270 */
[----:B------:R-:W-:Y:S01]  /*aaf70*/  ISETP.LT.AND P4, PT, R246, UR4, !P0 ;  /* 0x00000004f6007c0c */ /* 0x000fe2000c781270 */
[----:B--2---:R-:W-:Y:S01]  /*aaf80*/  IMAD.WIDE R22, R241, 0x4, R4 ;  /* 0x00000004f1167825 */ /* 0x004fe200078e0204 */
[----:B------:R-:W-:-:S03]  /*aaf90*/  ISETP.LT.AND P1, PT, R244, UR4, !P0 ;  /* 0x00000004f4007c0c */ /* 0x000fc6000c721270 */
[----:B----4-:R-:W-:Y:S01]  /*aafa0*/  IMAD.WIDE R26, R241, 0x4, R6 ;  /* 0x00000004f11a7825 */ /* 0x010fe200078e0206 */
[----:B------:R-:W-:-:S03]  /*aafb0*/  ISETP.LT.AND P6, PT, R251, UR4, !P0 ;  /* 0x00000004fb007c0c */ /* 0x000fc6000c7c1270 */
[----:B------:R-:W-:Y:S01]  /*aafc0*/  IMAD.WIDE R28, R241, 0x4, R8 ;  /* 0x00000004f11c7825 */ /* 0x000fe200078e0208 */
[----:B------:R2:W-:Y:S01]  /*aafd0*/  @P2 STG.E desc[UR76][R22.64], R163 ;  /* 0x000000a316002986 */ /* 0x0005e2000c10194c */
[----:B------:R-:W-:Y:S02]  /*aafe0*/  ISETP.LT.AND P2, PT, R249, UR4, !P0 ;  /* 0x00000004f9007c0c */ /* 0x000fe4000c741270 */
[----:B------:R-:W-:Y:S01]  /*aaff0*/  ISETP.LT.AND P0, PT, R250, UR4, !P0 ;  /* 0x00000004fa007c0c */ /* 0x000fe2000c701270 */
[----:B------:R3:W-:Y:S01]  /*ab000*/  @P5 STG.E desc[UR76][R26.64], R159 ;  /* 0x0000009f1a005986 */ /* 0x0007e2000c10194c */
[----:B------:R-:W-:-:S03]  /*ab010*/  ISETP.LT.AND P5, PT, R242, UR4, !P3 ;  /* 0x00000004f2007c0c */ /* 0x000fc6000dfa1270 */
[----:B------:R4:W-:Y:S01]  /*ab020*/  @P4 STG.E desc[UR76][R28.64], R155 ;  /* 0x0000009b1c004986 */ /* 0x0009e2000c10194c */
[----:B------:R-:W-:Y:S01]  /*ab030*/  ISETP.LT.AND P4, PT, R240, UR4, !P3 ;  /* 0x00000004f0007c0c */ /* 0x000fe2000df81270 */
[----:B------:R-:W-:-:S04]  /*ab040*/  IMAD.WIDE R18, R241, 0x4, R10 ;  /* 0x00000004f1127825 */ /* 0x000fc800078e020a */
[C---:B------:R-:W-:Y:S01]  /*ab050*/  IMAD.WIDE R24, R241.reuse, 0x4, R12 ;  /* 0x00000004f1187825 */ /* 0x040fe200078e020c */
[----:B------:R3:W-:Y:S03]  /*ab060*/  @P1 STG.E desc[UR76][R18.64], R151 ;  /* 0x0000009712001986 */ /* 0x0007e6000c10194c */
[C---:B-1----:R-:W-:Y:S01]  /*ab070*/  IMAD.WIDE R20, R241.reuse, 0x4, R14 ;  /* 0x00000004f1147825 */ /* 0x042fe200078e020e */
[----:B------:R1:W-:Y:S03]  /*ab080*/  @P6 STG.E desc[UR76][R24.64], R143 ;  /* 0x0000008f18006986 */ /* 0x0003e6000c10194c */
[----:B--2---:R-:W-:Y:S01]  /*ab090*/  IMAD.WIDE R22, R241, 0x4, R16 ;  /* 0x00000004f1167825 */ /* 0x004fe200078e0210 */
[----:B------:R2:W-:Y:S03]  /*ab0a0*/  @P2 STG.E desc[UR76][R20.64], R139 ;  /* 0x0000008b14002986 */ /* 0x0005e6000c10194c */
[C---:B---3--:R-:W-:Y:S01]  /*ab0b0*/  IMAD.WIDE R26, R248.reuse, 0x4, R2 ;  /* 0x00000004f81a7825 */ /* 0x048fe200078e0202 */
[----:B------:R3:W-:Y:S03]  /*ab0c0*/  @P0 STG.E desc[UR76][R22.64], R127 ;  /* 0x0000007f16000986 */ /* 0x0007e6000c10194c */
[C---:B----4-:R-:W-:Y:S01]  /*ab0d0*/  IMAD.WIDE R28, R248.reuse, 0x4, R4 ;  /* 0x00000004f81c7825 */ /* 0x050fe200078e0204 */
[----:B------:R4:W-:Y:S03]  /*ab0e0*/  @P5 STG.E desc[UR76][R26.64], R119 ;  /* 0x000000771a005986 */ /* 0x0009e6000c10194c */
[C---:B------:R-:W-:Y:S01]  /*ab0f0*/  IMAD.WIDE R18, R248.reuse, 0x4, R6 ;  /* 0x00000004f8127825 */ /* 0x040fe200078e0206 */
[----:B------:R3:W-:Y:S03]  /*ab100*/  @P4 STG.E desc[UR76][R28.64], R43 ;  /* 0x0000002b1c004986 */ /* 0x0007e6000c10194c */
[----:B-1----:R-:W-:-:S04]  /*ab110*/  IMAD.WIDE R24, R248, 0x4, R8 ;  /* 0x00000004f8187825 */ /* 0x002fc800078e0208 */
[----:B--2---:R-:W-:-:S04]  /*ab120*/  IMAD.WIDE R20, R248, 0x4, R10 ;  /* 0x00000004f8147825 */ /* 0x004fc800078e020a */
[----:B---3--:R-:W-:-:S04]  /*ab130*/  IMAD.WIDE R22, R248, 0x4, R12 ;  /* 0x00000004f8167825 */ /* 0x008fc800078e020c */
[----:B----4-:R-:W-:-:S04]  /*ab140*/  IMAD.WIDE R26, R248, 0x4, R14 ;  /* 0x00000004f81a7825 */ /* 0x010fc800078e020e */
[----:B------:R-:W-:Y:S02]  /*ab150*/  IMAD.WIDE R28, R248, 0x4, R16 ;  /* 0x00000004f81c7825 */ /* 0x000fe400078e0210 */
[----:B------:R-:W2:Y:S01]  /*ab160*/  LDL.LU R248, [R1+0x10d0] ;  /* 0x0010d00001f87983 */ /* 0x000ea20000300800 */
[----:B------:R-:W-:Y:S02]  /*ab170*/  ISETP.LT.AND P6, PT, R247, UR4, !P3 ;  /* 0x00000004f7007c0c */ /* 0x000fe4000dfc1270 */
[----:B------:R-:W-:Y:S02]  /*ab180*/  ISETP.LT.AND P1, PT, R246, UR4, !P3 ;  /* 0x00000004f6007c0c */ /* 0x000fe4000df21270 */
[----:B------:R-:W-:-:S09]  /*ab190*/  ISETP.LT.AND P0, PT, R244, UR4, !P3 ;  /* 0x00000004f4007c0c */ /* 0x000fd2000df01270 */
[----:B------:R1:W-:Y:S04]  /*ab1a0*/  @P6 STG.E desc[UR76][R18.64], R47 ;  /* 0x0000002f12006986 */ /* 0x0003e8000c10194c */
[----:B------:R3:W-:Y:S04]  /*ab1b0*/  @P1 STG.E desc[UR76][R24.64], R51 ;  /* 0x0000003318001986 */ /* 0x0007e8000c10194c */
[----:B------:R4:W-:Y:S01]  /*ab1c0*/  @P0 STG.E desc[UR76][R20.64], R55 ;  /* 0x0000003714000986 */ /* 0x0009e2000c10194c */
[----:B------:R-:W-:-:S03]  /*ab1d0*/  ISETP.GE.AND P2, PT, R30, UR5, PT ;  /* 0x000000051e007c0c */ /* 0x000fc6000bf46270 */
[----:B------:R-:W2:Y:S04]  /*ab1e0*/  LDL.LU R30, [R1+0x35bc] ;  /* 0x0035bc00011e7983 */ /* 0x000ea80000300800 */
[----:B------:R-:W2:Y:S01]  /*ab1f0*/  LDL.LU R241, [R1+0x107c] ;  /* 0x00107c0001f17983 */ /* 0x000ea20000300800 */
[----:B------:R-:W-:-:S03]  /*ab200*/  ISETP.GE.AND P0, PT, R0, UR5, PT ;  /* 0x0000000500007c0c */ /* 0x000fc6000bf06270 */
[----:B------:R-:W2:Y:S01]  /*ab210*/  LDL.LU R0, [R1+0x35b8] ;  /* 0x0035b80001007983 */ /* 0x000ea20000300800 */
[----:B------:R-:W-:Y:S02]  /*ab220*/  ISETP.LT.AND P4, PT, R251, UR4, !P3 ;  /* 0x00000004fb007c0c */ /* 0x000fe4000df81270 */
[----:B------:R-:W-:Y:S02]  /*ab230*/  ISETP.LT.AND P5, PT, R249, UR4, !P3 ;  /* 0x00000004f9007c0c */ /* 0x000fe4000dfa1270 */
[----:B------:R-:W-:Y:S02]  /*ab240*/  ISETP.LT.AND P3, PT, R250, UR4, !P3 ;  /* 0x00000004fa007c0c */ /* 0x000fe4000df61270 */
[----:B------:R-:W-:Y:S02]  /*ab250*/  ISETP.LT.AND P6, PT, R242, UR4, !P2 ;  /* 0x00000004f2007c0c */ /* 0x000fe4000d7c1270 */
[----:B------:R-:W-:-:S05]  /*ab260*/  ISETP.LT.AND P1, PT, R240, UR4, !P2 ;  /* 0x00000004f0007c0c */ /* 0x000fca000d721270 */
[----:B------:R1:W-:Y:S04]  /*ab270*/  @P4 STG.E desc[UR76][R22.64], R59 ;  /* 0x0000003b16004986 */ /* 0x0003e8000c10194c */
[----:B------:R3:W-:Y:S01]  /*ab280*/  @P5 STG.E desc[UR76][R26.64], R95 ;  /* 0x0000005f1a005986 */ /* 0x0007e2000c10194c */
[----:B------:R-:W-:-:S03]  /*ab290*/  ISETP.LT.AND P5, PT, R246, UR4, !P2 ;  /* 0x00000004f6007c0c */ /* 0x000fc6000d7a1270 */
[----:B------:R-:W-:Y:S01]  /*ab2a0*/  @P3 STG.E desc[UR76][R28.64], R91 ;  /* 0x0000005b1c003986 */ /* 0x000fe2000c10194c */
[----:B------:R-:W-:Y:S02]  /*ab2b0*/  ISETP.LT.AND P3, PT, R247, UR4, !P2 ;  /* 0x00000004f7007c0c */ /* 0x000fe4000d761270 */
[----:B------:R-:W-:Y:S01]  /*ab2c0*/  ISETP.LT.AND P4, PT, R244, UR4, !P2 ;  /* 0x00000004f4007c0c */ /* 0x000fe2000d781270 */
[----:B-1----:R-:W-:-:S04]  /*ab2d0*/  IMAD.WIDE R18, R245, 0x4, R2 ;  /* 0x00000004f5127825 */ /* 0x002fc800078e0202 */
[C---:B---3--:R-:W-:Y:S01]  /*ab2e0*/  IMAD.WIDE R24, R245.reuse, 0x4, R4 ;  /* 0x00000004f5187825 */ /* 0x048fe200078e0204 */
[----:B------:R1:W-:Y:S03]  /*ab2f0*/  @P6 STG.E desc[UR76][R18.64], R84 ;  /* 0x0000005412006986 */ /* 0x0003e6000c10194c */
[C---:B----4-:R-:W-:Y:S01]  /*ab300*/  IMAD.WIDE R20, R245.reuse, 0x4, R6 ;  /* 0x00000004f5147825 */ /* 0x050fe200078e0206 */
[----:B------:R3:W-:Y:S03]  /*ab310*/  @P1 STG.E desc[UR76][R24.64], R80 ;  /* 0x0000005018001986 */ /* 0x0007e6000c10194c */
[----:B------:R-:W-:Y:S01]  /*ab320*/  IMAD.WIDE R22, R245, 0x4, R8 ;  /* 0x00000004f5167825 */ /* 0x000fe200078e0208 */
[----:B------:R-:W-:-:S03]  /*ab330*/  ISETP.LT.AND P1, PT, R251, UR4, !P2 ;  /* 0x00000004fb007c0c */ /* 0x000fc6000d721270 */
[----:B------:R-:W-:Y:S01]  /*ab340*/  IMAD.WIDE R26, R245, 0x4, R10 ;  /* 0x00000004f51a7825 */ /* 0x000fe200078e020a */
[----:B------:R2:W-:Y:S01]  /*ab350*/  @P3 STG.E desc[UR76][R20.64], R68 ;  /* 0x0000004414003986 */ /* 0x0005e2000c10194c */
[----:B------:R-:W-:Y:S02]  /*ab360*/  ISETP.LT.AND P6, PT, R249, UR4, !P2 ;  /* 0x00000004f9007c0c */ /* 0x000fe4000d7c1270 */
[----:B------:R-:W-:Y:S01]  /*ab370*/  ISETP.LT.AND P2, PT, R250, UR4, !P2 ;  /* 0x00000004fa007c0c */ /* 0x000fe2000d741270 */
[----:B------:R4:W-:Y:S04]  /*ab380*/  @P5 STG.E desc[UR76][R22.64], R60 ;  /* 0x0000003c16005986 */ /* 0x0009e8000c10194c */
[----:B------:R2:W-:Y:S01]  /*ab390*/  @P4 STG.E desc[UR76][R26.64], R72 ;  /* 0x000000481a004986 */ /* 0x0005e2000c10194c */
[----:B------:R-:W-:Y:S01]  /*ab3a0*/  ISETP.LT.AND P4, PT, R242, UR4, !P0 ;  /* 0x00000004f2007c0c */ /* 0x000fe2000c781270 */
[----:B-1----:R-:W-:-:S04]  /*ab3b0*/  IMAD.WIDE R18, R245, 0x4, R12 ;  /* 0x00000004f5127825 */ /* 0x002fc800078e020c */
[----:B---3--:R-:W-:-:S04]  /*ab3c0*/  IMAD.WIDE R24, R245, 0x4, R14 ;  /* 0x00000004f5187825 */ /* 0x008fc800078e020e */
[----:B------:R-:W-:Y:S02]  /*ab3d0*/  IMAD.WIDE R28, R245, 0x4, R16 ;  /* 0x00000004f51c7825 */ /* 0x000fe400078e0210 */
[----:B------:R-:W3:Y:S01]  /*ab3e0*/  LDL.LU R245, [R1+0x90c] ;  /* 0x00090c0001f57983 */ /* 0x000ee20000300800 */
[----:B------:R-:W-:-:S03]  /*ab3f0*/  ISETP.LT.AND P3, PT, R240, UR4, !P0 ;  /* 0x00000004f0007c0c */ /* 0x000fc6000c761270 */
[----:B------:R1:W-:Y:S01]  /*ab400*/  @P1 STG.E desc[UR76][R18.64], R76 ;  /* 0x0000004c12001986 */ /* 0x0003e2000c10194c */
[----:B--2---:R-:W-:-:S03]  /*ab410*/  IMAD.WIDE R20, R248, 0x4, R2 ;  /* 0x00000004f8147825 */ /* 0x004fc600078e0202 */
[----:B------:R2:W-:Y:S04]  /*ab420*/  @P6 STG.E desc[UR76][R24.64], R96 ;  /* 0x0000006018006986 */ /* 0x0005e8000c10194c */
[----:B------:R1:W-:Y:S04]  /*ab430*/  @P2 STG.E desc[UR76][R28.64], R64 ;  /* 0x000000401c002986 */ /* 0x0003e8000c10194c */
[----:B------:R1:W-:Y:S01]  /*ab440*/  @P4 STG.E desc[UR76][R20.64], R104 ;  /* 0x0000006814004986 */ /* 0x0003e2000c10194c */
[----:B----4-:R-:W-:Y:S01]  /*ab450*/  IMAD.WIDE R22, R248, 0x4, R4 ;  /* 0x00000004f8167825 */ /* 0x010fe200078e0204 */
[----:B------:R-:W-:-:S02]  /*ab460*/  ISETP.LT.AND P5, PT, R247, UR4, !P0 ;  /* 0x00000004f7007c0c */ /* 0x000fc4000c7a1270 */
[----:B------:R-:W-:Y:S02]  /*ab470*/  ISETP.LT.AND P2, PT, R246, UR4, !P0 ;  /* 0x00000004f6007c0c */ /* 0x000fe4000c741270 */
[----:B------:R-:W-:Y:S01]  /*ab480*/  ISETP.LT.AND P1, PT, R244, UR4, !P0 ;  /* 0x00000004f4007c0c */ /* 0x000fe2000c721270 */
[----:B------:R4:W-:Y:S01]  /*ab490*/  @P3 STG.E desc[UR76][R22.64], R108 ;  /* 0x0000006c16003986 */ /* 0x0009e2000c10194c */
[----:B------:R-:W-:Y:S02]  /*ab4a0*/  ISETP.LT.AND P6, PT, R251, UR4, !P0 ;  /* 0x00000004fb007c0c */ /* 0x000fe4000c7c1270 */
[----:B------:R-:W-:Y:S02]  /*ab4b0*/  ISETP.LT.AND P3, PT, R249, UR4, !P0 ;  /* 0x00000004f9007c0c */ /* 0x000fe4000c761270 */
[----:B------:R-:W-:Y:S01]  /*ab4c0*/  ISETP.LT.AND P0, PT, R250, UR4, !P0 ;  /* 0x00000004fa007c0c */ /* 0x000fe2000c701270 */
[----:B------:R-:W-:-:S04]  /*ab4d0*/  IMAD.WIDE R26, R248, 0x4, R6 ;  /* 0x00000004f81a7825 */ /* 0x000fc800078e0206 */
[C---:B-1----:R-:W-:Y:S01]  /*ab4e0*/  IMAD.WIDE R18, R248.reuse, 0x4, R8 ;  /* 0x00000004f8127825 */ /* 0x042fe200078e0208 */
[----:B------:R1:W-:Y:S03]  /*ab4f0*/  @P5 STG.E desc[UR76][R26.64], R100 ;  /* 0x000000641a005986 */ /* 0x0003e6000c10194c */
[C---:B--2---:R-:W-:Y:S01]  /*ab500*/  IMAD.WIDE R24, R248.reuse, 0x4, R10 ;  /* 0x00000004f8187825 */ /* 0x044fe200078e020a */
[----:B------:R2:W-:Y:S03]  /*ab510*/  @P2 STG.E desc[UR76][R18.64], R112 ;  /* 0x0000007012002986 */ /* 0x0005e6000c10194c */
[C---:B------:R-:W-:Y:S01]  /*ab520*/  IMAD.WIDE R28, R248.reuse, 0x4, R12 ;  /* 0x00000004f81c7825 */ /* 0x040fe200078e020c */
[----:B------:R1:W-:Y:S03]  /*ab530*/  @P1 STG.E desc[UR76][R24.64], R120 ;  /* 0x0000007818001986 */ /* 0x0003e6000c10194c */
[C---:B------:R-:W-:Y:S01]  /*ab540*/  IMAD.WIDE R20, R248.reuse, 0x4, R14 ;  /* 0x00000004f8147825 */ /* 0x040fe200078e020e */
[----:B------:R1:W-:Y:S03]  /*ab550*/  @P6 STG.E desc[UR76][R28.64], R128 ;  /* 0x000000801c006986 */ /* 0x0003e6000c10194c */
[----:B----4-:R-:W-:Y:S01]  /*ab560*/  IMAD.WIDE R22, R248, 0x4, R16 ;  /* 0x00000004f8167825 */ /* 0x010fe200078e0210 */
[----:B------:R4:W-:Y:S01]  /*ab570*/  @P3 STG.E desc[UR76][R20.64], R132 ;  /* 0x0000008414003986 */ /* 0x0009e2000c10194c */
[----:B------:R-:W-:-:S03]  /*ab580*/  ISETP.GE.AND P4, PT, R30, UR5, PT ;  /* 0x000000051e007c0c */ /* 0x000fc6000bf86270 */
[----:B------:R-:W3:Y:S04]  /*ab590*/  LDL.LU R30, [R1+0x35b4] ;  /* 0x0035b400011e7983 */ /* 0x000ee80000300800 */
[----:B------:R-:W3:Y:S04]  /*ab5a0*/  LDL.LU R248, [R1+0x904] ;  /* 0x0009040001f87983 */ /* 0x000ee80000300800 */
[----:B------:R1:W-:Y:S01]  /*ab5b0*/  @P0 STG.E desc[UR76][R22.64], R32 ;  /* 0x0000002016000986 */ /* 0x0003e2000c10194c */
[----:B------:R-:W-:-:S03]  /*ab5c0*/  ISETP.GE.AND P0, PT, R0, UR5, PT ;  /* 0x0000000500007c0c */ /* 0x000fc6000bf06270 */
[----:B------:R-:W3:Y:S01]  /*ab5d0*/  LDL.LU R0, [R1+0x35b0] ;  /* 0x0035b00001007983 */ /* 0x000ee20000300800 */
[----:B------:R-:W-:Y:S02]  /*ab5e0*/  ISETP.LT.AND P5, PT, R242, UR4, !P4 ;  /* 0x00000004f2007c0c */ /* 0x000fe4000e7a1270 */
[----:B------:R-:W-:Y:S02]  /*ab5f0*/  ISETP.LT.AND P6, PT, R240, UR4, !P4 ;  /* 0x00000004f0007c0c */ /* 0x000fe4000e7c1270 */
[----:B------:R-:W-:Y:S02]  /*ab600*/  ISETP.LT.AND P2, PT, R247, UR4, !P4 ;  /* 0x00000004f7007c0c */ /* 0x000fe4000e741270 */
[----:B------:R-:W-:Y:S01]  /*ab610*/  ISETP.LT.AND P1, PT, R246, UR4, !P4 ;  /* 0x00000004f6007c0c */ /* 0x000fe2000e721270 */
[----:B-1----:R-:W-:-:S04]  /*ab620*/  IMAD.WIDE R26, R241, 0x4, R2 ;  /* 0x00000004f11a7825 */ /* 0x002fc800078e0202 */
[----:B--2---:R-:W-:-:S04]  /*ab630*/  IMAD.WIDE R18, R241, 0x4, R4 ;  /* 0x00000004f1127825 */ /* 0x004fc800078e0204 */
[C---:B------:R-:W-:Y:S01]  /*ab640*/  IMAD.WIDE R24, R241.reuse, 0x4, R6 ;  /* 0x00000004f1187825 */ /* 0x040fe200078e0206 */
[----:B------:R-:W-:Y:S03]  /*ab650*/  @P5 STG.E desc[UR76][R26.64], R85 ;  /* 0x000000551a005986 */ /* 0x000fe6000c10194c */
[----:B------:R-:W-:Y:S01]  /*ab660*/  IMAD.WIDE R28, R241, 0x4, R8 ;  /* 0x00000004f11c7825 */ /* 0x000fe200078e0208 */
[----:B------:R1:W-:Y:S01]  /*ab670*/  @P6 STG.E desc[UR76][R18.64], R81 ;  /* 0x0000005112006986 */ /* 0x0003e2000c10194c */
[----:B------:R-:W-:Y:S02]  /*ab680*/  ISETP.LT.AND P3, PT, R244, UR4, !P4 ;  /* 0x00000004f4007c0c */ /* 0x000fe4000e761270 */
[----:B------:R-:W-:Y:S01]  /*ab690*/  ISETP.LT.AND P5, PT, R251, UR4, !P4 ;  /* 0x00000004fb007c0c */ /* 0x000fe2000e7a1270 */
[----:B------:R2:W-:Y:S01]  /*ab6a0*/  @P2 STG.E desc[UR76][R24.64], R69 ;  /* 0x0000004518002986 */ /* 0x0005e2000c10194c */
[----:B------:R-:W-:-:S03]  /*ab6b0*/  ISETP.LT.AND P6, PT, R242, UR4, !P0 ;  /* 0x00000004f2007c0c */ /* 0x000fc6000c7c1270 */
[----:B------:R1:W-:Y:S01]  /*ab6c0*/  @P1 STG.E desc[UR76][R28.64], R61 ;  /* 0x0000003d1c001986 */ /* 0x0003e2000c10194c */
[----:B------:R-:W-:Y:S02]  /*ab6d0*/  ISETP.LT.AND P1, PT, R249, UR4, !P4 ;  /* 0x00000004f9007c0c */ /* 0x000fe4000e721270 */
[----:B------:R-:W-:Y:S02]  /*ab6e0*/  ISETP.LT.AND P4, PT, R250, UR4, !P4 ;  /* 0x00000004fa007c0c */ /* 0x000fe4000e781270 */
[----:B------:R-:W-:Y:S01]  /*ab6f0*/  ISETP.LT.AND P2, PT, R240, UR4, !P0 ;  /* 0x00000004f0007c0c */ /* 0x000fe2000c741270 */
[----:B----4-:R-:W-:-:S04]  /*ab700*/  IMAD.WIDE R20, R241, 0x4, R10 ;  /* 0x00000004f1147825 */ /* 0x010fc800078e020a */
[C---:B------:R-:W-:Y:S01]  /*ab710*/  IMAD.WIDE R22, R241.reuse, 0x4, R12 ;  /* 0x00000004f1167825 */ /* 0x040fe200078e020c */
[----:B------:R4:W-:Y:S03]  /*ab720*/  @P3 STG.E desc[UR76][R20.64], R73 ;  /* 0x0000004914003986 */ /* 0x0009e6000c10194c */
[C---:B-1----:R-:W-:Y:S01]  /*ab730*/  IMAD.WIDE R18, R241.reuse, 0x4, R14 ;  /* 0x00000004f1127825 */ /* 0x042fe200078e020e */
[----:B------:R1:W-:Y:S03]  /*ab740*/  @P5 STG.E desc[UR76][R22.64], R77 ;  /* 0x0000004d16005986 */ /* 0x0003e6000c10194c */
[----:B--2---:R-:W-:Y:S01]  /*ab750*/  IMAD.WIDE R24, R241, 0x4, R16 ;  /* 0x00000004f1187825 */ /* 0x004fe200078e0210 */
[----:B------:R2:W-:Y:S01]  /*ab760*/  @P1 STG.E desc[UR76][R18.64], R97 ;  /* 0x0000006112001986 */ /* 0x0005e2000c10194c */
[----:B------:R-:W-:-:S03]  /*ab770*/  ISETP.LT.AND P5, PT, R247, UR4, !P0 ;  /* 0x00000004f7007c0c */ /* 0x000fc6000c7a1270 */
[----:B------:R1:W-:Y:S01]  /*ab780*/  @P4 STG.E desc[UR76][R24.64], R65 ;  /* 0x0000004118004986 */ /* 0x0003e2000c10194c */
[----:B------:R-:W-:Y:S01]  /*ab790*/  ISETP.LT.AND P3, PT, R246, UR4, !P0 ;  /* 0x00000004f6007c0c */ /* 0x000fe2000c761270 */
[----:B---3--:R-:W-:-:S04]  /*ab7a0*/  IMAD.WIDE R26, R245, 0x4, R2 ;  /* 0x00000004f51a7825 */ /* 0x008fc800078e0202 */
[----:B------:R-:W-:Y:S01]  /*ab7b0*/  IMAD.WIDE R28, R245, 0x4, R4 ;  /* 0x00000004f51c7825 */ /* 0x000fe200078e0204 */
[----:B------:R3:W-:Y:S01]  /*ab7c0*/  @P6 STG.E desc[UR76][R26.64], R105 ;  /* 0x000000691a006986 */ /* 0x0007e2000c10194c */
[----:B------:R-:W-:Y:S02]  /*ab7d0*/  ISETP.LT.AND P1, PT, R251, UR4, !P0 ;  /* 0x00000004fb007c0c */ /* 0x000fe4000c721270 */
[----:B------:R-:W-:Y:S01]  /*ab7e0*/  ISETP.LT.AND P4, PT, R249, UR4, !P0 ;  /* 0x00000004f9007c0c */ /* 0x000fe2000c781270 */
[----:B------:R2:W-:Y:S01]  /*ab7f0*/  @P2 STG.E desc[UR76][R28.64], R109 ;  /* 0x0000006d1c002986 */ /* 0x0005e2000c10194c */
[----:B------:R-:W-:Y:S02]  /*ab800*/  ISETP.LT.AND P2, PT, R244, UR4, !P0 ;  /* 0x00000004f4007c0c */ /* 0x000fe4000c741270 */
[----:B------:R-:W-:Y:S01]  /*ab810*/  ISETP.LT.AND P6, PT, R250, UR4, !P0 ;  /* 0x00000004fa007c0c */ /* 0x000fe2000c7c1270 */
[----:B----4-:R-:W-:-:S05]  /*ab820*/  IMAD.WIDE R20, R245, 0x4, R6 ;  /* 0x00000004f5147825 */ /* 0x010fca00078e0206 */
[----:B------:R4:W-:Y:S01]  /*ab830*/  @P5 STG.E desc[UR76][R20.64], R101 ;  /* 0x0000006514005986 */ /* 0x0009e2000c10194c */
[----:B-1----:R-:W-:-:S04]  /*ab840*/  IMAD.WIDE R22, R245, 0x4, R8 ;  /* 0x00000004f5167825 */ /* 0x002fc800078e0208 */
[C---:B--2---:R-:W-:Y:S01]  /*ab850*/  IMAD.WIDE R18, R245.reuse, 0x4, R10 ;  /* 0x00000004f5127825 */ /* 0x044fe200078e020a */
[----:B------:R1:W-:Y:S03]  /*ab860*/  @P3 STG.E desc[UR76][R22.64], R113 ;  /* 0x0000007116003986 */ /* 0x0003e6000c10194c */
[C---:B------:R-:W-:Y:S01]  /*ab870*/  IMAD.WIDE R24, R245.reuse, 0x4, R12 ;  /* 0x00000004f5187825 */ /* 0x040fe200078e020c */
[----:B------:R2:W-:Y:S03]  /*ab880*/  @P2 STG.E desc[UR76][R18.64], R121 ;  /* 0x0000007912002986 */ /* 0x0005e6000c10194c */
[C---:B---3--:R-:W-:Y:S01]  /*ab890*/  IMAD.WIDE R26, R245.reuse, 0x4, R14 ;  /* 0x00000004f51a7825 */ /* 0x048fe200078e020e */
[----:B------:R3:W-:Y:S03]  /*ab8a0*/  @P1 STG.E desc[UR76][R24.64], R129 ;  /* 0x0000008118001986 */ /* 0x0007e6000c10194c */
[----:B------:R-:W-:Y:S01]  /*ab8b0*/  IMAD.WIDE R28, R245, 0x4, R16 ;  /* 0x00000004f51c7825 */ /* 0x000fe200078e0210 */
[----:B------:R1:W-:Y:S04]  /*ab8c0*/  @P4 STG.E desc[UR76][R26.64], R133 ;  /* 0x000000851a004986 */ /* 0x0003e8000c10194c */
[----:B------:R1:W-:Y:S01]  /*ab8d0*/  @P6 STG.E desc[UR76][R28.64], R33 ;  /* 0x000000211c006986 */ /* 0x0003e2000c10194c */
[----:B------:R-:W-:-:S03]  /*ab8e0*/  ISETP.GE.AND P0, PT, R30, UR5, PT ;  /* 0x000000051e007c0c */ /* 0x000fc6000bf06270 */
[----:B------:R-:W3:Y:S04]  /*ab8f0*/  LDL.LU R30, [R1+0x30bc] ;  /* 0x0030bc00011e7983 */ /* 0x000ee80000300800 */
[----:B------:R-:W3:Y:S01]  /*ab900*/  LDL.LU R241, [R1+0x85c] ;  /* 0x00085c0001f17983 */ /* 0x000ee20000300800 */
[----:B------:R-:W-:Y:S01]  /*ab910*/  ISETP.LT.AND P5, PT, R242, UR4, !P0 ;  /* 0x00000004f2007c0c */ /* 0x000fe2000c7a1270 */
[----:B----4-:R-:W-:Y:S01]  /*ab920*/  IMAD.WIDE R20, R248, 0x4, R2 ;  /* 0x00000004f8147825 */ /* 0x010fe200078e0202 */
[----:B------:R-:W-:-:S11]  /*ab930*/  ISETP.LT.AND P3, PT, R240, UR4, !P0 ;  /* 0x00000004f0007c0c */ /* 0x000fd6000c761270 */
[----:B------:R4:W-:Y:S01]  /*ab940*/  @P5 STG.E desc[UR76][R20.64], R86 ;  /* 0x0000005614005986 */ /* 0x0009e2000c10194c */
[----:B-1----:R-:W-:-:S04]  /*ab950*/  IMAD.WIDE R22, R248, 0x4, R4 ;  /* 0x00000004f8167825 */ /* 0x002fc800078e0204 */
[C---:B--2---:R-:W-:Y:S01]  /*ab960*/  IMAD.WIDE R18, R248.reuse, 0x4, R6 ;  /* 0x00000004f8127825 */ /* 0x044fe200078e0206 */
[----:B------:R1:W-:Y:S03]  /*ab970*/  @P3 STG.E desc[UR76][R22.64], R82 ;  /* 0x0000005216003986 */ /* 0x0003e6000c10194c */
[----:B---3--:R-:W-:-:S04]  /*ab980*/  IMAD.WIDE R24, R248, 0x4, R8 ;  /* 0x00000004f8187825 */ /* 0x008fc800078e0208 */
[----:B------:R-:W-:-:S04]  /*ab990*/  IMAD.WIDE R26, R248, 0x4, R10 ;  /* 0x00000004f81a7825 */ /* 0x000fc800078e020a */
[----:B------:R-:W-:-:S04]  /*ab9a0*/  IMAD.WIDE R28, R248, 0x4, R12 ;  /* 0x00000004f81c7825 */ /* 0x000fc800078e020c */
[----:B----4-:R-:W-:-:S04]  /*ab9b0*/  IMAD.WIDE R20, R248, 0x4, R14 ;  /* 0x00000004f8147825 */ /* 0x010fc800078e020e */
[----:B-1----:R-:W-:Y:S01]  /*ab9c0*/  IMAD.WIDE R22, R248, 0x4, R16 ;  /* 0x00000004f8167825 */ /* 0x002fe200078e0210 */
[----:B------:R-:W-:Y:S02]  /*ab9d0*/  ISETP.GE.AND P5, PT, R0, UR5, PT ;  /* 0x0000000500007c0c */ /* 0x000fe4000bfa6270 */
[----:B------:R-:W2:Y:S04]  /*ab9e0*/  LDL.LU R0, [R1+0x35dc] ;  /* 0x0035dc0001007983 */ /* 0x000ea80000300800 */
[----:B------:R-:W3:Y:S04]  /*ab9f0*/  LDL.LU R245, [R1+0x854] ;  /* 0x0008540001f57983 */ /* 0x000ee80000300800 */
[----:B------:R-:W4:Y:S01]  /*aba00*/  LDL.LU R248, [R1+0x1178] ;  /* 0x0011780001f87983 */ /* 0x000f220000300800 */
[----:B------:R-:W-:-:S02]  /*aba10*/  ISETP.LT.AND P1, PT, R247, UR4, !P0 ;  /* 0x00000004f7007c0c */ /* 0x000fc4000c721270 */
[----:B------:R-:W-:Y:S02]  /*aba20*/  ISETP.LT.AND P6, PT, R246, UR4, !P0 ;  /* 0x00000004f6007c0c */ /* 0x000fe4000c7c1270 */
[----:B------:R-:W-:Y:S02]  /*aba30*/  ISETP.LT.AND P4, PT, R244, UR4, !P0 ;  /* 0x00000004f4007c0c */ /* 0x000fe4000c781270 */
[----:B------:R-:W-:Y:S02]  /*aba40*/  ISETP.LT.AND P2, PT, R251, UR4, !P0 ;  /* 0x00000004fb007c0c */ /* 0x000fe4000c741270 */
[----:B------:R-:W-:Y:S02]  /*aba50*/  ISETP.LT.AND P3, PT, R249, UR4, !P0 ;  /* 0x00000004f9007c0c */ /* 0x000fe4000c761270 */
[----:B------:R-:W-:-:S03]  /*aba60*/  ISETP.LT.AND P0, PT, R250, UR4, !P0 ;  /* 0x00000004fa007c0c */ /* 0x000fc6000c701270 */
[----:B------:R1:W-:Y:S04]  /*aba70*/  @P1 STG.E desc[UR76][R18.64], R70 ;  /* 0x0000004612001986 */ /* 0x0003e8000c10194c */
[----:B------:R1:W-:Y:S04]  /*aba80*/  @P6 STG.E desc[UR76][R24.64], R62 ;  /* 0x0000003e18006986 */ /* 0x0003e8000c10194c */
[----:B------:R1:W-:Y:S04]  /*aba90*/  @P4 STG.E desc[UR76][R26.64], R74 ;  /* 0x0000004a1a004986 */ /* 0x0003e8000c10194c */
[----:B------:R1:W-:Y:S01]  /*abaa0*/  @P2 STG.E desc[UR76][R28.64], R78 ;  /* 0x0000004e1c002986 */ /* 0x0003e2000c10194c */
[----:B------:R-:W-:-:S02]  /*abab0*/  ISETP.LT.AND P2, PT, R242, UR4, !P5 ;  /* 0x00000004f2007c0c */ /* 0x000fc4000ef41270 */
[----:B------:R-:W-:Y:S02]  /*abac0*/  ISETP.LT.AND P1, PT, R240, UR4, !P5 ;  /* 0x00000004f0007c0c */ /* 0x000fe4000ef21270 */
[----:B------:R-:W-:Y:S01]  /*abad0*/  ISETP.LT.AND P6, PT, R247, UR4, !P5 ;  /* 0x00000004f7007c0c */ /* 0x000fe2000efc1270 */
[----:B------:R1:W-:Y:S01]  /*abae0*/  @P3 STG.E desc[UR76][R20.64], R98 ;  /* 0x0000006214003986 */ /* 0x0003e2000c10194c */
[----:B------:R-:W-:-:S03]  /*abaf0*/  ISETP.LT.AND P4, PT, R246, UR4, !P5 ;  /* 0x00000004f6007c0c */ /* 0x000fc6000ef81270 */
[----:B------:R1:W-:Y:S01]  /*abb00*/  @P0 STG.E desc[UR76][R22.64], R66 ;  /* 0x0000004216000986 */ /* 0x0003e2000c10194c */
[----:B------:R-:W-:Y:S01]  /*abb10*/  ISETP.LT.AND P0, PT, R244, UR4, !P5 ;  /* 0x00000004f4007c0c */ /* 0x000fe2000ef01270 */
[----:B-1----:R-:W-:-:S05]  /*abb20*/  IMAD.WIDE R18, R241, 0x4, R2 ;  /* 0x00000004f1127825 */ /* 0x002fca00078e0202 */
[----:B------:R1:W-:Y:S01]  /*abb30*/  @P2 STG.E desc[UR76][R18.64], R106 ;  /* 0x0000006a12002986 */ /* 0x0003e2000c10194c */
[----:B------:R-:W-:Y:S01]  /*abb40*/  ISETP.LT.AND P2, PT, R251, UR4, !P5 ;  /* 0x00000004fb007c0c */ /* 0x000fe2000ef41270 */
[----:B------:R-:W-:-:S04]  /*abb50*/  IMAD.WIDE R24, R241, 0x4, R4 ;  /* 0x00000004f1187825 */ /* 0x000fc800078e0204 */
[C---:B------:R-:W-:Y:S01]  /*abb60*/  IMAD.WIDE R26, R241.reuse, 0x4, R6 ;  /* 0x00000004f11a7825 */ /* 0x040fe200078e0206 */
[----:B------:R1:W-:Y:S03]  /*abb70*/  @P1 STG.E desc[UR76][R24.64], R110 ;  /* 0x0000006e18001986 */ /* 0x0003e6000c10194c */
[C---:B------:R-:W-:Y:S01]  /*abb80*/  IMAD.WIDE R28, R241.reuse, 0x4, R8 ;  /* 0x00000004f11c7825 */ /* 0x040fe200078e0208 */
[----:B------:R-:W-:Y:S01]  /*abb90*/  ISETP.GE.AND P3, PT, R30, UR5, PT ;  /* 0x000000051e007c0c */ /* 0x000fe2000bf66270 */
[----:B------:R3:W-:Y:S02]  /*abba0*/  @P6 STG.E desc[UR76][R26.64], R102 ;  /* 0x000000661a006986 */ /* 0x0007e4000c10194c */
[C---:B------:R-:W-:Y:S02]  /*abbb0*/  IMAD.WIDE R20, R241.reuse, 0x4, R10 ;  /* 0x00000004f1147825 */ /* 0x040fe400078e020a */
[----:B------:R1:W-:Y:S02]  /*abbc0*/  @P4 STG.E desc[UR76][R28.64], R114 ;  /* 0x000000721c004986 */ /* 0x0003e4000c10194c */
[----:B------:R-:W-:Y:S01]  /*abbd0*/  IMAD.WIDE R22, R241, 0x4, R12 ;  /* 0x00000004f1167825 */ /* 0x000fe200078e020c */
[----:B------:R-:W-:Y:S01]  /*abbe0*/  ISETP.LT.AND P4, PT, R249, UR4, !P5 ;  /* 0x00000004f9007c0c */ /* 0x000fe2000ef81270 */
[----:B------:R2:W-:Y:S01]  /*abbf0*/  @P0 STG.E desc[UR76][R20.64], R122 ;  /* 0x0000007a14000986 */ /* 0x0005e2000c10194c */
[----:B------:R-:W-:-:S02]  /*abc00*/  ISETP.LT.AND P5, PT, R250, UR4, !P5 ;  /* 0x00000004fa007c0c */ /* 0x000fc4000efa1270 */
[----:B------:R-:W-:Y:S01]  /*abc10*/  ISETP.LT.AND P6, PT, R242, UR4, !P3 ;  /* 0x00000004f2007c0c */ /* 0x000fe2000dfc1270 */
[----:B------:R2:W-:Y:S01]  /*abc20*/  @P2 STG.E desc[UR76][R22.64], R130 ;  /* 0x0000008216002986 */ /* 0x0005e2000c10194c */
[----:B------:R-:W-:Y:S02]  /*abc30*/  ISETP.LT.AND P0, PT, R240, UR4, !P3 ;  /* 0x00000004f0007c0c */ /* 0x000fe4000df01270 */
[----:B------:R-:W-:Y:S01]  /*abc40*/  ISETP.LT.AND P2, PT, R247, UR4, !P3 ;  /* 0x00000004f7007c0c */ /* 0x000fe2000df41270 */
[----:B-1----:R-:W-:-:S04]  /*abc50*/  IMAD.WIDE R18, R241, 0x4, R14 ;  /* 0x00000004f1127825 */ /* 0x002fc800078e020e */
[----:B------:R-:W-:Y:S01]  /*abc60*/  IMAD.WIDE R24, R241, 0x4, R16 ;  /* 0x00000004f1187825 */ /* 0x000fe200078e0210 */
[----:B------:R1:W-:Y:S01]  /*abc70*/  @P4 STG.E desc[UR76][R18.64], R134 ;  /* 0x0000008612004986 */ /* 0x0003e2000c10194c */
[----:B------:R-:W-:-:S03]  /*abc80*/  ISETP.LT.AND P4, PT, R246, UR4, !P3 ;  /* 0x00000004f6007c0c */ /* 0x000fc6000df81270 */
[----:B------:R1:W-:Y:S01]  /*abc90*/  @P5 STG.E desc[UR76][R24.64], R34 ;  /* 0x0000002218005986 */ /* 0x0003e2000c10194c */
[----:B------:R-:W-:Y:S01]  /*abca0*/  ISETP.LT.AND P5, PT, R244, UR4, !P3 ;  /* 0x00000004f4007c0c */ /* 0x000fe2000dfa1270 */
[----:B---3--:R-:W-:-:S04]  /*abcb0*/  IMAD.WIDE R26, R245, 0x4, R2 ;  /* 0x00000004f51a7825 */ /* 0x008fc800078e0202 */
[C---:B------:R-:W-:Y:S01]  /*abcc0*/  IMAD.WIDE R28, R245.reuse, 0x4, R4 ;  /* 0x00000004f51c7825 */ /* 0x040fe200078e0204 */
[----:B------:R3:W-:Y:S03]  /*abcd0*/  @P6 STG.E desc[UR76][R26.64], R87 ;  /* 0x000000571a006986 */ /* 0x0007e6000c10194c */
[----:B--2---:R-:W-:Y:S01]  /*abce0*/  IMAD.WIDE R20, R245, 0x4, R6 ;  /* 0x00000004f5147825 */ /* 0x004fe200078e0206 */
[----:B------:R-:W-:Y:S01]  /*abcf0*/  ISETP.GE.AND P1, PT, R0, UR5, PT ;  /* 0x0000000500007c0c */ /* 0x000fe2000bf26270 */
[----:B------:R-:W-:Y:S01]  /*abd00*/  @P0 STG.E desc[UR76][R28.64], R83 ;  /* 0x000000531c000986 */ /* 0x000fe2000c10194c */
[----:B------:R-:W-:-:S03]  /*abd10*/  ISETP.LT.AND P6, PT, R251, UR4, !P3 ;  /* 0x00000004fb007c0c */ /* 0x000fc6000dfc1270 */
[----:B------:R2:W-:Y:S01]  /*abd20*/  @P2 STG.E desc[UR76][R20.64], R71 ;  /* 0x0000004714002986 */ /* 0x0005e2000c10194c */
[----:B------:R-:W-:Y:S02]  /*abd30*/  ISETP.LT.AND P2, PT, R249, UR4, !P3 ;  /* 0x00000004f9007c0c */ /* 0x000fe4000df41270 */
[----:B------:R-:W-:Y:S02]  /*abd40*/  ISETP.LT.AND P3, PT, R250, UR4, !P3 ;  /* 0x00000004fa007c0c */ /* 0x000fe4000df61270 */
[----:B------:R-:W-:Y:S01]  /*abd50*/  ISETP.LT.AND P0, PT, R242, UR4, !P1 ;  /* 0x00000004f2007c0c */ /* 0x000fe2000cf01270 */
[----:B------:R-:W-:-:S04]  /*abd60*/  IMAD.WIDE R22, R245, 0x4, R8 ;  /* 0x00000004f5167825 */ /* 0x000fc800078e0208 */
[C---:B-1----:R-:W-:Y:S01]  /*abd70*/  IMAD.WIDE R18, R245.reuse, 0x4, R10 ;  /* 0x00000004f5127825 */ /* 0x042fe200078e020a */
[----:B------:R1:W-:Y:S03]  /*abd80*/  @P4 STG.E desc[UR76][R22.64], R63 ;  /* 0x0000003f16004986 */ /* 0x0003e6000c10194c */
[----:B------:R-:W-:Y:S01]  /*abd90*/  IMAD.WIDE R24, R245, 0x4, R12 ;  /* 0x00000004f5187825 */ /* 0x000fe200078e020c */
[----:B------:R-:W-:-:S03]  /*abda0*/  ISETP.LT.AND P4, PT, R240, UR4, !P1 ;  /* 0x00000004f0007c0c */ /* 0x000fc6000cf81270 */
[C---:B---3--:R-:W-:Y:S01]  /*abdb0*/  IMAD.WIDE R26, R245.reuse, 0x4, R14 ;  /* 0x00000004f51a7825 */ /* 0x048fe200078e020e */
[----:B------:R1:W-:Y:S03]  /*abdc0*/  @P5 STG.E desc[UR76][R18.64], R75 ;  /* 0x0000004b12005986 */ /* 0x0003e6000c10194c */
[----:B--2---:R-:W-:Y:S01]  /*abdd0*/  IMAD.WIDE R20, R245, 0x4, R16 ;  /* 0x00000004f5147825 */ /* 0x004fe200078e0210 */
[----:B------:R-:W-:Y:S01]  /*abde0*/  ISETP.LT.AND P5, PT, R247, UR4, !P1 ;  /* 0x00000004f7007c0c */ /* 0x000fe2000cfa1270 */
[----:B------:R1:W-:Y:S02]  /*abdf0*/  @P6 STG.E desc[UR76][R24.64], R79 ;  /* 0x0000004f18006986 */ /* 0x0003e4000c10194c */
[----:B----4-:R-:W-:Y:S01]  /*abe00*/  IMAD.WIDE R2, R248, 0x4, R2 ;  /* 0x00000004f8027825 */ /* 0x010fe200078e0202 */
[----:B------:R-:W-:Y:S01]  /*abe10*/  ISETP.LT.AND P6, PT, R246, UR4, !P1 ;  /* 0x00000004f6007c0c */ /* 0x000fe2000cfc1270 */
[----:B------:R1:W-:Y:S01]  /*abe20*/  @P2 STG.E desc[UR76][R26.64], R99 ;  /* 0x000000631a002986 */ /* 0x0003e2000c10194c */
[----:B------:R-:W-:-:S03]  /*abe30*/  ISETP.LT.AND P2, PT, R244, UR4, !P1 ;  /* 0x00000004f4007c0c */ /* 0x000fc6000cf41270 */
[----:B------:R1:W-:Y:S01]  /*abe40*/  @P3 STG.E desc[UR76][R20.64], R67 ;  /* 0x0000004314003986 */ /* 0x0003e2000c10194c */
[----:B------:R-:W-:-:S03]  /*abe50*/  ISETP.LT.AND P3, PT, R251, UR4, !P1 ;  /* 0x00000004fb007c0c */ /* 0x000fc6000cf61270 */
[----:B------:R1:W-:Y:S01]  /*abe60*/  @P0 STG.E desc[UR76][R2.64], R107 ;  /* 0x0000006b02000986 */ /* 0x0003e2000c10194c */
[----:B------:R-:W-:Y:S02]  /*abe70*/  ISETP.LT.AND P0, PT, R249, UR4, !P1 ;  /* 0x00000004f9007c0c */ /* 0x000fe4000cf01270 */
[----:B------:R-:W-:Y:S01]  /*abe80*/  ISETP.LT.AND P1, PT, R250, UR4, !P1 ;  /* 0x00000004fa007c0c */ /* 0x000fe2000cf21270 */
[----:B------:R-:W-:-:S04]  /*abe90*/  IMAD.WIDE R4, R248, 0x4, R4 ;  /* 0x00000004f8047825 */ /* 0x000fc800078e0204 */
[C---:B------:R-:W-:Y:S01]  /*abea0*/  IMAD.WIDE R6, R248.reuse, 0x4, R6 ;  /* 0x00000004f8067825 */ /* 0x040fe200078e0206 */
[----:B------:R1:W-:Y:S03]  /*abeb0*/  @P4 STG.E desc[UR76][R4.64], R111 ;  /* 0x0000006f04004986 */ /* 0x0003e6000c10194c */
[C---:B------:R-:W-:Y:S01]  /*abec0*/  IMAD.WIDE R8, R248.reuse, 0x4, R8 ;  /* 0x00000004f8087825 */ /* 0x040fe200078e0208 */
[----:B------:R1:W-:Y:S03]  /*abed0*/  @P5 STG.E desc[UR76][R6.64], R103 ;  /* 0x0000006706005986 */ /* 0x0003e6000c10194c */
[C---:B------:R-:W-:Y:S01]  /*abee0*/  IMAD.WIDE R10, R248.reuse, 0x4, R10 ;  /* 0x00000004f80a7825 */ /* 0x040fe200078e020a */
[----:B------:R1:W-:Y:S03]  /*abef0*/  @P6 STG.E desc[UR76][R8.64], R115 ;  /* 0x0000007308006986 */ /* 0x0003e6000c10194c */
[C---:B------:R-:W-:Y:S01]  /*abf00*/  IMAD.WIDE R12, R248.reuse, 0x4, R12 ;  /* 0x00000004f80c7825 */ /* 0x040fe200078e020c */
[----:B------:R1:W-:Y:S03]  /*abf10*/  @P2 STG.E desc[UR76][R10.64], R123 ;  /* 0x0000007b0a002986 */ /* 0x0003e6000c10194c */
[C---:B------:R-:W-:Y:S01]  /*abf20*/  IMAD.WIDE R14, R248.reuse, 0x4, R14 ;  /* 0x00000004f80e7825 */ /* 0x040fe200078e020e */
[----:B------:R1:W-:Y:S04]  /*abf30*/  @P3 STG.E desc[UR76][R12.64], R131 ;  /* 0x000000830c003986 */ /* 0x0003e8000c10194c */
[----:B------:R1:W-:Y:S01]  /*abf40*/  @P0 STG.E desc[UR76][R14.64], R135 ;  /* 0x000000870e000986 */ /* 0x0003e2000c10194c */
[----:B------:R-:W-:Y:S01]  /*abf50*/  IMAD.WIDE R16, R248, 0x4, R16 ;  /* 0x00000004f8107825 */ /* 0x000fe200078e0210 */
[----:B------:R-:W-:Y:S06]  /*abf60*/  @!P1 EXIT ;  /* 0x000000000000994d */ /* 0x000fec0003800000 */
[----:B------:R-:W-:Y:S01]  /*abf70*/  STG.E desc[UR76][R16.64], R35 ;  /* 0x0000002310007986 */ /* 0x000fe2000c10194c */
[----:B------:R-:W-:Y:S05]  /*abf80*/  EXIT ;  /* 0x000000000000794d */ /* 0x000fea0003800000 */
.L_x_2:
[----:B------:R-:W-:-:S00]  /*abf90*/  BRA `(.L_x_2) ;  /* 0xfffffffc00fc7947 */ /* 0x000fc0000383ffff */
[----:B------:R-:W-:-:S00]  /*abfa0*/  NOP ;  /* 0x0000000000007918 */ /* 0x000fc00000000000 */
        /* <DEDUP_REMOVED lines=13> */
.L_x_3:


//--------------------- .nv.shared.matmul_kernel  --------------------------
	.section	.nv.shared.matmul_kernel,"aw",@nobits
	.sectionflags	@""
	.align	16
	.zero		1024


//--------------------- .nv.shared.reserved.0     --------------------------
	.section	.nv.shared.reserved.0,"aw",@nobits
	.weak		__nv_reservedSMEM_offset_0_alias
	.size		__nv_reservedSMEM_offset_0_alias, 0, 64
	.other		__nv_reservedSMEM_offset_0_alias,@"STO_CUDA_RESERVED_SHARED STV_DEFAULT"
__nv_reservedSMEM_offset_0_alias:
	.zero		0
	.zero		64


//--------------------- .nv.constant0.matmul_kernel --------------------------
	.section	.nv.constant0.matmul_kernel,"a",@progbits
	.sectionflags	@""
	.align	4
.nv.constant0.matmul_kernel:
	.zero		976


//--------------------- SYMBOLS --------------------------

	.type		.nv.reservedSmem.offset0,@object
	.size		.nv.reservedSmem.offset0,0x4
	.type		.nv.reservedSmem.cap,@object
	.size		.nv.reservedSmem.cap,0x4
